//
// Generated by NVIDIA NVVM Compiler
//
// Compiler Build ID: CL-36424714
// Cuda compilation tools, release 13.0, V13.0.88
// Based on NVVM 20.0.0
//

.version 9.0
.target sm_100
.address_size 64

	// .globl	_Z12fp32_smem_01Pf
.shared .align 16 .b8 data[8192];

.visible .entry _Z12fp32_smem_01Pf(
	.param .u64 .ptr .align 1 _Z12fp32_smem_01Pf_param_0
)
{
	.reg .pred 	%p<9>;
	.reg .b32 	%r<52>;
	.reg .b32 	%f<280>;
	.reg .b64 	%rd<15>;

	ld.param.u64 	%rd2, [_Z12fp32_smem_01Pf_param_0];
	cvta.to.global.u64 	%rd1, %rd2;
	mov.u32 	%r1, %tid.x;
	mov.u32 	%r2, %ctaid.x;
	setp.gt.u32 	%p1, %r2, 511;
	@%p1 bra 	$L__BB0_5;
	mov.u32 	%r3, %ntid.x;
	add.s32 	%r17, %r3, %r2;
	max.u32 	%r18, %r17, 512;
	setp.lt.u32 	%p2, %r17, 512;
	selp.u32 	%r19, 1, 0, %p2;
	add.s32 	%r20, %r17, %r19;
	sub.s32 	%r21, %r18, %r20;
	div.u32 	%r22, %r21, %r3;
	add.s32 	%r4, %r22, %r19;
	and.b32  	%r23, %r4, 3;
	setp.eq.s32 	%p3, %r23, 3;
	mov.u32 	%r48, %r2;
	@%p3 bra 	$L__BB0_4;
	add.s32 	%r25, %r4, 1;
	and.b32  	%r5, %r25, 3;
	mov.b32 	%r47, 0;
	mov.u32 	%r48, %r2;
$L__BB0_3:
	.pragma "nounroll";
	mul.wide.u32 	%rd3, %r48, 4;
	add.s64 	%rd4, %rd1, %rd3;
	ld.global.f32 	%f9, [%rd4];
	shl.b32 	%r26, %r48, 4;
	mov.u32 	%r27, data;
	add.s32 	%r28, %r27, %r26;
	add.f32 	%f10, %f9, 0f3F800000;
	st.shared.v2.f32 	[%r28], {%f9, %f10};
	add.s32 	%r48, %r48, %r3;
	add.s32 	%r47, %r47, 1;
	setp.ne.s32 	%p4, %r47, %r5;
	@%p4 bra 	$L__BB0_3;
$L__BB0_4:
	setp.lt.u32 	%p5, %r4, 3;
	@%p5 bra 	$L__BB0_5;
	bra.uni 	$L__BB0_10;
$L__BB0_5:
	add.s32 	%r40, %r1, 1;
	cvt.rn.f32.u32 	%f279, %r40;
	cvt.rn.f32.u32 	%f278, %r1;
	mov.b32 	%r50, 0;
	mov.u32 	%r42, data;
$L__BB0_6:
	mov.b32 	%r51, 128;
$L__BB0_7:
	add.s32 	%r43, %r42, %r51;
	ld.shared.v4.f32 	{%f28, %f32, %f33, %f29}, [%r43+-128];
	// begin inline asm
	fma.rn.f32 %f19, %f28, %f33, %f278;
	// end inline asm
	neg.f32 	%f24, %f32;
	// begin inline asm
	fma.rn.f32 %f23, %f24, %f29, %f19;
	// end inline asm
	// begin inline asm
	fma.rn.f32 %f27, %f28, %f29, %f279;
	// end inline asm
	// begin inline asm
	fma.rn.f32 %f31, %f32, %f33, %f27;
	// end inline asm
	ld.shared.v4.f32 	{%f44, %f48, %f49, %f45}, [%r43+-112];
	// begin inline asm
	fma.rn.f32 %f35, %f44, %f49, %f23;
	// end inline asm
	neg.f32 	%f40, %f48;
	// begin inline asm
	fma.rn.f32 %f39, %f40, %f45, %f35;
	// end inline asm
	// begin inline asm
	fma.rn.f32 %f43, %f44, %f45, %f31;
	// end inline asm
	// begin inline asm
	fma.rn.f32 %f47, %f48, %f49, %f43;
	// end inline asm
	ld.shared.v4.f32 	{%f60, %f64, %f65, %f61}, [%r43+-96];
	// begin inline asm
	fma.rn.f32 %f51, %f60, %f65, %f39;
	// end inline asm
	neg.f32 	%f56, %f64;
	// begin inline asm
	fma.rn.f32 %f55, %f56, %f61, %f51;
	// end inline asm
	// begin inline asm
	fma.rn.f32 %f59, %f60, %f61, %f47;
	// end inline asm
	// begin inline asm
	fma.rn.f32 %f63, %f64, %f65, %f59;
	// end inline asm
	ld.shared.v4.f32 	{%f76, %f80, %f81, %f77}, [%r43+-80];
	// begin inline asm
	fma.rn.f32 %f67, %f76, %f81, %f55;
	// end inline asm
	neg.f32 	%f72, %f80;
	// begin inline asm
	fma.rn.f32 %f71, %f72, %f77, %f67;
	// end inline asm
	// begin inline asm
	fma.rn.f32 %f75, %f76, %f77, %f63;
	// end inline asm
	// begin inline asm
	fma.rn.f32 %f79, %f80, %f81, %f75;
	// end inline asm
	ld.shared.v4.f32 	{%f92, %f96, %f97, %f93}, [%r43+-64];
	// begin inline asm
	fma.rn.f32 %f83, %f92, %f97, %f71;
	// end inline asm
	neg.f32 	%f88, %f96;
	// begin inline asm
	fma.rn.f32 %f87, %f88, %f93, %f83;
	// end inline asm
	// begin inline asm
	fma.rn.f32 %f91, %f92, %f93, %f79;
	// end inline asm
	// begin inline asm
	fma.rn.f32 %f95, %f96, %f97, %f91;
	// end inline asm
	ld.shared.v4.f32 	{%f108, %f112, %f113, %f109}, [%r43+-48];
	// begin inline asm
	fma.rn.f32 %f99, %f108, %f113, %f87;
	// end inline asm
	neg.f32 	%f104, %f112;
	// begin inline asm
	fma.rn.f32 %f103, %f104, %f109, %f99;
	// end inline asm
	// begin inline asm
	fma.rn.f32 %f107, %f108, %f109, %f95;
	// end inline asm
	// begin inline asm
	fma.rn.f32 %f111, %f112, %f113, %f107;
	// end inline asm
	ld.shared.v4.f32 	{%f124, %f128, %f129, %f125}, [%r43+-32];
	// begin inline asm
	fma.rn.f32 %f115, %f124, %f129, %f103;
	// end inline asm
	neg.f32 	%f120, %f128;
	// begin inline asm
	fma.rn.f32 %f119, %f120, %f125, %f115;
	// end inline asm
	// begin inline asm
	fma.rn.f32 %f123, %f124, %f125, %f111;
	// end inline asm
	// begin inline asm
	fma.rn.f32 %f127, %f128, %f129, %f123;
	// end inline asm
	ld.shared.v4.f32 	{%f140, %f144, %f145, %f141}, [%r43+-16];
	// begin inline asm
	fma.rn.f32 %f131, %f140, %f145, %f119;
	// end inline asm
	neg.f32 	%f136, %f144;
	// begin inline asm
	fma.rn.f32 %f135, %f136, %f141, %f131;
	// end inline asm
	// begin inline asm
	fma.rn.f32 %f139, %f140, %f141, %f127;
	// end inline asm
	// begin inline asm
	fma.rn.f32 %f143, %f144, %f145, %f139;
	// end inline asm
	ld.shared.v4.f32 	{%f156, %f160, %f161, %f157}, [%r43];
	// begin inline asm
	fma.rn.f32 %f147, %f156, %f161, %f135;
	// end inline asm
	neg.f32 	%f152, %f160;
	// begin inline asm
	fma.rn.f32 %f151, %f152, %f157, %f147;
	// end inline asm
	// begin inline asm
	fma.rn.f32 %f155, %f156, %f157, %f143;
	// end inline asm
	// begin inline asm
	fma.rn.f32 %f159, %f160, %f161, %f155;
	// end inline asm
	ld.shared.v4.f32 	{%f172, %f176, %f177, %f173}, [%r43+16];
	// begin inline asm
	fma.rn.f32 %f163, %f172, %f177, %f151;
	// end inline asm
	neg.f32 	%f168, %f176;
	// begin inline asm
	fma.rn.f32 %f167, %f168, %f173, %f163;
	// end inline asm
	// begin inline asm
	fma.rn.f32 %f171, %f172, %f173, %f159;
	// end inline asm
	// begin inline asm
	fma.rn.f32 %f175, %f176, %f177, %f171;
	// end inline asm
	ld.shared.v4.f32 	{%f188, %f192, %f193, %f189}, [%r43+32];
	// begin inline asm
	fma.rn.f32 %f179, %f188, %f193, %f167;
	// end inline asm
	neg.f32 	%f184, %f192;
	// begin inline asm
	fma.rn.f32 %f183, %f184, %f189, %f179;
	// end inline asm
	// begin inline asm
	fma.rn.f32 %f187, %f188, %f189, %f175;
	// end inline asm
	// begin inline asm
	fma.rn.f32 %f191, %f192, %f193, %f187;
	// end inline asm
	ld.shared.v4.f32 	{%f204, %f208, %f209, %f205}, [%r43+48];
	// begin inline asm
	fma.rn.f32 %f195, %f204, %f209, %f183;
	// end inline asm
	neg.f32 	%f200, %f208;
	// begin inline asm
	fma.rn.f32 %f199, %f200, %f205, %f195;
	// end inline asm
	// begin inline asm
	fma.rn.f32 %f203, %f204, %f205, %f191;
	// end inline asm
	// begin inline asm
	fma.rn.f32 %f207, %f208, %f209, %f203;
	// end inline asm
	ld.shared.v4.f32 	{%f220, %f224, %f225, %f221}, [%r43+64];
	// begin inline asm
	fma.rn.f32 %f211, %f220, %f225, %f199;
	// end inline asm
	neg.f32 	%f216, %f224;
	// begin inline asm
	fma.rn.f32 %f215, %f216, %f221, %f211;
	// end inline asm
	// begin inline asm
	fma.rn.f32 %f219, %f220, %f221, %f207;
	// end inline asm
	// begin inline asm
	fma.rn.f32 %f223, %f224, %f225, %f219;
	// end inline asm
	ld.shared.v4.f32 	{%f236, %f240, %f241, %f237}, [%r43+80];
	// begin inline asm
	fma.rn.f32 %f227, %f236, %f241, %f215;
	// end inline asm
	neg.f32 	%f232, %f240;
	// begin inline asm
	fma.rn.f32 %f231, %f232, %f237, %f227;
	// end inline asm
	// begin inline asm
	fma.rn.f32 %f235, %f236, %f237, %f223;
	// end inline asm
	// begin inline asm
	fma.rn.f32 %f239, %f240, %f241, %f235;
	// end inline asm
	ld.shared.v4.f32 	{%f252, %f256, %f257, %f253}, [%r43+96];
	// begin inline asm
	fma.rn.f32 %f243, %f252, %f257, %f231;
	// end inline asm
	neg.f32 	%f248, %f256;
	// begin inline asm
	fma.rn.f32 %f247, %f248, %f253, %f243;
	// end inline asm
	// begin inline asm
	fma.rn.f32 %f251, %f252, %f253, %f239;
	// end inline asm
	// begin inline asm
	fma.rn.f32 %f255, %f256, %f257, %f251;
	// end inline asm
	ld.shared.v4.f32 	{%f268, %f272, %f273, %f269}, [%r43+112];
	// begin inline asm
	fma.rn.f32 %f259, %f268, %f273, %f247;
	// end inline asm
	neg.f32 	%f264, %f272;
	// begin inline asm
	fma.rn.f32 %f278, %f264, %f269, %f259;
	// end inline asm
	// begin inline asm
	fma.rn.f32 %f267, %f268, %f269, %f255;
	// end inline asm
	// begin inline asm
	fma.rn.f32 %f279, %f272, %f273, %f267;
	// end inline asm
	add.s32 	%r51, %r51, 256;
	setp.ne.s32 	%p7, %r51, 8320;
	@%p7 bra 	$L__BB0_7;
	add.s32 	%r50, %r50, 1;
	setp.ne.s32 	%p8, %r50, 1024;
	@%p8 bra 	$L__BB0_6;
	add.f32 	%f275, %f279, %f278;
	mov.u32 	%r44, %ntid.x;
	mad.lo.s32 	%r45, %r2, %r44, %r1;
	mul.wide.u32 	%rd13, %r45, 4;
	add.s64 	%rd14, %rd1, %rd13;
	st.global.f32 	[%rd14], %f275;
	ret;
$L__BB0_10:
	mul.wide.u32 	%rd5, %r48, 4;
	add.s64 	%rd6, %rd1, %rd5;
	ld.global.f32 	%f11, [%rd6];
	shl.b32 	%r29, %r48, 4;
	mov.u32 	%r30, data;
	add.s32 	%r31, %r30, %r29;
	add.f32 	%f12, %f11, 0f3F800000;
	st.shared.v2.f32 	[%r31], {%f11, %f12};
	add.s32 	%r32, %r48, %r3;
	mul.wide.u32 	%rd7, %r32, 4;
	add.s64 	%rd8, %rd1, %rd7;
	ld.global.f32 	%f13, [%rd8];
	shl.b32 	%r33, %r3, 4;
	add.s32 	%r34, %r31, %r33;
	add.f32 	%f14, %f13, 0f3F800000;
	st.shared.v2.f32 	[%r34], {%f13, %f14};
	add.s32 	%r35, %r32, %r3;
	mul.wide.u32 	%rd9, %r35, 4;
	add.s64 	%rd10, %rd1, %rd9;
	ld.global.f32 	%f15, [%rd10];
	add.s32 	%r36, %r34, %r33;
	add.f32 	%f16, %f15, 0f3F800000;
	st.shared.v2.f32 	[%r36], {%f15, %f16};
	add.s32 	%r37, %r35, %r3;
	mul.wide.u32 	%rd11, %r37, 4;
	add.s64 	%rd12, %rd1, %rd11;
	ld.global.f32 	%f17, [%rd12];
	add.s32 	%r38, %r36, %r33;
	add.f32 	%f18, %f17, 0f3F800000;
	st.shared.v2.f32 	[%r38], {%f17, %f18};
	add.s32 	%r48, %r37, %r3;
	setp.lt.u32 	%p6, %r48, 512;
	@%p6 bra 	$L__BB0_10;
	bra.uni 	$L__BB0_5;

}
	// .globl	_Z12fp32_smem_02Pf
.visible .entry _Z12fp32_smem_02Pf(
	.param .u64 .ptr .align 1 _Z12fp32_smem_02Pf_param_0
)
{
	.reg .pred 	%p<9>;
	.reg .b32 	%r<54>;
	.reg .b32 	%f<56>;
	.reg .b64 	%rd<15>;

	ld.param.u64 	%rd2, [_Z12fp32_smem_02Pf_param_0];
	cvta.to.global.u64 	%rd1, %rd2;
	mov.u32 	%r1, %tid.x;
	mov.u32 	%r2, %ctaid.x;
	setp.gt.u32 	%p1, %r2, 511;
	@%p1 bra 	$L__BB1_5;
	mov.u32 	%r3, %ntid.x;
	add.s32 	%r19, %r3, %r2;
	max.u32 	%r20, %r19, 512;
	setp.lt.u32 	%p2, %r19, 512;
	selp.u32 	%r21, 1, 0, %p2;
	add.s32 	%r22, %r19, %r21;
	sub.s32 	%r23, %r20, %r22;
	div.u32 	%r24, %r23, %r3;
	add.s32 	%r4, %r24, %r21;
	and.b32  	%r25, %r4, 3;
	setp.eq.s32 	%p3, %r25, 3;
	mov.u32 	%r49, %r2;
	@%p3 bra 	$L__BB1_4;
	add.s32 	%r27, %r4, 1;
	and.b32  	%r5, %r27, 3;
	mov.b32 	%r48, 0;
	mov.u32 	%r49, %r2;
$L__BB1_3:
	.pragma "nounroll";
	mul.wide.u32 	%rd3, %r49, 4;
	add.s64 	%rd4, %rd1, %rd3;
	ld.global.f32 	%f9, [%rd4];
	shl.b32 	%r28, %r49, 4;
	mov.u32 	%r29, data;
	add.s32 	%r30, %r29, %r28;
	add.f32 	%f10, %f9, 0f3F800000;
	st.shared.v2.f32 	[%r30], {%f9, %f10};
	add.s32 	%r49, %r49, %r3;
	add.s32 	%r48, %r48, 1;
	setp.ne.s32 	%p4, %r48, %r5;
	@%p4 bra 	$L__BB1_3;
$L__BB1_4:
	setp.lt.u32 	%p5, %r4, 3;
	@%p5 bra 	$L__BB1_5;
	bra.uni 	$L__BB1_10;
$L__BB1_5:
	add.s32 	%r42, %r1, 1;
	cvt.rn.f32.u32 	%f55, %r42;
	cvt.rn.f32.u32 	%f54, %r1;
	mov.b32 	%r51, 0;
	mov.u32 	%r43, data;
$L__BB1_6:
	mov.b32 	%r53, 0;
	mov.u32 	%r52, %r43;
$L__BB1_7:
	ld.shared.v4.f32 	{%f44, %f48, %f49, %f45}, [%r52];
	neg.f32 	%f40, %f48;
	// begin inline asm
	fma.rn.f32 %f19, %f44, %f49, %f54;
	// end inline asm
	// begin inline asm
	fma.rn.f32 %f23, %f40, %f45, %f19;
	// end inline asm
	// begin inline asm
	fma.rn.f32 %f27, %f44, %f45, %f55;
	// end inline asm
	// begin inline asm
	fma.rn.f32 %f31, %f48, %f49, %f27;
	// end inline asm
	// begin inline asm
	fma.rn.f32 %f35, %f44, %f49, %f23;
	// end inline asm
	// begin inline asm
	fma.rn.f32 %f54, %f40, %f45, %f35;
	// end inline asm
	// begin inline asm
	fma.rn.f32 %f43, %f44, %f45, %f31;
	// end inline asm
	// begin inline asm
	fma.rn.f32 %f55, %f48, %f49, %f43;
	// end inline asm
	add.s32 	%r53, %r53, 1;
	add.s32 	%r52, %r52, 16;
	setp.ne.s32 	%p7, %r53, 512;
	@%p7 bra 	$L__BB1_7;
	add.s32 	%r51, %r51, 1;
	setp.ne.s32 	%p8, %r51, 512;
	@%p8 bra 	$L__BB1_6;
	add.f32 	%f51, %f55, %f54;
	mov.u32 	%r45, %ntid.x;
	mad.lo.s32 	%r46, %r2, %r45, %r1;
	mul.wide.u32 	%rd13, %r46, 4;
	add.s64 	%rd14, %rd1, %rd13;
	st.global.f32 	[%rd14], %f51;
	ret;
$L__BB1_10:
	mul.wide.u32 	%rd5, %r49, 4;
	add.s64 	%rd6, %rd1, %rd5;
	ld.global.f32 	%f11, [%rd6];
	shl.b32 	%r31, %r49, 4;
	mov.u32 	%r32, data;
	add.s32 	%r33, %r32, %r31;
	add.f32 	%f12, %f11, 0f3F800000;
	st.shared.v2.f32 	[%r33], {%f11, %f12};
	add.s32 	%r34, %r49, %r3;
	mul.wide.u32 	%rd7, %r34, 4;
	add.s64 	%rd8, %rd1, %rd7;
	ld.global.f32 	%f13, [%rd8];
	shl.b32 	%r35, %r3, 4;
	add.s32 	%r36, %r33, %r35;
	add.f32 	%f14, %f13, 0f3F800000;
	st.shared.v2.f32 	[%r36], {%f13, %f14};
	add.s32 	%r37, %r34, %r3;
	mul.wide.u32 	%rd9, %r37, 4;
	add.s64 	%rd10, %rd1, %rd9;
	ld.global.f32 	%f15, [%rd10];
	add.s32 	%r38, %r36, %r35;
	add.f32 	%f16, %f15, 0f3F800000;
	st.shared.v2.f32 	[%r38], {%f15, %f16};
	add.s32 	%r39, %r37, %r3;
	mul.wide.u32 	%rd11, %r39, 4;
	add.s64 	%rd12, %rd1, %rd11;
	ld.global.f32 	%f17, [%rd12];
	add.s32 	%r40, %r38, %r35;
	add.f32 	%f18, %f17, 0f3F800000;
	st.shared.v2.f32 	[%r40], {%f17, %f18};
	add.s32 	%r49, %r39, %r3;
	setp.lt.u32 	%p6, %r49, 512;
	@%p6 bra 	$L__BB1_10;
	bra.uni 	$L__BB1_5;

}
	// .globl	_Z12fp32_smem_04Pf
.visible .entry _Z12fp32_smem_04Pf(
	.param .u64 .ptr .align 1 _Z12fp32_smem_04Pf_param_0
)
{
	.reg .pred 	%p<9>;
	.reg .b32 	%r<54>;
	.reg .b32 	%f<88>;
	.reg .b64 	%rd<15>;

	ld.param.u64 	%rd2, [_Z12fp32_smem_04Pf_param_0];
	cvta.to.global.u64 	%rd1, %rd2;
	mov.u32 	%r1, %tid.x;
	mov.u32 	%r2, %ctaid.x;
	setp.gt.u32 	%p1, %r2, 511;
	@%p1 bra 	$L__BB2_5;
	mov.u32 	%r3, %ntid.x;
	add.s32 	%r19, %r3, %r2;
	max.u32 	%r20, %r19, 512;
	setp.lt.u32 	%p2, %r19, 512;
	selp.u32 	%r21, 1, 0, %p2;
	add.s32 	%r22, %r19, %r21;
	sub.s32 	%r23, %r20, %r22;
	div.u32 	%r24, %r23, %r3;
	add.s32 	%r4, %r24, %r21;
	and.b32  	%r25, %r4, 3;
	setp.eq.s32 	%p3, %r25, 3;
	mov.u32 	%r49, %r2;
	@%p3 bra 	$L__BB2_4;
	add.s32 	%r27, %r4, 1;
	and.b32  	%r5, %r27, 3;
	mov.b32 	%r48, 0;
	mov.u32 	%r49, %r2;
$L__BB2_3:
	.pragma "nounroll";
	mul.wide.u32 	%rd3, %r49, 4;
	add.s64 	%rd4, %rd1, %rd3;
	ld.global.f32 	%f9, [%rd4];
	shl.b32 	%r28, %r49, 4;
	mov.u32 	%r29, data;
	add.s32 	%r30, %r29, %r28;
	add.f32 	%f10, %f9, 0f3F800000;
	st.shared.v2.f32 	[%r30], {%f9, %f10};
	add.s32 	%r49, %r49, %r3;
	add.s32 	%r48, %r48, 1;
	setp.ne.s32 	%p4, %r48, %r5;
	@%p4 bra 	$L__BB2_3;
$L__BB2_4:
	setp.lt.u32 	%p5, %r4, 3;
	@%p5 bra 	$L__BB2_5;
	bra.uni 	$L__BB2_10;
$L__BB2_5:
	add.s32 	%r42, %r1, 1;
	cvt.rn.f32.u32 	%f87, %r42;
	cvt.rn.f32.u32 	%f86, %r1;
	mov.b32 	%r51, 0;
	mov.u32 	%r43, data;
$L__BB2_6:
	mov.b32 	%r53, 0;
	mov.u32 	%r52, %r43;
$L__BB2_7:
	ld.shared.v4.f32 	{%f76, %f80, %f81, %f77}, [%r52];
	neg.f32 	%f72, %f80;
	// begin inline asm
	fma.rn.f32 %f19, %f76, %f81, %f86;
	// end inline asm
	// begin inline asm
	fma.rn.f32 %f23, %f72, %f77, %f19;
	// end inline asm
	// begin inline asm
	fma.rn.f32 %f27, %f76, %f77, %f87;
	// end inline asm
	// begin inline asm
	fma.rn.f32 %f31, %f80, %f81, %f27;
	// end inline asm
	// begin inline asm
	fma.rn.f32 %f35, %f76, %f81, %f23;
	// end inline asm
	// begin inline asm
	fma.rn.f32 %f39, %f72, %f77, %f35;
	// end inline asm
	// begin inline asm
	fma.rn.f32 %f43, %f76, %f77, %f31;
	// end inline asm
	// begin inline asm
	fma.rn.f32 %f47, %f80, %f81, %f43;
	// end inline asm
	// begin inline asm
	fma.rn.f32 %f51, %f76, %f81, %f39;
	// end inline asm
	// begin inline asm
	fma.rn.f32 %f55, %f72, %f77, %f51;
	// end inline asm
	// begin inline asm
	fma.rn.f32 %f59, %f76, %f77, %f47;
	// end inline asm
	// begin inline asm
	fma.rn.f32 %f63, %f80, %f81, %f59;
	// end inline asm
	// begin inline asm
	fma.rn.f32 %f67, %f76, %f81, %f55;
	// end inline asm
	// begin inline asm
	fma.rn.f32 %f86, %f72, %f77, %f67;
	// end inline asm
	// begin inline asm
	fma.rn.f32 %f75, %f76, %f77, %f63;
	// end inline asm
	// begin inline asm
	fma.rn.f32 %f87, %f80, %f81, %f75;
	// end inline asm
	add.s32 	%r53, %r53, 1;
	add.s32 	%r52, %r52, 16;
	setp.ne.s32 	%p7, %r53, 512;
	@%p7 bra 	$L__BB2_7;
	add.s32 	%r51, %r51, 1;
	setp.ne.s32 	%p8, %r51, 256;
	@%p8 bra 	$L__BB2_6;
	add.f32 	%f83, %f87, %f86;
	mov.u32 	%r45, %ntid.x;
	mad.lo.s32 	%r46, %r2, %r45, %r1;
	mul.wide.u32 	%rd13, %r46, 4;
	add.s64 	%rd14, %rd1, %rd13;
	st.global.f32 	[%rd14], %f83;
	ret;
$L__BB2_10:
	mul.wide.u32 	%rd5, %r49, 4;
	add.s64 	%rd6, %rd1, %rd5;
	ld.global.f32 	%f11, [%rd6];
	shl.b32 	%r31, %r49, 4;
	mov.u32 	%r32, data;
	add.s32 	%r33, %r32, %r31;
	add.f32 	%f12, %f11, 0f3F800000;
	st.shared.v2.f32 	[%r33], {%f11, %f12};
	add.s32 	%r34, %r49, %r3;
	mul.wide.u32 	%rd7, %r34, 4;
	add.s64 	%rd8, %rd1, %rd7;
	ld.global.f32 	%f13, [%rd8];
	shl.b32 	%r35, %r3, 4;
	add.s32 	%r36, %r33, %r35;
	add.f32 	%f14, %f13, 0f3F800000;
	st.shared.v2.f32 	[%r36], {%f13, %f14};
	add.s32 	%r37, %r34, %r3;
	mul.wide.u32 	%rd9, %r37, 4;
	add.s64 	%rd10, %rd1, %rd9;
	ld.global.f32 	%f15, [%rd10];
	add.s32 	%r38, %r36, %r35;
	add.f32 	%f16, %f15, 0f3F800000;
	st.shared.v2.f32 	[%r38], {%f15, %f16};
	add.s32 	%r39, %r37, %r3;
	mul.wide.u32 	%rd11, %r39, 4;
	add.s64 	%rd12, %rd1, %rd11;
	ld.global.f32 	%f17, [%rd12];
	add.s32 	%r40, %r38, %r35;
	add.f32 	%f18, %f17, 0f3F800000;
	st.shared.v2.f32 	[%r40], {%f17, %f18};
	add.s32 	%r49, %r39, %r3;
	setp.lt.u32 	%p6, %r49, 512;
	@%p6 bra 	$L__BB2_10;
	bra.uni 	$L__BB2_5;

}
	// .globl	_Z12fp32_smem_08Pf
.visible .entry _Z12fp32_smem_08Pf(
	.param .u64 .ptr .align 1 _Z12fp32_smem_08Pf_param_0
)
{
	.reg .pred 	%p<9>;
	.reg .b32 	%r<54>;
	.reg .b32 	%f<152>;
	.reg .b64 	%rd<15>;

	ld.param.u64 	%rd2, [_Z12fp32_smem_08Pf_param_0];
	cvta.to.global.u64 	%rd1, %rd2;
	mov.u32 	%r1, %tid.x;
	mov.u32 	%r2, %ctaid.x;
	setp.gt.u32 	%p1, %r2, 511;
	@%p1 bra 	$L__BB3_5;
	mov.u32 	%r3, %ntid.x;
	add.s32 	%r19, %r3, %r2;
	max.u32 	%r20, %r19, 512;
	setp.lt.u32 	%p2, %r19, 512;
	selp.u32 	%r21, 1, 0, %p2;
	add.s32 	%r22, %r19, %r21;
	sub.s32 	%r23, %r20, %r22;
	div.u32 	%r24, %r23, %r3;
	add.s32 	%r4, %r24, %r21;
	and.b32  	%r25, %r4, 3;
	setp.eq.s32 	%p3, %r25, 3;
	mov.u32 	%r49, %r2;
	@%p3 bra 	$L__BB3_4;
	add.s32 	%r27, %r4, 1;
	and.b32  	%r5, %r27, 3;
	mov.b32 	%r48, 0;
	mov.u32 	%r49, %r2;
$L__BB3_3:
	.pragma "nounroll";
	mul.wide.u32 	%rd3, %r49, 4;
	add.s64 	%rd4, %rd1, %rd3;
	ld.global.f32 	%f9, [%rd4];
	shl.b32 	%r28, %r49, 4;
	mov.u32 	%r29, data;
	add.s32 	%r30, %r29, %r28;
	add.f32 	%f10, %f9, 0f3F800000;
	st.shared.v2.f32 	[%r30], {%f9, %f10};
	add.s32 	%r49, %r49, %r3;
	add.s32 	%r48, %r48, 1;
	setp.ne.s32 	%p4, %r48, %r5;
	@%p4 bra 	$L__BB3_3;
$L__BB3_4:
	setp.lt.u32 	%p5, %r4, 3;
	@%p5 bra 	$L__BB3_5;
	bra.uni 	$L__BB3_10;
$L__BB3_5:
	add.s32 	%r42, %r1, 1;
	cvt.rn.f32.u32 	%f151, %r42;
	cvt.rn.f32.u32 	%f150, %r1;
	mov.b32 	%r51, 0;
	mov.u32 	%r43, data;
$L__BB3_6:
	mov.b32 	%r53, 0;
	mov.u32 	%r52, %r43;
$L__BB3_7:
	ld.shared.v4.f32 	{%f140, %f144, %f145, %f141}, [%r52];
	neg.f32 	%f136, %f144;
	// begin inline asm
	fma.rn.f32 %f19, %f140, %f145, %f150;
	// end inline asm
	// begin inline asm
	fma.rn.f32 %f23, %f136, %f141, %f19;
	// end inline asm
	// begin inline asm
	fma.rn.f32 %f27, %f140, %f141, %f151;
	// end inline asm
	// begin inline asm
	fma.rn.f32 %f31, %f144, %f145, %f27;
	// end inline asm
	// begin inline asm
	fma.rn.f32 %f35, %f140, %f145, %f23;
	// end inline asm
	// begin inline asm
	fma.rn.f32 %f39, %f136, %f141, %f35;
	// end inline asm
	// begin inline asm
	fma.rn.f32 %f43, %f140, %f141, %f31;
	// end inline asm
	// begin inline asm
	fma.rn.f32 %f47, %f144, %f145, %f43;
	// end inline asm
	// begin inline asm
	fma.rn.f32 %f51, %f140, %f145, %f39;
	// end inline asm
	// begin inline asm
	fma.rn.f32 %f55, %f136, %f141, %f51;
	// end inline asm
	// begin inline asm
	fma.rn.f32 %f59, %f140, %f141, %f47;
	// end inline asm
	// begin inline asm
	fma.rn.f32 %f63, %f144, %f145, %f59;
	// end inline asm
	// begin inline asm
	fma.rn.f32 %f67, %f140, %f145, %f55;
	// end inline asm
	// begin inline asm
	fma.rn.f32 %f71, %f136, %f141, %f67;
	// end inline asm
	// begin inline asm
	fma.rn.f32 %f75, %f140, %f141, %f63;
	// end inline asm
	// begin inline asm
	fma.rn.f32 %f79, %f144, %f145, %f75;
	// end inline asm
	// begin inline asm
	fma.rn.f32 %f83, %f140, %f145, %f71;
	// end inline asm
	// begin inline asm
	fma.rn.f32 %f87, %f136, %f141, %f83;
	// end inline asm
	// begin inline asm
	fma.rn.f32 %f91, %f140, %f141, %f79;
	// end inline asm
	// begin inline asm
	fma.rn.f32 %f95, %f144, %f145, %f91;
	// end inline asm
	// begin inline asm
	fma.rn.f32 %f99, %f140, %f145, %f87;
	// end inline asm
	// begin inline asm
	fma.rn.f32 %f103, %f136, %f141, %f99;
	// end inline asm
	// begin inline asm
	fma.rn.f32 %f107, %f140, %f141, %f95;
	// end inline asm
	// begin inline asm
	fma.rn.f32 %f111, %f144, %f145, %f107;
	// end inline asm
	// begin inline asm
	fma.rn.f32 %f115, %f140, %f145, %f103;
	// end inline asm
	// begin inline asm
	fma.rn.f32 %f119, %f136, %f141, %f115;
	// end inline asm
	// begin inline asm
	fma.rn.f32 %f123, %f140, %f141, %f111;
	// end inline asm
	// begin inline asm
	fma.rn.f32 %f127, %f144, %f145, %f123;
	// end inline asm
	// begin inline asm
	fma.rn.f32 %f131, %f140, %f145, %f119;
	// end inline asm
	// begin inline asm
	fma.rn.f32 %f150, %f136, %f141, %f131;
	// end inline asm
	// begin inline asm
	fma.rn.f32 %f139, %f140, %f141, %f127;
	// end inline asm
	// begin inline asm
	fma.rn.f32 %f151, %f144, %f145, %f139;
	// end inline asm
	add.s32 	%r53, %r53, 1;
	add.s32 	%r52, %r52, 16;
	setp.ne.s32 	%p7, %r53, 512;
	@%p7 bra 	$L__BB3_7;
	add.s32 	%r51, %r51, 1;
	setp.ne.s32 	%p8, %r51, 128;
	@%p8 bra 	$L__BB3_6;
	add.f32 	%f147, %f151, %f150;
	mov.u32 	%r45, %ntid.x;
	mad.lo.s32 	%r46, %r2, %r45, %r1;
	mul.wide.u32 	%rd13, %r46, 4;
	add.s64 	%rd14, %rd1, %rd13;
	st.global.f32 	[%rd14], %f147;
	ret;
$L__BB3_10:
	mul.wide.u32 	%rd5, %r49, 4;
	add.s64 	%rd6, %rd1, %rd5;
	ld.global.f32 	%f11, [%rd6];
	shl.b32 	%r31, %r49, 4;
	mov.u32 	%r32, data;
	add.s32 	%r33, %r32, %r31;
	add.f32 	%f12, %f11, 0f3F800000;
	st.shared.v2.f32 	[%r33], {%f11, %f12};
	add.s32 	%r34, %r49, %r3;
	mul.wide.u32 	%rd7, %r34, 4;
	add.s64 	%rd8, %rd1, %rd7;
	ld.global.f32 	%f13, [%rd8];
	shl.b32 	%r35, %r3, 4;
	add.s32 	%r36, %r33, %r35;
	add.f32 	%f14, %f13, 0f3F800000;
	st.shared.v2.f32 	[%r36], {%f13, %f14};
	add.s32 	%r37, %r34, %r3;
	mul.wide.u32 	%rd9, %r37, 4;
	add.s64 	%rd10, %rd1, %rd9;
	ld.global.f32 	%f15, [%rd10];
	add.s32 	%r38, %r36, %r35;
	add.f32 	%f16, %f15, 0f3F800000;
	st.shared.v2.f32 	[%r38], {%f15, %f16};
	add.s32 	%r39, %r37, %r3;
	mul.wide.u32 	%rd11, %r39, 4;
	add.s64 	%rd12, %rd1, %rd11;
	ld.global.f32 	%f17, [%rd12];
	add.s32 	%r40, %r38, %r35;
	add.f32 	%f18, %f17, 0f3F800000;
	st.shared.v2.f32 	[%r40], {%f17, %f18};
	add.s32 	%r49, %r39, %r3;
	setp.lt.u32 	%p6, %r49, 512;
	@%p6 bra 	$L__BB3_10;
	bra.uni 	$L__BB3_5;

}
	// .globl	_Z12fp32_smem_16Pf
.visible .entry _Z12fp32_smem_16Pf(
	.param .u64 .ptr .align 1 _Z12fp32_smem_16Pf_param_0
)
{
	.reg .pred 	%p<9>;
	.reg .b32 	%r<54>;
	.reg .b32 	%f<280>;
	.reg .b64 	%rd<15>;

	ld.param.u64 	%rd2, [_Z12fp32_smem_16Pf_param_0];
	cvta.to.global.u64 	%rd1, %rd2;
	mov.u32 	%r1, %tid.x;
	mov.u32 	%r2, %ctaid.x;
	setp.gt.u32 	%p1, %r2, 511;
	@%p1 bra 	$L__BB4_5;
	mov.u32 	%r3, %ntid.x;
	add.s32 	%r19, %r3, %r2;
	max.u32 	%r20, %r19, 512;
	setp.lt.u32 	%p2, %r19, 512;
	selp.u32 	%r21, 1, 0, %p2;
	add.s32 	%r22, %r19, %r21;
	sub.s32 	%r23, %r20, %r22;
	div.u32 	%r24, %r23, %r3;
	add.s32 	%r4, %r24, %r21;
	and.b32  	%r25, %r4, 3;
	setp.eq.s32 	%p3, %r25, 3;
	mov.u32 	%r49, %r2;
	@%p3 bra 	$L__BB4_4;
	add.s32 	%r27, %r4, 1;
	and.b32  	%r5, %r27, 3;
	mov.b32 	%r48, 0;
	mov.u32 	%r49, %r2;
$L__BB4_3:
	.pragma "nounroll";
	mul.wide.u32 	%rd3, %r49, 4;
	add.s64 	%rd4, %rd1, %rd3;
	ld.global.f32 	%f9, [%rd4];
	shl.b32 	%r28, %r49, 4;
	mov.u32 	%r29, data;
	add.s32 	%r30, %r29, %r28;
	add.f32 	%f10, %f9, 0f3F800000;
	st.shared.v2.f32 	[%r30], {%f9, %f10};
	add.s32 	%r49, %r49, %r3;
	add.s32 	%r48, %r48, 1;
	setp.ne.s32 	%p4, %r48, %r5;
	@%p4 bra 	$L__BB4_3;
$L__BB4_4:
	setp.lt.u32 	%p5, %r4, 3;
	@%p5 bra 	$L__BB4_5;
	bra.uni 	$L__BB4_10;
$L__BB4_5:
	add.s32 	%r42, %r1, 1;
	cvt.rn.f32.u32 	%f279, %r42;
	cvt.rn.f32.u32 	%f278, %r1;
	mov.b32 	%r51, 0;
	mov.u32 	%r43, data;
$L__BB4_6:
	mov.b32 	%r53, 0;
	mov.u32 	%r52, %r43;
$L__BB4_7:
	ld.shared.v4.f32 	{%f268, %f272, %f273, %f269}, [%r52];
	neg.f32 	%f264, %f272;
	// begin inline asm
	fma.rn.f32 %f19, %f268, %f273, %f278;
	// end inline asm
	// begin inline asm
	fma.rn.f32 %f23, %f264, %f269, %f19;
	// end inline asm
	// begin inline asm
	fma.rn.f32 %f27, %f268, %f269, %f279;
	// end inline asm
	// begin inline asm
	fma.rn.f32 %f31, %f272, %f273, %f27;
	// end inline asm
	// begin inline asm
	fma.rn.f32 %f35, %f268, %f273, %f23;
	// end inline asm
	// begin inline asm
	fma.rn.f32 %f39, %f264, %f269, %f35;
	// end inline asm
	// begin inline asm
	fma.rn.f32 %f43, %f268, %f269, %f31;
	// end inline asm
	// begin inline asm
	fma.rn.f32 %f47, %f272, %f273, %f43;
	// end inline asm
	// begin inline asm
	fma.rn.f32 %f51, %f268, %f273, %f39;
	// end inline asm
	// begin inline asm
	fma.rn.f32 %f55, %f264, %f269, %f51;
	// end inline asm
	// begin inline asm
	fma.rn.f32 %f59, %f268, %f269, %f47;
	// end inline asm
	// begin inline asm
	fma.rn.f32 %f63, %f272, %f273, %f59;
	// end inline asm
	// begin inline asm
	fma.rn.f32 %f67, %f268, %f273, %f55;
	// end inline asm
	// begin inline asm
	fma.rn.f32 %f71, %f264, %f269, %f67;
	// end inline asm
	// begin inline asm
	fma.rn.f32 %f75, %f268, %f269, %f63;
	// end inline asm
	// begin inline asm
	fma.rn.f32 %f79, %f272, %f273, %f75;
	// end inline asm
	// begin inline asm
	fma.rn.f32 %f83, %f268, %f273, %f71;
	// end inline asm
	// begin inline asm
	fma.rn.f32 %f87, %f264, %f269, %f83;
	// end inline asm
	// begin inline asm
	fma.rn.f32 %f91, %f268, %f269, %f79;
	// end inline asm
	// begin inline asm
	fma.rn.f32 %f95, %f272, %f273, %f91;
	// end inline asm
	// begin inline asm
	fma.rn.f32 %f99, %f268, %f273, %f87;
	// end inline asm
	// begin inline asm
	fma.rn.f32 %f103, %f264, %f269, %f99;
	// end inline asm
	// begin inline asm
	fma.rn.f32 %f107, %f268, %f269, %f95;
	// end inline asm
	// begin inline asm
	fma.rn.f32 %f111, %f272, %f273, %f107;
	// end inline asm
	// begin inline asm
	fma.rn.f32 %f115, %f268, %f273, %f103;
	// end inline asm
	// begin inline asm
	fma.rn.f32 %f119, %f264, %f269, %f115;
	// end inline asm
	// begin inline asm
	fma.rn.f32 %f123, %f268, %f269, %f111;
	// end inline asm
	// begin inline asm
	fma.rn.f32 %f127, %f272, %f273, %f123;
	// end inline asm
	// begin inline asm
	fma.rn.f32 %f131, %f268, %f273, %f119;
	// end inline asm
	// begin inline asm
	fma.rn.f32 %f135, %f264, %f269, %f131;
	// end inline asm
	// begin inline asm
	fma.rn.f32 %f139, %f268, %f269, %f127;
	// end inline asm
	// begin inline asm
	fma.rn.f32 %f143, %f272, %f273, %f139;
	// end inline asm
	// begin inline asm
	fma.rn.f32 %f147, %f268, %f273, %f135;
	// end inline asm
	// begin inline asm
	fma.rn.f32 %f151, %f264, %f269, %f147;
	// end inline asm
	// begin inline asm
	fma.rn.f32 %f155, %f268, %f269, %f143;
	// end inline asm
	// begin inline asm
	fma.rn.f32 %f159, %f272, %f273, %f155;
	// end inline asm
	// begin inline asm
	fma.rn.f32 %f163, %f268, %f273, %f151;
	// end inline asm
	// begin inline asm
	fma.rn.f32 %f167, %f264, %f269, %f163;
	// end inline asm
	// begin inline asm
	fma.rn.f32 %f171, %f268, %f269, %f159;
	// end inline asm
	// begin inline asm
	fma.rn.f32 %f175, %f272, %f273, %f171;
	// end inline asm
	// begin inline asm
	fma.rn.f32 %f179, %f268, %f273, %f167;
	// end inline asm
	// begin inline asm
	fma.rn.f32 %f183, %f264, %f269, %f179;
	// end inline asm
	// begin inline asm
	fma.rn.f32 %f187, %f268, %f269, %f175;
	// end inline asm
	// begin inline asm
	fma.rn.f32 %f191, %f272, %f273, %f187;
	// end inline asm
	// begin inline asm
	fma.rn.f32 %f195, %f268, %f273, %f183;
	// end inline asm
	// begin inline asm
	fma.rn.f32 %f199, %f264, %f269, %f195;
	// end inline asm
	// begin inline asm
	fma.rn.f32 %f203, %f268, %f269, %f191;
	// end inline asm
	// begin inline asm
	fma.rn.f32 %f207, %f272, %f273, %f203;
	// end inline asm
	// begin inline asm
	fma.rn.f32 %f211, %f268, %f273, %f199;
	// end inline asm
	// begin inline asm
	fma.rn.f32 %f215, %f264, %f269, %f211;
	// end inline asm
	// begin inline asm
	fma.rn.f32 %f219, %f268, %f269, %f207;
	// end inline asm
	// begin inline asm
	fma.rn.f32 %f223, %f272, %f273, %f219;
	// end inline asm
	// begin inline asm
	fma.rn.f32 %f227, %f268, %f273, %f215;
	// end inline asm
	// begin inline asm
	fma.rn.f32 %f231, %f264, %f269, %f227;
	// end inline asm
	// begin inline asm
	fma.rn.f32 %f235, %f268, %f269, %f223;
	// end inline asm
	// begin inline asm
	fma.rn.f32 %f239, %f272, %f273, %f235;
	// end inline asm
	// begin inline asm
	fma.rn.f32 %f243, %f268, %f273, %f231;
	// end inline asm
	// begin inline asm
	fma.rn.f32 %f247, %f264, %f269, %f243;
	// end inline asm
	// begin inline asm
	fma.rn.f32 %f251, %f268, %f269, %f239;
	// end inline asm
	// begin inline asm
	fma.rn.f32 %f255, %f272, %f273, %f251;
	// end inline asm
	// begin inline asm
	fma.rn.f32 %f259, %f268, %f273, %f247;
	// end inline asm
	// begin inline asm
	fma.rn.f32 %f278, %f264, %f269, %f259;
	// end inline asm
	// begin inline asm
	fma.rn.f32 %f267, %f268, %f269, %f255;
	// end inline asm
	// begin inline asm
	fma.rn.f32 %f279, %f272, %f273, %f267;
	// end inline asm
	add.s32 	%r53, %r53, 1;
	add.s32 	%r52, %r52, 16;
	setp.ne.s32 	%p7, %r53, 512;
	@%p7 bra 	$L__BB4_7;
	add.s32 	%r51, %r51, 1;
	setp.ne.s32 	%p8, %r51, 64;
	@%p8 bra 	$L__BB4_6;
	add.f32 	%f275, %f279, %f278;
	mov.u32 	%r45, %ntid.x;
	mad.lo.s32 	%r46, %r2, %r45, %r1;
	mul.wide.u32 	%rd13, %r46, 4;
	add.s64 	%rd14, %rd1, %rd13;
	st.global.f32 	[%rd14], %f275;
	ret;
$L__BB4_10:
	mul.wide.u32 	%rd5, %r49, 4;
	add.s64 	%rd6, %rd1, %rd5;
	ld.global.f32 	%f11, [%rd6];
	shl.b32 	%r31, %r49, 4;
	mov.u32 	%r32, data;
	add.s32 	%r33, %r32, %r31;
	add.f32 	%f12, %f11, 0f3F800000;
	st.shared.v2.f32 	[%r33], {%f11, %f12};
	add.s32 	%r34, %r49, %r3;
	mul.wide.u32 	%rd7, %r34, 4;
	add.s64 	%rd8, %rd1, %rd7;
	ld.global.f32 	%f13, [%rd8];
	shl.b32 	%r35, %r3, 4;
	add.s32 	%r36, %r33, %r35;
	add.f32 	%f14, %f13, 0f3F800000;
	st.shared.v2.f32 	[%r36], {%f13, %f14};
	add.s32 	%r37, %r34, %r3;
	mul.wide.u32 	%rd9, %r37, 4;
	add.s64 	%rd10, %rd1, %rd9;
	ld.global.f32 	%f15, [%rd10];
	add.s32 	%r38, %r36, %r35;
	add.f32 	%f16, %f15, 0f3F800000;
	st.shared.v2.f32 	[%r38], {%f15, %f16};
	add.s32 	%r39, %r37, %r3;
	mul.wide.u32 	%rd11, %r39, 4;
	add.s64 	%rd12, %rd1, %rd11;
	ld.global.f32 	%f17, [%rd12];
	add.s32 	%r40, %r38, %r35;
	add.f32 	%f18, %f17, 0f3F800000;
	st.shared.v2.f32 	[%r40], {%f17, %f18};
	add.s32 	%r49, %r39, %r3;
	setp.lt.u32 	%p6, %r49, 512;
	@%p6 bra 	$L__BB4_10;
	bra.uni 	$L__BB4_5;

}
	// .globl	_Z12fp32_smem_32Pf
.visible .entry _Z12fp32_smem_32Pf(
	.param .u64 .ptr .align 1 _Z12fp32_smem_32Pf_param_0
)
{
	.reg .pred 	%p<9>;
	.reg .b32 	%r<54>;
	.reg .b32 	%f<536>;
	.reg .b64 	%rd<15>;

	ld.param.u64 	%rd2, [_Z12fp32_smem_32Pf_param_0];
	cvta.to.global.u64 	%rd1, %rd2;
	mov.u32 	%r1, %tid.x;
	mov.u32 	%r2, %ctaid.x;
	setp.gt.u32 	%p1, %r2, 511;
	@%p1 bra 	$L__BB5_5;
	mov.u32 	%r3, %ntid.x;
	add.s32 	%r19, %r3, %r2;
	max.u32 	%r20, %r19, 512;
	setp.lt.u32 	%p2, %r19, 512;
	selp.u32 	%r21, 1, 0, %p2;
	add.s32 	%r22, %r19, %r21;
	sub.s32 	%r23, %r20, %r22;
	div.u32 	%r24, %r23, %r3;
	add.s32 	%r4, %r24, %r21;
	and.b32  	%r25, %r4, 3;
	setp.eq.s32 	%p3, %r25, 3;
	mov.u32 	%r49, %r2;
	@%p3 bra 	$L__BB5_4;
	add.s32 	%r27, %r4, 1;
	and.b32  	%r5, %r27, 3;
	mov.b32 	%r48, 0;
	mov.u32 	%r49, %r2;
$L__BB5_3:
	.pragma "nounroll";
	mul.wide.u32 	%rd3, %r49, 4;
	add.s64 	%rd4, %rd1, %rd3;
	ld.global.f32 	%f9, [%rd4];
	shl.b32 	%r28, %r49, 4;
	mov.u32 	%r29, data;
	add.s32 	%r30, %r29, %r28;
	add.f32 	%f10, %f9, 0f3F800000;
	st.shared.v2.f32 	[%r30], {%f9, %f10};
	add.s32 	%r49, %r49, %r3;
	add.s32 	%r48, %r48, 1;
	setp.ne.s32 	%p4, %r48, %r5;
	@%p4 bra 	$L__BB5_3;
$L__BB5_4:
	setp.lt.u32 	%p5, %r4, 3;
	@%p5 bra 	$L__BB5_5;
	bra.uni 	$L__BB5_10;
$L__BB5_5:
	add.s32 	%r42, %r1, 1;
	cvt.rn.f32.u32 	%f535, %r42;
	cvt.rn.f32.u32 	%f534, %r1;
	mov.b32 	%r51, 0;
	mov.u32 	%r43, data;
$L__BB5_6:
	mov.b32 	%r53, 0;
	mov.u32 	%r52, %r43;
$L__BB5_7:
	ld.shared.v4.f32 	{%f524, %f528, %f529, %f525}, [%r52];
	neg.f32 	%f520, %f528;
	// begin inline asm
	fma.rn.f32 %f19, %f524, %f529, %f534;
	// end inline asm
	// begin inline asm
	fma.rn.f32 %f23, %f520, %f525, %f19;
	// end inline asm
	// begin inline asm
	fma.rn.f32 %f27, %f524, %f525, %f535;
	// end inline asm
	// begin inline asm
	fma.rn.f32 %f31, %f528, %f529, %f27;
	// end inline asm
	// begin inline asm
	fma.rn.f32 %f35, %f524, %f529, %f23;
	// end inline asm
	// begin inline asm
	fma.rn.f32 %f39, %f520, %f525, %f35;
	// end inline asm
	// begin inline asm
	fma.rn.f32 %f43, %f524, %f525, %f31;
	// end inline asm
	// begin inline asm
	fma.rn.f32 %f47, %f528, %f529, %f43;
	// end inline asm
	// begin inline asm
	fma.rn.f32 %f51, %f524, %f529, %f39;
	// end inline asm
	// begin inline asm
	fma.rn.f32 %f55, %f520, %f525, %f51;
	// end inline asm
	// begin inline asm
	fma.rn.f32 %f59, %f524, %f525, %f47;
	// end inline asm
	// begin inline asm
	fma.rn.f32 %f63, %f528, %f529, %f59;
	// end inline asm
	// begin inline asm
	fma.rn.f32 %f67, %f524, %f529, %f55;
	// end inline asm
	// begin inline asm
	fma.rn.f32 %f71, %f520, %f525, %f67;
	// end inline asm
	// begin inline asm
	fma.rn.f32 %f75, %f524, %f525, %f63;
	// end inline asm
	// begin inline asm
	fma.rn.f32 %f79, %f528, %f529, %f75;
	// end inline asm
	// begin inline asm
	fma.rn.f32 %f83, %f524, %f529, %f71;
	// end inline asm
	// begin inline asm
	fma.rn.f32 %f87, %f520, %f525, %f83;
	// end inline asm
	// begin inline asm
	fma.rn.f32 %f91, %f524, %f525, %f79;
	// end inline asm
	// begin inline asm
	fma.rn.f32 %f95, %f528, %f529, %f91;
	// end inline asm
	// begin inline asm
	fma.rn.f32 %f99, %f524, %f529, %f87;
	// end inline asm
	// begin inline asm
	fma.rn.f32 %f103, %f520, %f525, %f99;
	// end inline asm
	// begin inline asm
	fma.rn.f32 %f107, %f524, %f525, %f95;
	// end inline asm
	// begin inline asm
	fma.rn.f32 %f111, %f528, %f529, %f107;
	// end inline asm
	// begin inline asm
	fma.rn.f32 %f115, %f524, %f529, %f103;
	// end inline asm
	// begin inline asm
	fma.rn.f32 %f119, %f520, %f525, %f115;
	// end inline asm
	// begin inline asm
	fma.rn.f32 %f123, %f524, %f525, %f111;
	// end inline asm
	// begin inline asm
	fma.rn.f32 %f127, %f528, %f529, %f123;
	// end inline asm
	// begin inline asm
	fma.rn.f32 %f131, %f524, %f529, %f119;
	// end inline asm
	// begin inline asm
	fma.rn.f32 %f135, %f520, %f525, %f131;
	// end inline asm
	// begin inline asm
	fma.rn.f32 %f139, %f524, %f525, %f127;
	// end inline asm
	// begin inline asm
	fma.rn.f32 %f143, %f528, %f529, %f139;
	// end inline asm
	// begin inline asm
	fma.rn.f32 %f147, %f524, %f529, %f135;
	// end inline asm
	// begin inline asm
	fma.rn.f32 %f151, %f520, %f525, %f147;
	// end inline asm
	// begin inline asm
	fma.rn.f32 %f155, %f524, %f525, %f143;
	// end inline asm
	// begin inline asm
	fma.rn.f32 %f159, %f528, %f529, %f155;
	// end inline asm
	// begin inline asm
	fma.rn.f32 %f163, %f524, %f529, %f151;
	// end inline asm
	// begin inline asm
	fma.rn.f32 %f167, %f520, %f525, %f163;
	// end inline asm
	// begin inline asm
	fma.rn.f32 %f171, %f524, %f525, %f159;
	// end inline asm
	// begin inline asm
	fma.rn.f32 %f175, %f528, %f529, %f171;
	// end inline asm
	// begin inline asm
	fma.rn.f32 %f179, %f524, %f529, %f167;
	// end inline asm
	// begin inline asm
	fma.rn.f32 %f183, %f520, %f525, %f179;
	// end inline asm
	// begin inline asm
	fma.rn.f32 %f187, %f524, %f525, %f175;
	// end inline asm
	// begin inline asm
	fma.rn.f32 %f191, %f528, %f529, %f187;
	// end inline asm
	// begin inline asm
	fma.rn.f32 %f195, %f524, %f529, %f183;
	// end inline asm
	// begin inline asm
	fma.rn.f32 %f199, %f520, %f525, %f195;
	// end inline asm
	// begin inline asm
	fma.rn.f32 %f203, %f524, %f525, %f191;
	// end inline asm
	// begin inline asm
	fma.rn.f32 %f207, %f528, %f529, %f203;
	// end inline asm
	// begin inline asm
	fma.rn.f32 %f211, %f524, %f529, %f199;
	// end inline asm
	// begin inline asm
	fma.rn.f32 %f215, %f520, %f525, %f211;
	// end inline asm
	// begin inline asm
	fma.rn.f32 %f219, %f524, %f525, %f207;
	// end inline asm
	// begin inline asm
	fma.rn.f32 %f223, %f528, %f529, %f219;
	// end inline asm
	// begin inline asm
	fma.rn.f32 %f227, %f524, %f529, %f215;
	// end inline asm
	// begin inline asm
	fma.rn.f32 %f231, %f520, %f525, %f227;
	// end inline asm
	// begin inline asm
	fma.rn.f32 %f235, %f524, %f525, %f223;
	// end inline asm
	// begin inline asm
	fma.rn.f32 %f239, %f528, %f529, %f235;
	// end inline asm
	// begin inline asm
	fma.rn.f32 %f243, %f524, %f529, %f231;
	// end inline asm
	// begin inline asm
	fma.rn.f32 %f247, %f520, %f525, %f243;
	// end inline asm
	// begin inline asm
	fma.rn.f32 %f251, %f524, %f525, %f239;
	// end inline asm
	// begin inline asm
	fma.rn.f32 %f255, %f528, %f529, %f251;
	// end inline asm
	// begin inline asm
	fma.rn.f32 %f259, %f524, %f529, %f247;
	// end inline asm
	// begin inline asm
	fma.rn.f32 %f263, %f520, %f525, %f259;
	// end inline asm
	// begin inline asm
	fma.rn.f32 %f267, %f524, %f525, %f255;
	// end inline asm
	// begin inline asm
	fma.rn.f32 %f271, %f528, %f529, %f267;
	// end inline asm
	// begin inline asm
	fma.rn.f32 %f275, %f524, %f529, %f263;
	// end inline asm
	// begin inline asm
	fma.rn.f32 %f279, %f520, %f525, %f275;
	// end inline asm
	// begin inline asm
	fma.rn.f32 %f283, %f524, %f525, %f271;
	// end inline asm
	// begin inline asm
	fma.rn.f32 %f287, %f528, %f529, %f283;
	// end inline asm
	// begin inline asm
	fma.rn.f32 %f291, %f524, %f529, %f279;
	// end inline asm
	// begin inline asm
	fma.rn.f32 %f295, %f520, %f525, %f291;
	// end inline asm
	// begin inline asm
	fma.rn.f32 %f299, %f524, %f525, %f287;
	// end inline asm
	// begin inline asm
	fma.rn.f32 %f303, %f528, %f529, %f299;
	// end inline asm
	// begin inline asm
	fma.rn.f32 %f307, %f524, %f529, %f295;
	// end inline asm
	// begin inline asm
	fma.rn.f32 %f311, %f520, %f525, %f307;
	// end inline asm
	// begin inline asm
	fma.rn.f32 %f315, %f524, %f525, %f303;
	// end inline asm
	// begin inline asm
	fma.rn.f32 %f319, %f528, %f529, %f315;
	// end inline asm
	// begin inline asm
	fma.rn.f32 %f323, %f524, %f529, %f311;
	// end inline asm
	// begin inline asm
	fma.rn.f32 %f327, %f520, %f525, %f323;
	// end inline asm
	// begin inline asm
	fma.rn.f32 %f331, %f524, %f525, %f319;
	// end inline asm
	// begin inline asm
	fma.rn.f32 %f335, %f528, %f529, %f331;
	// end inline asm
	// begin inline asm
	fma.rn.f32 %f339, %f524, %f529, %f327;
	// end inline asm
	// begin inline asm
	fma.rn.f32 %f343, %f520, %f525, %f339;
	// end inline asm
	// begin inline asm
	fma.rn.f32 %f347, %f524, %f525, %f335;
	// end inline asm
	// begin inline asm
	fma.rn.f32 %f351, %f528, %f529, %f347;
	// end inline asm
	// begin inline asm
	fma.rn.f32 %f355, %f524, %f529, %f343;
	// end inline asm
	// begin inline asm
	fma.rn.f32 %f359, %f520, %f525, %f355;
	// end inline asm
	// begin inline asm
	fma.rn.f32 %f363, %f524, %f525, %f351;
	// end inline asm
	// begin inline asm
	fma.rn.f32 %f367, %f528, %f529, %f363;
	// end inline asm
	// begin inline asm
	fma.rn.f32 %f371, %f524, %f529, %f359;
	// end inline asm
	// begin inline asm
	fma.rn.f32 %f375, %f520, %f525, %f371;
	// end inline asm
	// begin inline asm
	fma.rn.f32 %f379, %f524, %f525, %f367;
	// end inline asm
	// begin inline asm
	fma.rn.f32 %f383, %f528, %f529, %f379;
	// end inline asm
	// begin inline asm
	fma.rn.f32 %f387, %f524, %f529, %f375;
	// end inline asm
	// begin inline asm
	fma.rn.f32 %f391, %f520, %f525, %f387;
	// end inline asm
	// begin inline asm
	fma.rn.f32 %f395, %f524, %f525, %f383;
	// end inline asm
	// begin inline asm
	fma.rn.f32 %f399, %f528, %f529, %f395;
	// end inline asm
	// begin inline asm
	fma.rn.f32 %f403, %f524, %f529, %f391;
	// end inline asm
	// begin inline asm
	fma.rn.f32 %f407, %f520, %f525, %f403;
	// end inline asm
	// begin inline asm
	fma.rn.f32 %f411, %f524, %f525, %f399;
	// end inline asm
	// begin inline asm
	fma.rn.f32 %f415, %f528, %f529, %f411;
	// end inline asm
	// begin inline asm
	fma.rn.f32 %f419, %f524, %f529, %f407;
	// end inline asm
	// begin inline asm
	fma.rn.f32 %f423, %f520, %f525, %f419;
	// end inline asm
	// begin inline asm
	fma.rn.f32 %f427, %f524, %f525, %f415;
	// end inline asm
	// begin inline asm
	fma.rn.f32 %f431, %f528, %f529, %f427;
	// end inline asm
	// begin inline asm
	fma.rn.f32 %f435, %f524, %f529, %f423;
	// end inline asm
	// begin inline asm
	fma.rn.f32 %f439, %f520, %f525, %f435;
	// end inline asm
	// begin inline asm
	fma.rn.f32 %f443, %f524, %f525, %f431;
	// end inline asm
	// begin inline asm
	fma.rn.f32 %f447, %f528, %f529, %f443;
	// end inline asm
	// begin inline asm
	fma.rn.f32 %f451, %f524, %f529, %f439;
	// end inline asm
	// begin inline asm
	fma.rn.f32 %f455, %f520, %f525, %f451;
	// end inline asm
	// begin inline asm
	fma.rn.f32 %f459, %f524, %f525, %f447;
	// end inline asm
	// begin inline asm
	fma.rn.f32 %f463, %f528, %f529, %f459;
	// end inline asm
	// begin inline asm
	fma.rn.f32 %f467, %f524, %f529, %f455;
	// end inline asm
	// begin inline asm
	fma.rn.f32 %f471, %f520, %f525, %f467;
	// end inline asm
	// begin inline asm
	fma.rn.f32 %f475, %f524, %f525, %f463;
	// end inline asm
	// begin inline asm
	fma.rn.f32 %f479, %f528, %f529, %f475;
	// end inline asm
	// begin inline asm
	fma.rn.f32 %f483, %f524, %f529, %f471;
	// end inline asm
	// begin inline asm
	fma.rn.f32 %f487, %f520, %f525, %f483;
	// end inline asm
	// begin inline asm
	fma.rn.f32 %f491, %f524, %f525, %f479;
	// end inline asm
	// begin inline asm
	fma.rn.f32 %f495, %f528, %f529, %f491;
	// end inline asm
	// begin inline asm
	fma.rn.f32 %f499, %f524, %f529, %f487;
	// end inline asm
	// begin inline asm
	fma.rn.f32 %f503, %f520, %f525, %f499;
	// end inline asm
	// begin inline asm
	fma.rn.f32 %f507, %f524, %f525, %f495;
	// end inline asm
	// begin inline asm
	fma.rn.f32 %f511, %f528, %f529, %f507;
	// end inline asm
	// begin inline asm
	fma.rn.f32 %f515, %f524, %f529, %f503;
	// end inline asm
	// begin inline asm
	fma.rn.f32 %f534, %f520, %f525, %f515;
	// end inline asm
	// begin inline asm
	fma.rn.f32 %f523, %f524, %f525, %f511;
	// end inline asm
	// begin inline asm
	fma.rn.f32 %f535, %f528, %f529, %f523;
	// end inline asm
	add.s32 	%r53, %r53, 1;
	add.s32 	%r52, %r52, 16;
	setp.ne.s32 	%p7, %r53, 512;
	@%p7 bra 	$L__BB5_7;
	add.s32 	%r51, %r51, 1;
	setp.ne.s32 	%p8, %r51, 32;
	@%p8 bra 	$L__BB5_6;
	add.f32 	%f531, %f535, %f534;
	mov.u32 	%r45, %ntid.x;
	mad.lo.s32 	%r46, %r2, %r45, %r1;
	mul.wide.u32 	%rd13, %r46, 4;
	add.s64 	%rd14, %rd1, %rd13;
	st.global.f32 	[%rd14], %f531;
	ret;
$L__BB5_10:
	mul.wide.u32 	%rd5, %r49, 4;
	add.s64 	%rd6, %rd1, %rd5;
	ld.global.f32 	%f11, [%rd6];
	shl.b32 	%r31, %r49, 4;
	mov.u32 	%r32, data;
	add.s32 	%r33, %r32, %r31;
	add.f32 	%f12, %f11, 0f3F800000;
	st.shared.v2.f32 	[%r33], {%f11, %f12};
	add.s32 	%r34, %r49, %r3;
	mul.wide.u32 	%rd7, %r34, 4;
	add.s64 	%rd8, %rd1, %rd7;
	ld.global.f32 	%f13, [%rd8];
	shl.b32 	%r35, %r3, 4;
	add.s32 	%r36, %r33, %r35;
	add.f32 	%f14, %f13, 0f3F800000;
	st.shared.v2.f32 	[%r36], {%f13, %f14};
	add.s32 	%r37, %r34, %r3;
	mul.wide.u32 	%rd9, %r37, 4;
	add.s64 	%rd10, %rd1, %rd9;
	ld.global.f32 	%f15, [%rd10];
	add.s32 	%r38, %r36, %r35;
	add.f32 	%f16, %f15, 0f3F800000;
	st.shared.v2.f32 	[%r38], {%f15, %f16};
	add.s32 	%r39, %r37, %r3;
	mul.wide.u32 	%rd11, %r39, 4;
	add.s64 	%rd12, %rd1, %rd11;
	ld.global.f32 	%f17, [%rd12];
	add.s32 	%r40, %r38, %r35;
	add.f32 	%f18, %f17, 0f3F800000;
	st.shared.v2.f32 	[%r40], {%f17, %f18};
	add.s32 	%r49, %r39, %r3;
	setp.lt.u32 	%p6, %r49, 512;
	@%p6 bra 	$L__BB5_10;
	bra.uni 	$L__BB5_5;

}
	// .globl	_Z12fp32_smem_64Pf
.visible .entry _Z12fp32_smem_64Pf(
	.param .u64 .ptr .align 1 _Z12fp32_smem_64Pf_param_0
)
{
	.reg .pred 	%p<23>;
	.reg .b32 	%r<192>;
	.reg .b32 	%f<16494>;
	.reg .b64 	%rd<19>;

	ld.param.u64 	%rd6, [_Z12fp32_smem_64Pf_param_0];
	cvta.to.global.u64 	%rd1, %rd6;
	mov.u32 	%r1, %tid.x;
	mov.u32 	%r2, %ctaid.x;
	setp.gt.u32 	%p1, %r2, 511;
	@%p1 bra 	$L__BB6_7;
	mov.u32 	%r3, %ntid.x;
	add.s32 	%r97, %r3, %r2;
	max.u32 	%r98, %r97, 512;
	setp.lt.u32 	%p2, %r97, 512;
	selp.u32 	%r99, 1, 0, %p2;
	add.s32 	%r100, %r97, %r99;
	sub.s32 	%r101, %r98, %r100;
	div.u32 	%r102, %r101, %r3;
	add.s32 	%r4, %r102, %r99;
	and.b32  	%r103, %r4, 3;
	setp.eq.s32 	%p3, %r103, 3;
	mov.u32 	%r159, %r2;
	@%p3 bra 	$L__BB6_4;
	add.s32 	%r104, %r4, 1;
	and.b32  	%r105, %r104, 3;
	shl.b32 	%r106, %r2, 4;
	mov.u32 	%r107, data;
	add.s32 	%r153, %r107, %r106;
	shl.b32 	%r6, %r3, 4;
	mul.wide.u32 	%rd7, %r2, 4;
	add.s64 	%rd18, %rd1, %rd7;
	mul.wide.u32 	%rd3, %r3, 4;
	neg.s32 	%r152, %r105;
	mad.lo.s32 	%r159, %r3, %r105, %r2;
$L__BB6_3:
	.pragma "nounroll";
	ld.global.f32 	%f67, [%rd18];
	add.f32 	%f68, %f67, 0f3F800000;
	st.shared.v2.f32 	[%r153], {%f67, %f68};
	add.s32 	%r153, %r153, %r6;
	add.s64 	%rd18, %rd18, %rd3;
	add.s32 	%r152, %r152, 1;
	setp.ne.s32 	%p4, %r152, 0;
	@%p4 bra 	$L__BB6_3;
$L__BB6_4:
	setp.lt.u32 	%p5, %r4, 3;
	@%p5 bra 	$L__BB6_7;
	shl.b32 	%r108, %r3, 1;
	add.s32 	%r158, %r159, %r108;
	shl.b32 	%r15, %r3, 2;
	mad.lo.s32 	%r157, %r3, 3, %r159;
	add.s32 	%r156, %r3, %r159;
	shl.b32 	%r18, %r3, 4;
	shl.b32 	%r109, %r159, 4;
	mov.u32 	%r110, data;
	add.s32 	%r155, %r110, %r109;
	shl.b32 	%r20, %r3, 6;
	shl.b32 	%r21, %r3, 5;
	mul.lo.s32 	%r22, %r3, 48;
$L__BB6_6:
	mul.wide.u32 	%rd8, %r159, 4;
	add.s64 	%rd9, %rd1, %rd8;
	ld.global.f32 	%f69, [%rd9];
	add.f32 	%f70, %f69, 0f3F800000;
	st.shared.v2.f32 	[%r155], {%f69, %f70};
	add.s32 	%r111, %r159, %r3;
	mul.wide.u32 	%rd10, %r156, 4;
	add.s64 	%rd11, %rd1, %rd10;
	ld.global.f32 	%f71, [%rd11];
	add.s32 	%r112, %r155, %r18;
	add.f32 	%f72, %f71, 0f3F800000;
	st.shared.v2.f32 	[%r112], {%f71, %f72};
	add.s32 	%r113, %r111, %r3;
	mul.wide.u32 	%rd12, %r158, 4;
	add.s64 	%rd13, %rd1, %rd12;
	ld.global.f32 	%f73, [%rd13];
	add.s32 	%r114, %r155, %r21;
	add.f32 	%f74, %f73, 0f3F800000;
	st.shared.v2.f32 	[%r114], {%f73, %f74};
	add.s32 	%r115, %r113, %r3;
	mul.wide.u32 	%rd14, %r157, 4;
	add.s64 	%rd15, %rd1, %rd14;
	ld.global.f32 	%f75, [%rd15];
	add.s32 	%r116, %r155, %r22;
	add.f32 	%f76, %f75, 0f3F800000;
	st.shared.v2.f32 	[%r116], {%f75, %f76};
	add.s32 	%r159, %r115, %r3;
	add.s32 	%r158, %r158, %r15;
	add.s32 	%r157, %r157, %r15;
	add.s32 	%r156, %r156, %r15;
	add.s32 	%r155, %r155, %r20;
	setp.lt.u32 	%p6, %r159, 512;
	@%p6 bra 	$L__BB6_6;
$L__BB6_7:
	add.s32 	%r119, %r1, 1;
	cvt.rn.f32.u32 	%f16465, %r119;
	cvt.rn.f32.u32 	%f16464, %r1;
	mov.b32 	%r161, 0;
	mov.u32 	%r160, data;
$L__BB6_8:
	ld.shared.v4.f32 	{%f1094, %f1098, %f1099, %f1095}, [%r160];
	neg.f32 	%f1090, %f1098;
	// begin inline asm
	fma.rn.f32 %f77, %f1094, %f1099, %f16464;
	// end inline asm
	// begin inline asm
	fma.rn.f32 %f81, %f1090, %f1095, %f77;
	// end inline asm
	// begin inline asm
	fma.rn.f32 %f85, %f1094, %f1095, %f16465;
	// end inline asm
	// begin inline asm
	fma.rn.f32 %f89, %f1098, %f1099, %f85;
	// end inline asm
	// begin inline asm
	fma.rn.f32 %f93, %f1094, %f1099, %f81;
	// end inline asm
	// begin inline asm
	fma.rn.f32 %f97, %f1090, %f1095, %f93;
	// end inline asm
	// begin inline asm
	fma.rn.f32 %f101, %f1094, %f1095, %f89;
	// end inline asm
	// begin inline asm
	fma.rn.f32 %f105, %f1098, %f1099, %f101;
	// end inline asm
	// begin inline asm
	fma.rn.f32 %f109, %f1094, %f1099, %f97;
	// end inline asm
	// begin inline asm
	fma.rn.f32 %f113, %f1090, %f1095, %f109;
	// end inline asm
	// begin inline asm
	fma.rn.f32 %f117, %f1094, %f1095, %f105;
	// end inline asm
	// begin inline asm
	fma.rn.f32 %f121, %f1098, %f1099, %f117;
	// end inline asm
	// begin inline asm
	fma.rn.f32 %f125, %f1094, %f1099, %f113;
	// end inline asm
	// begin inline asm
	fma.rn.f32 %f129, %f1090, %f1095, %f125;
	// end inline asm
	// begin inline asm
	fma.rn.f32 %f133, %f1094, %f1095, %f121;
	// end inline asm
	// begin inline asm
	fma.rn.f32 %f137, %f1098, %f1099, %f133;
	// end inline asm
	// begin inline asm
	fma.rn.f32 %f141, %f1094, %f1099, %f129;
	// end inline asm
	// begin inline asm
	fma.rn.f32 %f145, %f1090, %f1095, %f141;
	// end inline asm
	// begin inline asm
	fma.rn.f32 %f149, %f1094, %f1095, %f137;
	// end inline asm
	// begin inline asm
	fma.rn.f32 %f153, %f1098, %f1099, %f149;
	// end inline asm
	// begin inline asm
	fma.rn.f32 %f157, %f1094, %f1099, %f145;
	// end inline asm
	// begin inline asm
	fma.rn.f32 %f161, %f1090, %f1095, %f157;
	// end inline asm
	// begin inline asm
	fma.rn.f32 %f165, %f1094, %f1095, %f153;
	// end inline asm
	// begin inline asm
	fma.rn.f32 %f169, %f1098, %f1099, %f165;
	// end inline asm
	// begin inline asm
	fma.rn.f32 %f173, %f1094, %f1099, %f161;
	// end inline asm
	// begin inline asm
	fma.rn.f32 %f177, %f1090, %f1095, %f173;
	// end inline asm
	// begin inline asm
	fma.rn.f32 %f181, %f1094, %f1095, %f169;
	// end inline asm
	// begin inline asm
	fma.rn.f32 %f185, %f1098, %f1099, %f181;
	// end inline asm
	// begin inline asm
	fma.rn.f32 %f189, %f1094, %f1099, %f177;
	// end inline asm
	// begin inline asm
	fma.rn.f32 %f193, %f1090, %f1095, %f189;
	// end inline asm
	// begin inline asm
	fma.rn.f32 %f197, %f1094, %f1095, %f185;
	// end inline asm
	// begin inline asm
	fma.rn.f32 %f201, %f1098, %f1099, %f197;
	// end inline asm
	// begin inline asm
	fma.rn.f32 %f205, %f1094, %f1099, %f193;
	// end inline asm
	// begin inline asm
	fma.rn.f32 %f209, %f1090, %f1095, %f205;
	// end inline asm
	// begin inline asm
	fma.rn.f32 %f213, %f1094, %f1095, %f201;
	// end inline asm
	// begin inline asm
	fma.rn.f32 %f217, %f1098, %f1099, %f213;
	// end inline asm
	// begin inline asm
	fma.rn.f32 %f221, %f1094, %f1099, %f209;
	// end inline asm
	// begin inline asm
	fma.rn.f32 %f225, %f1090, %f1095, %f221;
	// end inline asm
	// begin inline asm
	fma.rn.f32 %f229, %f1094, %f1095, %f217;
	// end inline asm
	// begin inline asm
	fma.rn.f32 %f233, %f1098, %f1099, %f229;
	// end inline asm
	// begin inline asm
	fma.rn.f32 %f237, %f1094, %f1099, %f225;
	// end inline asm
	// begin inline asm
	fma.rn.f32 %f241, %f1090, %f1095, %f237;
	// end inline asm
	// begin inline asm
	fma.rn.f32 %f245, %f1094, %f1095, %f233;
	// end inline asm
	// begin inline asm
	fma.rn.f32 %f249, %f1098, %f1099, %f245;
	// end inline asm
	// begin inline asm
	fma.rn.f32 %f253, %f1094, %f1099, %f241;
	// end inline asm
	// begin inline asm
	fma.rn.f32 %f257, %f1090, %f1095, %f253;
	// end inline asm
	// begin inline asm
	fma.rn.f32 %f261, %f1094, %f1095, %f249;
	// end inline asm
	// begin inline asm
	fma.rn.f32 %f265, %f1098, %f1099, %f261;
	// end inline asm
	// begin inline asm
	fma.rn.f32 %f269, %f1094, %f1099, %f257;
	// end inline asm
	// begin inline asm
	fma.rn.f32 %f273, %f1090, %f1095, %f269;
	// end inline asm
	// begin inline asm
	fma.rn.f32 %f277, %f1094, %f1095, %f265;
	// end inline asm
	// begin inline asm
	fma.rn.f32 %f281, %f1098, %f1099, %f277;
	// end inline asm
	// begin inline asm
	fma.rn.f32 %f285, %f1094, %f1099, %f273;
	// end inline asm
	// begin inline asm
	fma.rn.f32 %f289, %f1090, %f1095, %f285;
	// end inline asm
	// begin inline asm
	fma.rn.f32 %f293, %f1094, %f1095, %f281;
	// end inline asm
	// begin inline asm
	fma.rn.f32 %f297, %f1098, %f1099, %f293;
	// end inline asm
	// begin inline asm
	fma.rn.f32 %f301, %f1094, %f1099, %f289;
	// end inline asm
	// begin inline asm
	fma.rn.f32 %f305, %f1090, %f1095, %f301;
	// end inline asm
	// begin inline asm
	fma.rn.f32 %f309, %f1094, %f1095, %f297;
	// end inline asm
	// begin inline asm
	fma.rn.f32 %f313, %f1098, %f1099, %f309;
	// end inline asm
	// begin inline asm
	fma.rn.f32 %f317, %f1094, %f1099, %f305;
	// end inline asm
	// begin inline asm
	fma.rn.f32 %f321, %f1090, %f1095, %f317;
	// end inline asm
	// begin inline asm
	fma.rn.f32 %f325, %f1094, %f1095, %f313;
	// end inline asm
	// begin inline asm
	fma.rn.f32 %f329, %f1098, %f1099, %f325;
	// end inline asm
	// begin inline asm
	fma.rn.f32 %f333, %f1094, %f1099, %f321;
	// end inline asm
	// begin inline asm
	fma.rn.f32 %f337, %f1090, %f1095, %f333;
	// end inline asm
	// begin inline asm
	fma.rn.f32 %f341, %f1094, %f1095, %f329;
	// end inline asm
	// begin inline asm
	fma.rn.f32 %f345, %f1098, %f1099, %f341;
	// end inline asm
	// begin inline asm
	fma.rn.f32 %f349, %f1094, %f1099, %f337;
	// end inline asm
	// begin inline asm
	fma.rn.f32 %f353, %f1090, %f1095, %f349;
	// end inline asm
	// begin inline asm
	fma.rn.f32 %f357, %f1094, %f1095, %f345;
	// end inline asm
	// begin inline asm
	fma.rn.f32 %f361, %f1098, %f1099, %f357;
	// end inline asm
	// begin inline asm
	fma.rn.f32 %f365, %f1094, %f1099, %f353;
	// end inline asm
	// begin inline asm
	fma.rn.f32 %f369, %f1090, %f1095, %f365;
	// end inline asm
	// begin inline asm
	fma.rn.f32 %f373, %f1094, %f1095, %f361;
	// end inline asm
	// begin inline asm
	fma.rn.f32 %f377, %f1098, %f1099, %f373;
	// end inline asm
	// begin inline asm
	fma.rn.f32 %f381, %f1094, %f1099, %f369;
	// end inline asm
	// begin inline asm
	fma.rn.f32 %f385, %f1090, %f1095, %f381;
	// end inline asm
	// begin inline asm
	fma.rn.f32 %f389, %f1094, %f1095, %f377;
	// end inline asm
	// begin inline asm
	fma.rn.f32 %f393, %f1098, %f1099, %f389;
	// end inline asm
	// begin inline asm
	fma.rn.f32 %f397, %f1094, %f1099, %f385;
	// end inline asm
	// begin inline asm
	fma.rn.f32 %f401, %f1090, %f1095, %f397;
	// end inline asm
	// begin inline asm
	fma.rn.f32 %f405, %f1094, %f1095, %f393;
	// end inline asm
	// begin inline asm
	fma.rn.f32 %f409, %f1098, %f1099, %f405;
	// end inline asm
	// begin inline asm
	fma.rn.f32 %f413, %f1094, %f1099, %f401;
	// end inline asm
	// begin inline asm
	fma.rn.f32 %f417, %f1090, %f1095, %f413;
	// end inline asm
	// begin inline asm
	fma.rn.f32 %f421, %f1094, %f1095, %f409;
	// end inline asm
	// begin inline asm
	fma.rn.f32 %f425, %f1098, %f1099, %f421;
	// end inline asm
	// begin inline asm
	fma.rn.f32 %f429, %f1094, %f1099, %f417;
	// end inline asm
	// begin inline asm
	fma.rn.f32 %f433, %f1090, %f1095, %f429;
	// end inline asm
	// begin inline asm
	fma.rn.f32 %f437, %f1094, %f1095, %f425;
	// end inline asm
	// begin inline asm
	fma.rn.f32 %f441, %f1098, %f1099, %f437;
	// end inline asm
	// begin inline asm
	fma.rn.f32 %f445, %f1094, %f1099, %f433;
	// end inline asm
	// begin inline asm
	fma.rn.f32 %f449, %f1090, %f1095, %f445;
	// end inline asm
	// begin inline asm
	fma.rn.f32 %f453, %f1094, %f1095, %f441;
	// end inline asm
	// begin inline asm
	fma.rn.f32 %f457, %f1098, %f1099, %f453;
	// end inline asm
	// begin inline asm
	fma.rn.f32 %f461, %f1094, %f1099, %f449;
	// end inline asm
	// begin inline asm
	fma.rn.f32 %f465, %f1090, %f1095, %f461;
	// end inline asm
	// begin inline asm
	fma.rn.f32 %f469, %f1094, %f1095, %f457;
	// end inline asm
	// begin inline asm
	fma.rn.f32 %f473, %f1098, %f1099, %f469;
	// end inline asm
	// begin inline asm
	fma.rn.f32 %f477, %f1094, %f1099, %f465;
	// end inline asm
	// begin inline asm
	fma.rn.f32 %f481, %f1090, %f1095, %f477;
	// end inline asm
	// begin inline asm
	fma.rn.f32 %f485, %f1094, %f1095, %f473;
	// end inline asm
	// begin inline asm
	fma.rn.f32 %f489, %f1098, %f1099, %f485;
	// end inline asm
	// begin inline asm
	fma.rn.f32 %f493, %f1094, %f1099, %f481;
	// end inline asm
	// begin inline asm
	fma.rn.f32 %f497, %f1090, %f1095, %f493;
	// end inline asm
	// begin inline asm
	fma.rn.f32 %f501, %f1094, %f1095, %f489;
	// end inline asm
	// begin inline asm
	fma.rn.f32 %f505, %f1098, %f1099, %f501;
	// end inline asm
	// begin inline asm
	fma.rn.f32 %f509, %f1094, %f1099, %f497;
	// end inline asm
	// begin inline asm
	fma.rn.f32 %f513, %f1090, %f1095, %f509;
	// end inline asm
	// begin inline asm
	fma.rn.f32 %f517, %f1094, %f1095, %f505;
	// end inline asm
	// begin inline asm
	fma.rn.f32 %f521, %f1098, %f1099, %f517;
	// end inline asm
	// begin inline asm
	fma.rn.f32 %f525, %f1094, %f1099, %f513;
	// end inline asm
	// begin inline asm
	fma.rn.f32 %f529, %f1090, %f1095, %f525;
	// end inline asm
	// begin inline asm
	fma.rn.f32 %f533, %f1094, %f1095, %f521;
	// end inline asm
	// begin inline asm
	fma.rn.f32 %f537, %f1098, %f1099, %f533;
	// end inline asm
	// begin inline asm
	fma.rn.f32 %f541, %f1094, %f1099, %f529;
	// end inline asm
	// begin inline asm
	fma.rn.f32 %f545, %f1090, %f1095, %f541;
	// end inline asm
	// begin inline asm
	fma.rn.f32 %f549, %f1094, %f1095, %f537;
	// end inline asm
	// begin inline asm
	fma.rn.f32 %f553, %f1098, %f1099, %f549;
	// end inline asm
	// begin inline asm
	fma.rn.f32 %f557, %f1094, %f1099, %f545;
	// end inline asm
	// begin inline asm
	fma.rn.f32 %f561, %f1090, %f1095, %f557;
	// end inline asm
	// begin inline asm
	fma.rn.f32 %f565, %f1094, %f1095, %f553;
	// end inline asm
	// begin inline asm
	fma.rn.f32 %f569, %f1098, %f1099, %f565;
	// end inline asm
	// begin inline asm
	fma.rn.f32 %f573, %f1094, %f1099, %f561;
	// end inline asm
	// begin inline asm
	fma.rn.f32 %f577, %f1090, %f1095, %f573;
	// end inline asm
	// begin inline asm
	fma.rn.f32 %f581, %f1094, %f1095, %f569;
	// end inline asm
	// begin inline asm
	fma.rn.f32 %f585, %f1098, %f1099, %f581;
	// end inline asm
	// begin inline asm
	fma.rn.f32 %f589, %f1094, %f1099, %f577;
	// end inline asm
	// begin inline asm
	fma.rn.f32 %f593, %f1090, %f1095, %f589;
	// end inline asm
	// begin inline asm
	fma.rn.f32 %f597, %f1094, %f1095, %f585;
	// end inline asm
	// begin inline asm
	fma.rn.f32 %f601, %f1098, %f1099, %f597;
	// end inline asm
	// begin inline asm
	fma.rn.f32 %f605, %f1094, %f1099, %f593;
	// end inline asm
	// begin inline asm
	fma.rn.f32 %f609, %f1090, %f1095, %f605;
	// end inline asm
	// begin inline asm
	fma.rn.f32 %f613, %f1094, %f1095, %f601;
	// end inline asm
	// begin inline asm
	fma.rn.f32 %f617, %f1098, %f1099, %f613;
	// end inline asm
	// begin inline asm
	fma.rn.f32 %f621, %f1094, %f1099, %f609;
	// end inline asm
	// begin inline asm
	fma.rn.f32 %f625, %f1090, %f1095, %f621;
	// end inline asm
	// begin inline asm
	fma.rn.f32 %f629, %f1094, %f1095, %f617;
	// end inline asm
	// begin inline asm
	fma.rn.f32 %f633, %f1098, %f1099, %f629;
	// end inline asm
	// begin inline asm
	fma.rn.f32 %f637, %f1094, %f1099, %f625;
	// end inline asm
	// begin inline asm
	fma.rn.f32 %f641, %f1090, %f1095, %f637;
	// end inline asm
	// begin inline asm
	fma.rn.f32 %f645, %f1094, %f1095, %f633;
	// end inline asm
	// begin inline asm
	fma.rn.f32 %f649, %f1098, %f1099, %f645;
	// end inline asm
	// begin inline asm
	fma.rn.f32 %f653, %f1094, %f1099, %f641;
	// end inline asm
	// begin inline asm
	fma.rn.f32 %f657, %f1090, %f1095, %f653;
	// end inline asm
	// begin inline asm
	fma.rn.f32 %f661, %f1094, %f1095, %f649;
	// end inline asm
	// begin inline asm
	fma.rn.f32 %f665, %f1098, %f1099, %f661;
	// end inline asm
	// begin inline asm
	fma.rn.f32 %f669, %f1094, %f1099, %f657;
	// end inline asm
	// begin inline asm
	fma.rn.f32 %f673, %f1090, %f1095, %f669;
	// end inline asm
	// begin inline asm
	fma.rn.f32 %f677, %f1094, %f1095, %f665;
	// end inline asm
	// begin inline asm
	fma.rn.f32 %f681, %f1098, %f1099, %f677;
	// end inline asm
	// begin inline asm
	fma.rn.f32 %f685, %f1094, %f1099, %f673;
	// end inline asm
	// begin inline asm
	fma.rn.f32 %f689, %f1090, %f1095, %f685;
	// end inline asm
	// begin inline asm
	fma.rn.f32 %f693, %f1094, %f1095, %f681;
	// end inline asm
	// begin inline asm
	fma.rn.f32 %f697, %f1098, %f1099, %f693;
	// end inline asm
	// begin inline asm
	fma.rn.f32 %f701, %f1094, %f1099, %f689;
	// end inline asm
	// begin inline asm
	fma.rn.f32 %f705, %f1090, %f1095, %f701;
	// end inline asm
	// begin inline asm
	fma.rn.f32 %f709, %f1094, %f1095, %f697;
	// end inline asm
	// begin inline asm
	fma.rn.f32 %f713, %f1098, %f1099, %f709;
	// end inline asm
	// begin inline asm
	fma.rn.f32 %f717, %f1094, %f1099, %f705;
	// end inline asm
	// begin inline asm
	fma.rn.f32 %f721, %f1090, %f1095, %f717;
	// end inline asm
	// begin inline asm
	fma.rn.f32 %f725, %f1094, %f1095, %f713;
	// end inline asm
	// begin inline asm
	fma.rn.f32 %f729, %f1098, %f1099, %f725;
	// end inline asm
	// begin inline asm
	fma.rn.f32 %f733, %f1094, %f1099, %f721;
	// end inline asm
	// begin inline asm
	fma.rn.f32 %f737, %f1090, %f1095, %f733;
	// end inline asm
	// begin inline asm
	fma.rn.f32 %f741, %f1094, %f1095, %f729;
	// end inline asm
	// begin inline asm
	fma.rn.f32 %f745, %f1098, %f1099, %f741;
	// end inline asm
	// begin inline asm
	fma.rn.f32 %f749, %f1094, %f1099, %f737;
	// end inline asm
	// begin inline asm
	fma.rn.f32 %f753, %f1090, %f1095, %f749;
	// end inline asm
	// begin inline asm
	fma.rn.f32 %f757, %f1094, %f1095, %f745;
	// end inline asm
	// begin inline asm
	fma.rn.f32 %f761, %f1098, %f1099, %f757;
	// end inline asm
	// begin inline asm
	fma.rn.f32 %f765, %f1094, %f1099, %f753;
	// end inline asm
	// begin inline asm
	fma.rn.f32 %f769, %f1090, %f1095, %f765;
	// end inline asm
	// begin inline asm
	fma.rn.f32 %f773, %f1094, %f1095, %f761;
	// end inline asm
	// begin inline asm
	fma.rn.f32 %f777, %f1098, %f1099, %f773;
	// end inline asm
	// begin inline asm
	fma.rn.f32 %f781, %f1094, %f1099, %f769;
	// end inline asm
	// begin inline asm
	fma.rn.f32 %f785, %f1090, %f1095, %f781;
	// end inline asm
	// begin inline asm
	fma.rn.f32 %f789, %f1094, %f1095, %f777;
	// end inline asm
	// begin inline asm
	fma.rn.f32 %f793, %f1098, %f1099, %f789;
	// end inline asm
	// begin inline asm
	fma.rn.f32 %f797, %f1094, %f1099, %f785;
	// end inline asm
	// begin inline asm
	fma.rn.f32 %f801, %f1090, %f1095, %f797;
	// end inline asm
	// begin inline asm
	fma.rn.f32 %f805, %f1094, %f1095, %f793;
	// end inline asm
	// begin inline asm
	fma.rn.f32 %f809, %f1098, %f1099, %f805;
	// end inline asm
	// begin inline asm
	fma.rn.f32 %f813, %f1094, %f1099, %f801;
	// end inline asm
	// begin inline asm
	fma.rn.f32 %f817, %f1090, %f1095, %f813;
	// end inline asm
	// begin inline asm
	fma.rn.f32 %f821, %f1094, %f1095, %f809;
	// end inline asm
	// begin inline asm
	fma.rn.f32 %f825, %f1098, %f1099, %f821;
	// end inline asm
	// begin inline asm
	fma.rn.f32 %f829, %f1094, %f1099, %f817;
	// end inline asm
	// begin inline asm
	fma.rn.f32 %f833, %f1090, %f1095, %f829;
	// end inline asm
	// begin inline asm
	fma.rn.f32 %f837, %f1094, %f1095, %f825;
	// end inline asm
	// begin inline asm
	fma.rn.f32 %f841, %f1098, %f1099, %f837;
	// end inline asm
	// begin inline asm
	fma.rn.f32 %f845, %f1094, %f1099, %f833;
	// end inline asm
	// begin inline asm
	fma.rn.f32 %f849, %f1090, %f1095, %f845;
	// end inline asm
	// begin inline asm
	fma.rn.f32 %f853, %f1094, %f1095, %f841;
	// end inline asm
	// begin inline asm
	fma.rn.f32 %f857, %f1098, %f1099, %f853;
	// end inline asm
	// begin inline asm
	fma.rn.f32 %f861, %f1094, %f1099, %f849;
	// end inline asm
	// begin inline asm
	fma.rn.f32 %f865, %f1090, %f1095, %f861;
	// end inline asm
	// begin inline asm
	fma.rn.f32 %f869, %f1094, %f1095, %f857;
	// end inline asm
	// begin inline asm
	fma.rn.f32 %f873, %f1098, %f1099, %f869;
	// end inline asm
	// begin inline asm
	fma.rn.f32 %f877, %f1094, %f1099, %f865;
	// end inline asm
	// begin inline asm
	fma.rn.f32 %f881, %f1090, %f1095, %f877;
	// end inline asm
	// begin inline asm
	fma.rn.f32 %f885, %f1094, %f1095, %f873;
	// end inline asm
	// begin inline asm
	fma.rn.f32 %f889, %f1098, %f1099, %f885;
	// end inline asm
	// begin inline asm
	fma.rn.f32 %f893, %f1094, %f1099, %f881;
	// end inline asm
	// begin inline asm
	fma.rn.f32 %f897, %f1090, %f1095, %f893;
	// end inline asm
	// begin inline asm
	fma.rn.f32 %f901, %f1094, %f1095, %f889;
	// end inline asm
	// begin inline asm
	fma.rn.f32 %f905, %f1098, %f1099, %f901;
	// end inline asm
	// begin inline asm
	fma.rn.f32 %f909, %f1094, %f1099, %f897;
	// end inline asm
	// begin inline asm
	fma.rn.f32 %f913, %f1090, %f1095, %f909;
	// end inline asm
	// begin inline asm
	fma.rn.f32 %f917, %f1094, %f1095, %f905;
	// end inline asm
	// begin inline asm
	fma.rn.f32 %f921, %f1098, %f1099, %f917;
	// end inline asm
	// begin inline asm
	fma.rn.f32 %f925, %f1094, %f1099, %f913;
	// end inline asm
	// begin inline asm
	fma.rn.f32 %f929, %f1090, %f1095, %f925;
	// end inline asm
	// begin inline asm
	fma.rn.f32 %f933, %f1094, %f1095, %f921;
	// end inline asm
	// begin inline asm
	fma.rn.f32 %f937, %f1098, %f1099, %f933;
	// end inline asm
	// begin inline asm
	fma.rn.f32 %f941, %f1094, %f1099, %f929;
	// end inline asm
	// begin inline asm
	fma.rn.f32 %f945, %f1090, %f1095, %f941;
	// end inline asm
	// begin inline asm
	fma.rn.f32 %f949, %f1094, %f1095, %f937;
	// end inline asm
	// begin inline asm
	fma.rn.f32 %f953, %f1098, %f1099, %f949;
	// end inline asm
	// begin inline asm
	fma.rn.f32 %f957, %f1094, %f1099, %f945;
	// end inline asm
	// begin inline asm
	fma.rn.f32 %f961, %f1090, %f1095, %f957;
	// end inline asm
	// begin inline asm
	fma.rn.f32 %f965, %f1094, %f1095, %f953;
	// end inline asm
	// begin inline asm
	fma.rn.f32 %f969, %f1098, %f1099, %f965;
	// end inline asm
	// begin inline asm
	fma.rn.f32 %f973, %f1094, %f1099, %f961;
	// end inline asm
	// begin inline asm
	fma.rn.f32 %f977, %f1090, %f1095, %f973;
	// end inline asm
	// begin inline asm
	fma.rn.f32 %f981, %f1094, %f1095, %f969;
	// end inline asm
	// begin inline asm
	fma.rn.f32 %f985, %f1098, %f1099, %f981;
	// end inline asm
	// begin inline asm
	fma.rn.f32 %f989, %f1094, %f1099, %f977;
	// end inline asm
	// begin inline asm
	fma.rn.f32 %f993, %f1090, %f1095, %f989;
	// end inline asm
	// begin inline asm
	fma.rn.f32 %f997, %f1094, %f1095, %f985;
	// end inline asm
	// begin inline asm
	fma.rn.f32 %f1001, %f1098, %f1099, %f997;
	// end inline asm
	// begin inline asm
	fma.rn.f32 %f1005, %f1094, %f1099, %f993;
	// end inline asm
	// begin inline asm
	fma.rn.f32 %f1009, %f1090, %f1095, %f1005;
	// end inline asm
	// begin inline asm
	fma.rn.f32 %f1013, %f1094, %f1095, %f1001;
	// end inline asm
	// begin inline asm
	fma.rn.f32 %f1017, %f1098, %f1099, %f1013;
	// end inline asm
	// begin inline asm
	fma.rn.f32 %f1021, %f1094, %f1099, %f1009;
	// end inline asm
	// begin inline asm
	fma.rn.f32 %f1025, %f1090, %f1095, %f1021;
	// end inline asm
	// begin inline asm
	fma.rn.f32 %f1029, %f1094, %f1095, %f1017;
	// end inline asm
	// begin inline asm
	fma.rn.f32 %f1033, %f1098, %f1099, %f1029;
	// end inline asm
	// begin inline asm
	fma.rn.f32 %f1037, %f1094, %f1099, %f1025;
	// end inline asm
	// begin inline asm
	fma.rn.f32 %f1041, %f1090, %f1095, %f1037;
	// end inline asm
	// begin inline asm
	fma.rn.f32 %f1045, %f1094, %f1095, %f1033;
	// end inline asm
	// begin inline asm
	fma.rn.f32 %f1049, %f1098, %f1099, %f1045;
	// end inline asm
	// begin inline asm
	fma.rn.f32 %f1053, %f1094, %f1099, %f1041;
	// end inline asm
	// begin inline asm
	fma.rn.f32 %f1057, %f1090, %f1095, %f1053;
	// end inline asm
	// begin inline asm
	fma.rn.f32 %f1061, %f1094, %f1095, %f1049;
	// end inline asm
	// begin inline asm
	fma.rn.f32 %f1065, %f1098, %f1099, %f1061;
	// end inline asm
	// begin inline asm
	fma.rn.f32 %f1069, %f1094, %f1099, %f1057;
	// end inline asm
	// begin inline asm
	fma.rn.f32 %f1073, %f1090, %f1095, %f1069;
	// end inline asm
	// begin inline asm
	fma.rn.f32 %f1077, %f1094, %f1095, %f1065;
	// end inline asm
	// begin inline asm
	fma.rn.f32 %f1081, %f1098, %f1099, %f1077;
	// end inline asm
	// begin inline asm
	fma.rn.f32 %f1085, %f1094, %f1099, %f1073;
	// end inline asm
	// begin inline asm
	fma.rn.f32 %f16464, %f1090, %f1095, %f1085;
	// end inline asm
	// begin inline asm
	fma.rn.f32 %f1093, %f1094, %f1095, %f1081;
	// end inline asm
	// begin inline asm
	fma.rn.f32 %f16465, %f1098, %f1099, %f1093;
	// end inline asm
	add.s32 	%r161, %r161, 1;
	add.s32 	%r160, %r160, 16;
	setp.ne.s32 	%p7, %r161, 512;
	@%p7 bra 	$L__BB6_8;
	mov.b32 	%r163, 0;
	mov.u32 	%r162, data;
$L__BB6_10:
	ld.shared.v4.f32 	{%f2118, %f2122, %f2123, %f2119}, [%r162];
	neg.f32 	%f2114, %f2122;
	// begin inline asm
	fma.rn.f32 %f1101, %f2118, %f2123, %f16464;
	// end inline asm
	// begin inline asm
	fma.rn.f32 %f1105, %f2114, %f2119, %f1101;
	// end inline asm
	// begin inline asm
	fma.rn.f32 %f1109, %f2118, %f2119, %f16465;
	// end inline asm
	// begin inline asm
	fma.rn.f32 %f1113, %f2122, %f2123, %f1109;
	// end inline asm
	// begin inline asm
	fma.rn.f32 %f1117, %f2118, %f2123, %f1105;
	// end inline asm
	// begin inline asm
	fma.rn.f32 %f1121, %f2114, %f2119, %f1117;
	// end inline asm
	// begin inline asm
	fma.rn.f32 %f1125, %f2118, %f2119, %f1113;
	// end inline asm
	// begin inline asm
	fma.rn.f32 %f1129, %f2122, %f2123, %f1125;
	// end inline asm
	// begin inline asm
	fma.rn.f32 %f1133, %f2118, %f2123, %f1121;
	// end inline asm
	// begin inline asm
	fma.rn.f32 %f1137, %f2114, %f2119, %f1133;
	// end inline asm
	// begin inline asm
	fma.rn.f32 %f1141, %f2118, %f2119, %f1129;
	// end inline asm
	// begin inline asm
	fma.rn.f32 %f1145, %f2122, %f2123, %f1141;
	// end inline asm
	// begin inline asm
	fma.rn.f32 %f1149, %f2118, %f2123, %f1137;
	// end inline asm
	// begin inline asm
	fma.rn.f32 %f1153, %f2114, %f2119, %f1149;
	// end inline asm
	// begin inline asm
	fma.rn.f32 %f1157, %f2118, %f2119, %f1145;
	// end inline asm
	// begin inline asm
	fma.rn.f32 %f1161, %f2122, %f2123, %f1157;
	// end inline asm
	// begin inline asm
	fma.rn.f32 %f1165, %f2118, %f2123, %f1153;
	// end inline asm
	// begin inline asm
	fma.rn.f32 %f1169, %f2114, %f2119, %f1165;
	// end inline asm
	// begin inline asm
	fma.rn.f32 %f1173, %f2118, %f2119, %f1161;
	// end inline asm
	// begin inline asm
	fma.rn.f32 %f1177, %f2122, %f2123, %f1173;
	// end inline asm
	// begin inline asm
	fma.rn.f32 %f1181, %f2118, %f2123, %f1169;
	// end inline asm
	// begin inline asm
	fma.rn.f32 %f1185, %f2114, %f2119, %f1181;
	// end inline asm
	// begin inline asm
	fma.rn.f32 %f1189, %f2118, %f2119, %f1177;
	// end inline asm
	// begin inline asm
	fma.rn.f32 %f1193, %f2122, %f2123, %f1189;
	// end inline asm
	// begin inline asm
	fma.rn.f32 %f1197, %f2118, %f2123, %f1185;
	// end inline asm
	// begin inline asm
	fma.rn.f32 %f1201, %f2114, %f2119, %f1197;
	// end inline asm
	// begin inline asm
	fma.rn.f32 %f1205, %f2118, %f2119, %f1193;
	// end inline asm
	// begin inline asm
	fma.rn.f32 %f1209, %f2122, %f2123, %f1205;
	// end inline asm
	// begin inline asm
	fma.rn.f32 %f1213, %f2118, %f2123, %f1201;
	// end inline asm
	// begin inline asm
	fma.rn.f32 %f1217, %f2114, %f2119, %f1213;
	// end inline asm
	// begin inline asm
	fma.rn.f32 %f1221, %f2118, %f2119, %f1209;
	// end inline asm
	// begin inline asm
	fma.rn.f32 %f1225, %f2122, %f2123, %f1221;
	// end inline asm
	// begin inline asm
	fma.rn.f32 %f1229, %f2118, %f2123, %f1217;
	// end inline asm
	// begin inline asm
	fma.rn.f32 %f1233, %f2114, %f2119, %f1229;
	// end inline asm
	// begin inline asm
	fma.rn.f32 %f1237, %f2118, %f2119, %f1225;
	// end inline asm
	// begin inline asm
	fma.rn.f32 %f1241, %f2122, %f2123, %f1237;
	// end inline asm
	// begin inline asm
	fma.rn.f32 %f1245, %f2118, %f2123, %f1233;
	// end inline asm
	// begin inline asm
	fma.rn.f32 %f1249, %f2114, %f2119, %f1245;
	// end inline asm
	// begin inline asm
	fma.rn.f32 %f1253, %f2118, %f2119, %f1241;
	// end inline asm
	// begin inline asm
	fma.rn.f32 %f1257, %f2122, %f2123, %f1253;
	// end inline asm
	// begin inline asm
	fma.rn.f32 %f1261, %f2118, %f2123, %f1249;
	// end inline asm
	// begin inline asm
	fma.rn.f32 %f1265, %f2114, %f2119, %f1261;
	// end inline asm
	// begin inline asm
	fma.rn.f32 %f1269, %f2118, %f2119, %f1257;
	// end inline asm
	// begin inline asm
	fma.rn.f32 %f1273, %f2122, %f2123, %f1269;
	// end inline asm
	// begin inline asm
	fma.rn.f32 %f1277, %f2118, %f2123, %f1265;
	// end inline asm
	// begin inline asm
	fma.rn.f32 %f1281, %f2114, %f2119, %f1277;
	// end inline asm
	// begin inline asm
	fma.rn.f32 %f1285, %f2118, %f2119, %f1273;
	// end inline asm
	// begin inline asm
	fma.rn.f32 %f1289, %f2122, %f2123, %f1285;
	// end inline asm
	// begin inline asm
	fma.rn.f32 %f1293, %f2118, %f2123, %f1281;
	// end inline asm
	// begin inline asm
	fma.rn.f32 %f1297, %f2114, %f2119, %f1293;
	// end inline asm
	// begin inline asm
	fma.rn.f32 %f1301, %f2118, %f2119, %f1289;
	// end inline asm
	// begin inline asm
	fma.rn.f32 %f1305, %f2122, %f2123, %f1301;
	// end inline asm
	// begin inline asm
	fma.rn.f32 %f1309, %f2118, %f2123, %f1297;
	// end inline asm
	// begin inline asm
	fma.rn.f32 %f1313, %f2114, %f2119, %f1309;
	// end inline asm
	// begin inline asm
	fma.rn.f32 %f1317, %f2118, %f2119, %f1305;
	// end inline asm
	// begin inline asm
	fma.rn.f32 %f1321, %f2122, %f2123, %f1317;
	// end inline asm
	// begin inline asm
	fma.rn.f32 %f1325, %f2118, %f2123, %f1313;
	// end inline asm
	// begin inline asm
	fma.rn.f32 %f1329, %f2114, %f2119, %f1325;
	// end inline asm
	// begin inline asm
	fma.rn.f32 %f1333, %f2118, %f2119, %f1321;
	// end inline asm
	// begin inline asm
	fma.rn.f32 %f1337, %f2122, %f2123, %f1333;
	// end inline asm
	// begin inline asm
	fma.rn.f32 %f1341, %f2118, %f2123, %f1329;
	// end inline asm
	// begin inline asm
	fma.rn.f32 %f1345, %f2114, %f2119, %f1341;
	// end inline asm
	// begin inline asm
	fma.rn.f32 %f1349, %f2118, %f2119, %f1337;
	// end inline asm
	// begin inline asm
	fma.rn.f32 %f1353, %f2122, %f2123, %f1349;
	// end inline asm
	// begin inline asm
	fma.rn.f32 %f1357, %f2118, %f2123, %f1345;
	// end inline asm
	// begin inline asm
	fma.rn.f32 %f1361, %f2114, %f2119, %f1357;
	// end inline asm
	// begin inline asm
	fma.rn.f32 %f1365, %f2118, %f2119, %f1353;
	// end inline asm
	// begin inline asm
	fma.rn.f32 %f1369, %f2122, %f2123, %f1365;
	// end inline asm
	// begin inline asm
	fma.rn.f32 %f1373, %f2118, %f2123, %f1361;
	// end inline asm
	// begin inline asm
	fma.rn.f32 %f1377, %f2114, %f2119, %f1373;
	// end inline asm
	// begin inline asm
	fma.rn.f32 %f1381, %f2118, %f2119, %f1369;
	// end inline asm
	// begin inline asm
	fma.rn.f32 %f1385, %f2122, %f2123, %f1381;
	// end inline asm
	// begin inline asm
	fma.rn.f32 %f1389, %f2118, %f2123, %f1377;
	// end inline asm
	// begin inline asm
	fma.rn.f32 %f1393, %f2114, %f2119, %f1389;
	// end inline asm
	// begin inline asm
	fma.rn.f32 %f1397, %f2118, %f2119, %f1385;
	// end inline asm
	// begin inline asm
	fma.rn.f32 %f1401, %f2122, %f2123, %f1397;
	// end inline asm
	// begin inline asm
	fma.rn.f32 %f1405, %f2118, %f2123, %f1393;
	// end inline asm
	// begin inline asm
	fma.rn.f32 %f1409, %f2114, %f2119, %f1405;
	// end inline asm
	// begin inline asm
	fma.rn.f32 %f1413, %f2118, %f2119, %f1401;
	// end inline asm
	// begin inline asm
	fma.rn.f32 %f1417, %f2122, %f2123, %f1413;
	// end inline asm
	// begin inline asm
	fma.rn.f32 %f1421, %f2118, %f2123, %f1409;
	// end inline asm
	// begin inline asm
	fma.rn.f32 %f1425, %f2114, %f2119, %f1421;
	// end inline asm
	// begin inline asm
	fma.rn.f32 %f1429, %f2118, %f2119, %f1417;
	// end inline asm
	// begin inline asm
	fma.rn.f32 %f1433, %f2122, %f2123, %f1429;
	// end inline asm
	// begin inline asm
	fma.rn.f32 %f1437, %f2118, %f2123, %f1425;
	// end inline asm
	// begin inline asm
	fma.rn.f32 %f1441, %f2114, %f2119, %f1437;
	// end inline asm
	// begin inline asm
	fma.rn.f32 %f1445, %f2118, %f2119, %f1433;
	// end inline asm
	// begin inline asm
	fma.rn.f32 %f1449, %f2122, %f2123, %f1445;
	// end inline asm
	// begin inline asm
	fma.rn.f32 %f1453, %f2118, %f2123, %f1441;
	// end inline asm
	// begin inline asm
	fma.rn.f32 %f1457, %f2114, %f2119, %f1453;
	// end inline asm
	// begin inline asm
	fma.rn.f32 %f1461, %f2118, %f2119, %f1449;
	// end inline asm
	// begin inline asm
	fma.rn.f32 %f1465, %f2122, %f2123, %f1461;
	// end inline asm
	// begin inline asm
	fma.rn.f32 %f1469, %f2118, %f2123, %f1457;
	// end inline asm
	// begin inline asm
	fma.rn.f32 %f1473, %f2114, %f2119, %f1469;
	// end inline asm
	// begin inline asm
	fma.rn.f32 %f1477, %f2118, %f2119, %f1465;
	// end inline asm
	// begin inline asm
	fma.rn.f32 %f1481, %f2122, %f2123, %f1477;
	// end inline asm
	// begin inline asm
	fma.rn.f32 %f1485, %f2118, %f2123, %f1473;
	// end inline asm
	// begin inline asm
	fma.rn.f32 %f1489, %f2114, %f2119, %f1485;
	// end inline asm
	// begin inline asm
	fma.rn.f32 %f1493, %f2118, %f2119, %f1481;
	// end inline asm
	// begin inline asm
	fma.rn.f32 %f1497, %f2122, %f2123, %f1493;
	// end inline asm
	// begin inline asm
	fma.rn.f32 %f1501, %f2118, %f2123, %f1489;
	// end inline asm
	// begin inline asm
	fma.rn.f32 %f1505, %f2114, %f2119, %f1501;
	// end inline asm
	// begin inline asm
	fma.rn.f32 %f1509, %f2118, %f2119, %f1497;
	// end inline asm
	// begin inline asm
	fma.rn.f32 %f1513, %f2122, %f2123, %f1509;
	// end inline asm
	// begin inline asm
	fma.rn.f32 %f1517, %f2118, %f2123, %f1505;
	// end inline asm
	// begin inline asm
	fma.rn.f32 %f1521, %f2114, %f2119, %f1517;
	// end inline asm
	// begin inline asm
	fma.rn.f32 %f1525, %f2118, %f2119, %f1513;
	// end inline asm
	// begin inline asm
	fma.rn.f32 %f1529, %f2122, %f2123, %f1525;
	// end inline asm
	// begin inline asm
	fma.rn.f32 %f1533, %f2118, %f2123, %f1521;
	// end inline asm
	// begin inline asm
	fma.rn.f32 %f1537, %f2114, %f2119, %f1533;
	// end inline asm
	// begin inline asm
	fma.rn.f32 %f1541, %f2118, %f2119, %f1529;
	// end inline asm
	// begin inline asm
	fma.rn.f32 %f1545, %f2122, %f2123, %f1541;
	// end inline asm
	// begin inline asm
	fma.rn.f32 %f1549, %f2118, %f2123, %f1537;
	// end inline asm
	// begin inline asm
	fma.rn.f32 %f1553, %f2114, %f2119, %f1549;
	// end inline asm
	// begin inline asm
	fma.rn.f32 %f1557, %f2118, %f2119, %f1545;
	// end inline asm
	// begin inline asm
	fma.rn.f32 %f1561, %f2122, %f2123, %f1557;
	// end inline asm
	// begin inline asm
	fma.rn.f32 %f1565, %f2118, %f2123, %f1553;
	// end inline asm
	// begin inline asm
	fma.rn.f32 %f1569, %f2114, %f2119, %f1565;
	// end inline asm
	// begin inline asm
	fma.rn.f32 %f1573, %f2118, %f2119, %f1561;
	// end inline asm
	// begin inline asm
	fma.rn.f32 %f1577, %f2122, %f2123, %f1573;
	// end inline asm
	// begin inline asm
	fma.rn.f32 %f1581, %f2118, %f2123, %f1569;
	// end inline asm
	// begin inline asm
	fma.rn.f32 %f1585, %f2114, %f2119, %f1581;
	// end inline asm
	// begin inline asm
	fma.rn.f32 %f1589, %f2118, %f2119, %f1577;
	// end inline asm
	// begin inline asm
	fma.rn.f32 %f1593, %f2122, %f2123, %f1589;
	// end inline asm
	// begin inline asm
	fma.rn.f32 %f1597, %f2118, %f2123, %f1585;
	// end inline asm
	// begin inline asm
	fma.rn.f32 %f1601, %f2114, %f2119, %f1597;
	// end inline asm
	// begin inline asm
	fma.rn.f32 %f1605, %f2118, %f2119, %f1593;
	// end inline asm
	// begin inline asm
	fma.rn.f32 %f1609, %f2122, %f2123, %f1605;
	// end inline asm
	// begin inline asm
	fma.rn.f32 %f1613, %f2118, %f2123, %f1601;
	// end inline asm
	// begin inline asm
	fma.rn.f32 %f1617, %f2114, %f2119, %f1613;
	// end inline asm
	// begin inline asm
	fma.rn.f32 %f1621, %f2118, %f2119, %f1609;
	// end inline asm
	// begin inline asm
	fma.rn.f32 %f1625, %f2122, %f2123, %f1621;
	// end inline asm
	// begin inline asm
	fma.rn.f32 %f1629, %f2118, %f2123, %f1617;
	// end inline asm
	// begin inline asm
	fma.rn.f32 %f1633, %f2114, %f2119, %f1629;
	// end inline asm
	// begin inline asm
	fma.rn.f32 %f1637, %f2118, %f2119, %f1625;
	// end inline asm
	// begin inline asm
	fma.rn.f32 %f1641, %f2122, %f2123, %f1637;
	// end inline asm
	// begin inline asm
	fma.rn.f32 %f1645, %f2118, %f2123, %f1633;
	// end inline asm
	// begin inline asm
	fma.rn.f32 %f1649, %f2114, %f2119, %f1645;
	// end inline asm
	// begin inline asm
	fma.rn.f32 %f1653, %f2118, %f2119, %f1641;
	// end inline asm
	// begin inline asm
	fma.rn.f32 %f1657, %f2122, %f2123, %f1653;
	// end inline asm
	// begin inline asm
	fma.rn.f32 %f1661, %f2118, %f2123, %f1649;
	// end inline asm
	// begin inline asm
	fma.rn.f32 %f1665, %f2114, %f2119, %f1661;
	// end inline asm
	// begin inline asm
	fma.rn.f32 %f1669, %f2118, %f2119, %f1657;
	// end inline asm
	// begin inline asm
	fma.rn.f32 %f1673, %f2122, %f2123, %f1669;
	// end inline asm
	// begin inline asm
	fma.rn.f32 %f1677, %f2118, %f2123, %f1665;
	// end inline asm
	// begin inline asm
	fma.rn.f32 %f1681, %f2114, %f2119, %f1677;
	// end inline asm
	// begin inline asm
	fma.rn.f32 %f1685, %f2118, %f2119, %f1673;
	// end inline asm
	// begin inline asm
	fma.rn.f32 %f1689, %f2122, %f2123, %f1685;
	// end inline asm
	// begin inline asm
	fma.rn.f32 %f1693, %f2118, %f2123, %f1681;
	// end inline asm
	// begin inline asm
	fma.rn.f32 %f1697, %f2114, %f2119, %f1693;
	// end inline asm
	// begin inline asm
	fma.rn.f32 %f1701, %f2118, %f2119, %f1689;
	// end inline asm
	// begin inline asm
	fma.rn.f32 %f1705, %f2122, %f2123, %f1701;
	// end inline asm
	// begin inline asm
	fma.rn.f32 %f1709, %f2118, %f2123, %f1697;
	// end inline asm
	// begin inline asm
	fma.rn.f32 %f1713, %f2114, %f2119, %f1709;
	// end inline asm
	// begin inline asm
	fma.rn.f32 %f1717, %f2118, %f2119, %f1705;
	// end inline asm
	// begin inline asm
	fma.rn.f32 %f1721, %f2122, %f2123, %f1717;
	// end inline asm
	// begin inline asm
	fma.rn.f32 %f1725, %f2118, %f2123, %f1713;
	// end inline asm
	// begin inline asm
	fma.rn.f32 %f1729, %f2114, %f2119, %f1725;
	// end inline asm
	// begin inline asm
	fma.rn.f32 %f1733, %f2118, %f2119, %f1721;
	// end inline asm
	// begin inline asm
	fma.rn.f32 %f1737, %f2122, %f2123, %f1733;
	// end inline asm
	// begin inline asm
	fma.rn.f32 %f1741, %f2118, %f2123, %f1729;
	// end inline asm
	// begin inline asm
	fma.rn.f32 %f1745, %f2114, %f2119, %f1741;
	// end inline asm
	// begin inline asm
	fma.rn.f32 %f1749, %f2118, %f2119, %f1737;
	// end inline asm
	// begin inline asm
	fma.rn.f32 %f1753, %f2122, %f2123, %f1749;
	// end inline asm
	// begin inline asm
	fma.rn.f32 %f1757, %f2118, %f2123, %f1745;
	// end inline asm
	// begin inline asm
	fma.rn.f32 %f1761, %f2114, %f2119, %f1757;
	// end inline asm
	// begin inline asm
	fma.rn.f32 %f1765, %f2118, %f2119, %f1753;
	// end inline asm
	// begin inline asm
	fma.rn.f32 %f1769, %f2122, %f2123, %f1765;
	// end inline asm
	// begin inline asm
	fma.rn.f32 %f1773, %f2118, %f2123, %f1761;
	// end inline asm
	// begin inline asm
	fma.rn.f32 %f1777, %f2114, %f2119, %f1773;
	// end inline asm
	// begin inline asm
	fma.rn.f32 %f1781, %f2118, %f2119, %f1769;
	// end inline asm
	// begin inline asm
	fma.rn.f32 %f1785, %f2122, %f2123, %f1781;
	// end inline asm
	// begin inline asm
	fma.rn.f32 %f1789, %f2118, %f2123, %f1777;
	// end inline asm
	// begin inline asm
	fma.rn.f32 %f1793, %f2114, %f2119, %f1789;
	// end inline asm
	// begin inline asm
	fma.rn.f32 %f1797, %f2118, %f2119, %f1785;
	// end inline asm
	// begin inline asm
	fma.rn.f32 %f1801, %f2122, %f2123, %f1797;
	// end inline asm
	// begin inline asm
	fma.rn.f32 %f1805, %f2118, %f2123, %f1793;
	// end inline asm
	// begin inline asm
	fma.rn.f32 %f1809, %f2114, %f2119, %f1805;
	// end inline asm
	// begin inline asm
	fma.rn.f32 %f1813, %f2118, %f2119, %f1801;
	// end inline asm
	// begin inline asm
	fma.rn.f32 %f1817, %f2122, %f2123, %f1813;
	// end inline asm
	// begin inline asm
	fma.rn.f32 %f1821, %f2118, %f2123, %f1809;
	// end inline asm
	// begin inline asm
	fma.rn.f32 %f1825, %f2114, %f2119, %f1821;
	// end inline asm
	// begin inline asm
	fma.rn.f32 %f1829, %f2118, %f2119, %f1817;
	// end inline asm
	// begin inline asm
	fma.rn.f32 %f1833, %f2122, %f2123, %f1829;
	// end inline asm
	// begin inline asm
	fma.rn.f32 %f1837, %f2118, %f2123, %f1825;
	// end inline asm
	// begin inline asm
	fma.rn.f32 %f1841, %f2114, %f2119, %f1837;
	// end inline asm
	// begin inline asm
	fma.rn.f32 %f1845, %f2118, %f2119, %f1833;
	// end inline asm
	// begin inline asm
	fma.rn.f32 %f1849, %f2122, %f2123, %f1845;
	// end inline asm
	// begin inline asm
	fma.rn.f32 %f1853, %f2118, %f2123, %f1841;
	// end inline asm
	// begin inline asm
	fma.rn.f32 %f1857, %f2114, %f2119, %f1853;
	// end inline asm
	// begin inline asm
	fma.rn.f32 %f1861, %f2118, %f2119, %f1849;
	// end inline asm
	// begin inline asm
	fma.rn.f32 %f1865, %f2122, %f2123, %f1861;
	// end inline asm
	// begin inline asm
	fma.rn.f32 %f1869, %f2118, %f2123, %f1857;
	// end inline asm
	// begin inline asm
	fma.rn.f32 %f1873, %f2114, %f2119, %f1869;
	// end inline asm
	// begin inline asm
	fma.rn.f32 %f1877, %f2118, %f2119, %f1865;
	// end inline asm
	// begin inline asm
	fma.rn.f32 %f1881, %f2122, %f2123, %f1877;
	// end inline asm
	// begin inline asm
	fma.rn.f32 %f1885, %f2118, %f2123, %f1873;
	// end inline asm
	// begin inline asm
	fma.rn.f32 %f1889, %f2114, %f2119, %f1885;
	// end inline asm
	// begin inline asm
	fma.rn.f32 %f1893, %f2118, %f2119, %f1881;
	// end inline asm
	// begin inline asm
	fma.rn.f32 %f1897, %f2122, %f2123, %f1893;
	// end inline asm
	// begin inline asm
	fma.rn.f32 %f1901, %f2118, %f2123, %f1889;
	// end inline asm
	// begin inline asm
	fma.rn.f32 %f1905, %f2114, %f2119, %f1901;
	// end inline asm
	// begin inline asm
	fma.rn.f32 %f1909, %f2118, %f2119, %f1897;
	// end inline asm
	// begin inline asm
	fma.rn.f32 %f1913, %f2122, %f2123, %f1909;
	// end inline asm
	// begin inline asm
	fma.rn.f32 %f1917, %f2118, %f2123, %f1905;
	// end inline asm
	// begin inline asm
	fma.rn.f32 %f1921, %f2114, %f2119, %f1917;
	// end inline asm
	// begin inline asm
	fma.rn.f32 %f1925, %f2118, %f2119, %f1913;
	// end inline asm
	// begin inline asm
	fma.rn.f32 %f1929, %f2122, %f2123, %f1925;
	// end inline asm
	// begin inline asm
	fma.rn.f32 %f1933, %f2118, %f2123, %f1921;
	// end inline asm
	// begin inline asm
	fma.rn.f32 %f1937, %f2114, %f2119, %f1933;
	// end inline asm
	// begin inline asm
	fma.rn.f32 %f1941, %f2118, %f2119, %f1929;
	// end inline asm
	// begin inline asm
	fma.rn.f32 %f1945, %f2122, %f2123, %f1941;
	// end inline asm
	// begin inline asm
	fma.rn.f32 %f1949, %f2118, %f2123, %f1937;
	// end inline asm
	// begin inline asm
	fma.rn.f32 %f1953, %f2114, %f2119, %f1949;
	// end inline asm
	// begin inline asm
	fma.rn.f32 %f1957, %f2118, %f2119, %f1945;
	// end inline asm
	// begin inline asm
	fma.rn.f32 %f1961, %f2122, %f2123, %f1957;
	// end inline asm
	// begin inline asm
	fma.rn.f32 %f1965, %f2118, %f2123, %f1953;
	// end inline asm
	// begin inline asm
	fma.rn.f32 %f1969, %f2114, %f2119, %f1965;
	// end inline asm
	// begin inline asm
	fma.rn.f32 %f1973, %f2118, %f2119, %f1961;
	// end inline asm
	// begin inline asm
	fma.rn.f32 %f1977, %f2122, %f2123, %f1973;
	// end inline asm
	// begin inline asm
	fma.rn.f32 %f1981, %f2118, %f2123, %f1969;
	// end inline asm
	// begin inline asm
	fma.rn.f32 %f1985, %f2114, %f2119, %f1981;
	// end inline asm
	// begin inline asm
	fma.rn.f32 %f1989, %f2118, %f2119, %f1977;
	// end inline asm
	// begin inline asm
	fma.rn.f32 %f1993, %f2122, %f2123, %f1989;
	// end inline asm
	// begin inline asm
	fma.rn.f32 %f1997, %f2118, %f2123, %f1985;
	// end inline asm
	// begin inline asm
	fma.rn.f32 %f2001, %f2114, %f2119, %f1997;
	// end inline asm
	// begin inline asm
	fma.rn.f32 %f2005, %f2118, %f2119, %f1993;
	// end inline asm
	// begin inline asm
	fma.rn.f32 %f2009, %f2122, %f2123, %f2005;
	// end inline asm
	// begin inline asm
	fma.rn.f32 %f2013, %f2118, %f2123, %f2001;
	// end inline asm
	// begin inline asm
	fma.rn.f32 %f2017, %f2114, %f2119, %f2013;
	// end inline asm
	// begin inline asm
	fma.rn.f32 %f2021, %f2118, %f2119, %f2009;
	// end inline asm
	// begin inline asm
	fma.rn.f32 %f2025, %f2122, %f2123, %f2021;
	// end inline asm
	// begin inline asm
	fma.rn.f32 %f2029, %f2118, %f2123, %f2017;
	// end inline asm
	// begin inline asm
	fma.rn.f32 %f2033, %f2114, %f2119, %f2029;
	// end inline asm
	// begin inline asm
	fma.rn.f32 %f2037, %f2118, %f2119, %f2025;
	// end inline asm
	// begin inline asm
	fma.rn.f32 %f2041, %f2122, %f2123, %f2037;
	// end inline asm
	// begin inline asm
	fma.rn.f32 %f2045, %f2118, %f2123, %f2033;
	// end inline asm
	// begin inline asm
	fma.rn.f32 %f2049, %f2114, %f2119, %f2045;
	// end inline asm
	// begin inline asm
	fma.rn.f32 %f2053, %f2118, %f2119, %f2041;
	// end inline asm
	// begin inline asm
	fma.rn.f32 %f2057, %f2122, %f2123, %f2053;
	// end inline asm
	// begin inline asm
	fma.rn.f32 %f2061, %f2118, %f2123, %f2049;
	// end inline asm
	// begin inline asm
	fma.rn.f32 %f2065, %f2114, %f2119, %f2061;
	// end inline asm
	// begin inline asm
	fma.rn.f32 %f2069, %f2118, %f2119, %f2057;
	// end inline asm
	// begin inline asm
	fma.rn.f32 %f2073, %f2122, %f2123, %f2069;
	// end inline asm
	// begin inline asm
	fma.rn.f32 %f2077, %f2118, %f2123, %f2065;
	// end inline asm
	// begin inline asm
	fma.rn.f32 %f2081, %f2114, %f2119, %f2077;
	// end inline asm
	// begin inline asm
	fma.rn.f32 %f2085, %f2118, %f2119, %f2073;
	// end inline asm
	// begin inline asm
	fma.rn.f32 %f2089, %f2122, %f2123, %f2085;
	// end inline asm
	// begin inline asm
	fma.rn.f32 %f2093, %f2118, %f2123, %f2081;
	// end inline asm
	// begin inline asm
	fma.rn.f32 %f2097, %f2114, %f2119, %f2093;
	// end inline asm
	// begin inline asm
	fma.rn.f32 %f2101, %f2118, %f2119, %f2089;
	// end inline asm
	// begin inline asm
	fma.rn.f32 %f2105, %f2122, %f2123, %f2101;
	// end inline asm
	// begin inline asm
	fma.rn.f32 %f2109, %f2118, %f2123, %f2097;
	// end inline asm
	// begin inline asm
	fma.rn.f32 %f16464, %f2114, %f2119, %f2109;
	// end inline asm
	// begin inline asm
	fma.rn.f32 %f2117, %f2118, %f2119, %f2105;
	// end inline asm
	// begin inline asm
	fma.rn.f32 %f16465, %f2122, %f2123, %f2117;
	// end inline asm
	add.s32 	%r163, %r163, 1;
	add.s32 	%r162, %r162, 16;
	setp.ne.s32 	%p8, %r163, 512;
	@%p8 bra 	$L__BB6_10;
	mov.b32 	%r165, 0;
	mov.u32 	%r164, data;
$L__BB6_12:
	ld.shared.v4.f32 	{%f3142, %f3146, %f3147, %f3143}, [%r164];
	neg.f32 	%f3138, %f3146;
	// begin inline asm
	fma.rn.f32 %f2125, %f3142, %f3147, %f16464;
	// end inline asm
	// begin inline asm
	fma.rn.f32 %f2129, %f3138, %f3143, %f2125;
	// end inline asm
	// begin inline asm
	fma.rn.f32 %f2133, %f3142, %f3143, %f16465;
	// end inline asm
	// begin inline asm
	fma.rn.f32 %f2137, %f3146, %f3147, %f2133;
	// end inline asm
	// begin inline asm
	fma.rn.f32 %f2141, %f3142, %f3147, %f2129;
	// end inline asm
	// begin inline asm
	fma.rn.f32 %f2145, %f3138, %f3143, %f2141;
	// end inline asm
	// begin inline asm
	fma.rn.f32 %f2149, %f3142, %f3143, %f2137;
	// end inline asm
	// begin inline asm
	fma.rn.f32 %f2153, %f3146, %f3147, %f2149;
	// end inline asm
	// begin inline asm
	fma.rn.f32 %f2157, %f3142, %f3147, %f2145;
	// end inline asm
	// begin inline asm
	fma.rn.f32 %f2161, %f3138, %f3143, %f2157;
	// end inline asm
	// begin inline asm
	fma.rn.f32 %f2165, %f3142, %f3143, %f2153;
	// end inline asm
	// begin inline asm
	fma.rn.f32 %f2169, %f3146, %f3147, %f2165;
	// end inline asm
	// begin inline asm
	fma.rn.f32 %f2173, %f3142, %f3147, %f2161;
	// end inline asm
	// begin inline asm
	fma.rn.f32 %f2177, %f3138, %f3143, %f2173;
	// end inline asm
	// begin inline asm
	fma.rn.f32 %f2181, %f3142, %f3143, %f2169;
	// end inline asm
	// begin inline asm
	fma.rn.f32 %f2185, %f3146, %f3147, %f2181;
	// end inline asm
	// begin inline asm
	fma.rn.f32 %f2189, %f3142, %f3147, %f2177;
	// end inline asm
	// begin inline asm
	fma.rn.f32 %f2193, %f3138, %f3143, %f2189;
	// end inline asm
	// begin inline asm
	fma.rn.f32 %f2197, %f3142, %f3143, %f2185;
	// end inline asm
	// begin inline asm
	fma.rn.f32 %f2201, %f3146, %f3147, %f2197;
	// end inline asm
	// begin inline asm
	fma.rn.f32 %f2205, %f3142, %f3147, %f2193;
	// end inline asm
	// begin inline asm
	fma.rn.f32 %f2209, %f3138, %f3143, %f2205;
	// end inline asm
	// begin inline asm
	fma.rn.f32 %f2213, %f3142, %f3143, %f2201;
	// end inline asm
	// begin inline asm
	fma.rn.f32 %f2217, %f3146, %f3147, %f2213;
	// end inline asm
	// begin inline asm
	fma.rn.f32 %f2221, %f3142, %f3147, %f2209;
	// end inline asm
	// begin inline asm
	fma.rn.f32 %f2225, %f3138, %f3143, %f2221;
	// end inline asm
	// begin inline asm
	fma.rn.f32 %f2229, %f3142, %f3143, %f2217;
	// end inline asm
	// begin inline asm
	fma.rn.f32 %f2233, %f3146, %f3147, %f2229;
	// end inline asm
	// begin inline asm
	fma.rn.f32 %f2237, %f3142, %f3147, %f2225;
	// end inline asm
	// begin inline asm
	fma.rn.f32 %f2241, %f3138, %f3143, %f2237;
	// end inline asm
	// begin inline asm
	fma.rn.f32 %f2245, %f3142, %f3143, %f2233;
	// end inline asm
	// begin inline asm
	fma.rn.f32 %f2249, %f3146, %f3147, %f2245;
	// end inline asm
	// begin inline asm
	fma.rn.f32 %f2253, %f3142, %f3147, %f2241;
	// end inline asm
	// begin inline asm
	fma.rn.f32 %f2257, %f3138, %f3143, %f2253;
	// end inline asm
	// begin inline asm
	fma.rn.f32 %f2261, %f3142, %f3143, %f2249;
	// end inline asm
	// begin inline asm
	fma.rn.f32 %f2265, %f3146, %f3147, %f2261;
	// end inline asm
	// begin inline asm
	fma.rn.f32 %f2269, %f3142, %f3147, %f2257;
	// end inline asm
	// begin inline asm
	fma.rn.f32 %f2273, %f3138, %f3143, %f2269;
	// end inline asm
	// begin inline asm
	fma.rn.f32 %f2277, %f3142, %f3143, %f2265;
	// end inline asm
	// begin inline asm
	fma.rn.f32 %f2281, %f3146, %f3147, %f2277;
	// end inline asm
	// begin inline asm
	fma.rn.f32 %f2285, %f3142, %f3147, %f2273;
	// end inline asm
	// begin inline asm
	fma.rn.f32 %f2289, %f3138, %f3143, %f2285;
	// end inline asm
	// begin inline asm
	fma.rn.f32 %f2293, %f3142, %f3143, %f2281;
	// end inline asm
	// begin inline asm
	fma.rn.f32 %f2297, %f3146, %f3147, %f2293;
	// end inline asm
	// begin inline asm
	fma.rn.f32 %f2301, %f3142, %f3147, %f2289;
	// end inline asm
	// begin inline asm
	fma.rn.f32 %f2305, %f3138, %f3143, %f2301;
	// end inline asm
	// begin inline asm
	fma.rn.f32 %f2309, %f3142, %f3143, %f2297;
	// end inline asm
	// begin inline asm
	fma.rn.f32 %f2313, %f3146, %f3147, %f2309;
	// end inline asm
	// begin inline asm
	fma.rn.f32 %f2317, %f3142, %f3147, %f2305;
	// end inline asm
	// begin inline asm
	fma.rn.f32 %f2321, %f3138, %f3143, %f2317;
	// end inline asm
	// begin inline asm
	fma.rn.f32 %f2325, %f3142, %f3143, %f2313;
	// end inline asm
	// begin inline asm
	fma.rn.f32 %f2329, %f3146, %f3147, %f2325;
	// end inline asm
	// begin inline asm
	fma.rn.f32 %f2333, %f3142, %f3147, %f2321;
	// end inline asm
	// begin inline asm
	fma.rn.f32 %f2337, %f3138, %f3143, %f2333;
	// end inline asm
	// begin inline asm
	fma.rn.f32 %f2341, %f3142, %f3143, %f2329;
	// end inline asm
	// begin inline asm
	fma.rn.f32 %f2345, %f3146, %f3147, %f2341;
	// end inline asm
	// begin inline asm
	fma.rn.f32 %f2349, %f3142, %f3147, %f2337;
	// end inline asm
	// begin inline asm
	fma.rn.f32 %f2353, %f3138, %f3143, %f2349;
	// end inline asm
	// begin inline asm
	fma.rn.f32 %f2357, %f3142, %f3143, %f2345;
	// end inline asm
	// begin inline asm
	fma.rn.f32 %f2361, %f3146, %f3147, %f2357;
	// end inline asm
	// begin inline asm
	fma.rn.f32 %f2365, %f3142, %f3147, %f2353;
	// end inline asm
	// begin inline asm
	fma.rn.f32 %f2369, %f3138, %f3143, %f2365;
	// end inline asm
	// begin inline asm
	fma.rn.f32 %f2373, %f3142, %f3143, %f2361;
	// end inline asm
	// begin inline asm
	fma.rn.f32 %f2377, %f3146, %f3147, %f2373;
	// end inline asm
	// begin inline asm
	fma.rn.f32 %f2381, %f3142, %f3147, %f2369;
	// end inline asm
	// begin inline asm
	fma.rn.f32 %f2385, %f3138, %f3143, %f2381;
	// end inline asm
	// begin inline asm
	fma.rn.f32 %f2389, %f3142, %f3143, %f2377;
	// end inline asm
	// begin inline asm
	fma.rn.f32 %f2393, %f3146, %f3147, %f2389;
	// end inline asm
	// begin inline asm
	fma.rn.f32 %f2397, %f3142, %f3147, %f2385;
	// end inline asm
	// begin inline asm
	fma.rn.f32 %f2401, %f3138, %f3143, %f2397;
	// end inline asm
	// begin inline asm
	fma.rn.f32 %f2405, %f3142, %f3143, %f2393;
	// end inline asm
	// begin inline asm
	fma.rn.f32 %f2409, %f3146, %f3147, %f2405;
	// end inline asm
	// begin inline asm
	fma.rn.f32 %f2413, %f3142, %f3147, %f2401;
	// end inline asm
	// begin inline asm
	fma.rn.f32 %f2417, %f3138, %f3143, %f2413;
	// end inline asm
	// begin inline asm
	fma.rn.f32 %f2421, %f3142, %f3143, %f2409;
	// end inline asm
	// begin inline asm
	fma.rn.f32 %f2425, %f3146, %f3147, %f2421;
	// end inline asm
	// begin inline asm
	fma.rn.f32 %f2429, %f3142, %f3147, %f2417;
	// end inline asm
	// begin inline asm
	fma.rn.f32 %f2433, %f3138, %f3143, %f2429;
	// end inline asm
	// begin inline asm
	fma.rn.f32 %f2437, %f3142, %f3143, %f2425;
	// end inline asm
	// begin inline asm
	fma.rn.f32 %f2441, %f3146, %f3147, %f2437;
	// end inline asm
	// begin inline asm
	fma.rn.f32 %f2445, %f3142, %f3147, %f2433;
	// end inline asm
	// begin inline asm
	fma.rn.f32 %f2449, %f3138, %f3143, %f2445;
	// end inline asm
	// begin inline asm
	fma.rn.f32 %f2453, %f3142, %f3143, %f2441;
	// end inline asm
	// begin inline asm
	fma.rn.f32 %f2457, %f3146, %f3147, %f2453;
	// end inline asm
	// begin inline asm
	fma.rn.f32 %f2461, %f3142, %f3147, %f2449;
	// end inline asm
	// begin inline asm
	fma.rn.f32 %f2465, %f3138, %f3143, %f2461;
	// end inline asm
	// begin inline asm
	fma.rn.f32 %f2469, %f3142, %f3143, %f2457;
	// end inline asm
	// begin inline asm
	fma.rn.f32 %f2473, %f3146, %f3147, %f2469;
	// end inline asm
	// begin inline asm
	fma.rn.f32 %f2477, %f3142, %f3147, %f2465;
	// end inline asm
	// begin inline asm
	fma.rn.f32 %f2481, %f3138, %f3143, %f2477;
	// end inline asm
	// begin inline asm
	fma.rn.f32 %f2485, %f3142, %f3143, %f2473;
	// end inline asm
	// begin inline asm
	fma.rn.f32 %f2489, %f3146, %f3147, %f2485;
	// end inline asm
	// begin inline asm
	fma.rn.f32 %f2493, %f3142, %f3147, %f2481;
	// end inline asm
	// begin inline asm
	fma.rn.f32 %f2497, %f3138, %f3143, %f2493;
	// end inline asm
	// begin inline asm
	fma.rn.f32 %f2501, %f3142, %f3143, %f2489;
	// end inline asm
	// begin inline asm
	fma.rn.f32 %f2505, %f3146, %f3147, %f2501;
	// end inline asm
	// begin inline asm
	fma.rn.f32 %f2509, %f3142, %f3147, %f2497;
	// end inline asm
	// begin inline asm
	fma.rn.f32 %f2513, %f3138, %f3143, %f2509;
	// end inline asm
	// begin inline asm
	fma.rn.f32 %f2517, %f3142, %f3143, %f2505;
	// end inline asm
	// begin inline asm
	fma.rn.f32 %f2521, %f3146, %f3147, %f2517;
	// end inline asm
	// begin inline asm
	fma.rn.f32 %f2525, %f3142, %f3147, %f2513;
	// end inline asm
	// begin inline asm
	fma.rn.f32 %f2529, %f3138, %f3143, %f2525;
	// end inline asm
	// begin inline asm
	fma.rn.f32 %f2533, %f3142, %f3143, %f2521;
	// end inline asm
	// begin inline asm
	fma.rn.f32 %f2537, %f3146, %f3147, %f2533;
	// end inline asm
	// begin inline asm
	fma.rn.f32 %f2541, %f3142, %f3147, %f2529;
	// end inline asm
	// begin inline asm
	fma.rn.f32 %f2545, %f3138, %f3143, %f2541;
	// end inline asm
	// begin inline asm
	fma.rn.f32 %f2549, %f3142, %f3143, %f2537;
	// end inline asm
	// begin inline asm
	fma.rn.f32 %f2553, %f3146, %f3147, %f2549;
	// end inline asm
	// begin inline asm
	fma.rn.f32 %f2557, %f3142, %f3147, %f2545;
	// end inline asm
	// begin inline asm
	fma.rn.f32 %f2561, %f3138, %f3143, %f2557;
	// end inline asm
	// begin inline asm
	fma.rn.f32 %f2565, %f3142, %f3143, %f2553;
	// end inline asm
	// begin inline asm
	fma.rn.f32 %f2569, %f3146, %f3147, %f2565;
	// end inline asm
	// begin inline asm
	fma.rn.f32 %f2573, %f3142, %f3147, %f2561;
	// end inline asm
	// begin inline asm
	fma.rn.f32 %f2577, %f3138, %f3143, %f2573;
	// end inline asm
	// begin inline asm
	fma.rn.f32 %f2581, %f3142, %f3143, %f2569;
	// end inline asm
	// begin inline asm
	fma.rn.f32 %f2585, %f3146, %f3147, %f2581;
	// end inline asm
	// begin inline asm
	fma.rn.f32 %f2589, %f3142, %f3147, %f2577;
	// end inline asm
	// begin inline asm
	fma.rn.f32 %f2593, %f3138, %f3143, %f2589;
	// end inline asm
	// begin inline asm
	fma.rn.f32 %f2597, %f3142, %f3143, %f2585;
	// end inline asm
	// begin inline asm
	fma.rn.f32 %f2601, %f3146, %f3147, %f2597;
	// end inline asm
	// begin inline asm
	fma.rn.f32 %f2605, %f3142, %f3147, %f2593;
	// end inline asm
	// begin inline asm
	fma.rn.f32 %f2609, %f3138, %f3143, %f2605;
	// end inline asm
	// begin inline asm
	fma.rn.f32 %f2613, %f3142, %f3143, %f2601;
	// end inline asm
	// begin inline asm
	fma.rn.f32 %f2617, %f3146, %f3147, %f2613;
	// end inline asm
	// begin inline asm
	fma.rn.f32 %f2621, %f3142, %f3147, %f2609;
	// end inline asm
	// begin inline asm
	fma.rn.f32 %f2625, %f3138, %f3143, %f2621;
	// end inline asm
	// begin inline asm
	fma.rn.f32 %f2629, %f3142, %f3143, %f2617;
	// end inline asm
	// begin inline asm
	fma.rn.f32 %f2633, %f3146, %f3147, %f2629;
	// end inline asm
	// begin inline asm
	fma.rn.f32 %f2637, %f3142, %f3147, %f2625;
	// end inline asm
	// begin inline asm
	fma.rn.f32 %f2641, %f3138, %f3143, %f2637;
	// end inline asm
	// begin inline asm
	fma.rn.f32 %f2645, %f3142, %f3143, %f2633;
	// end inline asm
	// begin inline asm
	fma.rn.f32 %f2649, %f3146, %f3147, %f2645;
	// end inline asm
	// begin inline asm
	fma.rn.f32 %f2653, %f3142, %f3147, %f2641;
	// end inline asm
	// begin inline asm
	fma.rn.f32 %f2657, %f3138, %f3143, %f2653;
	// end inline asm
	// begin inline asm
	fma.rn.f32 %f2661, %f3142, %f3143, %f2649;
	// end inline asm
	// begin inline asm
	fma.rn.f32 %f2665, %f3146, %f3147, %f2661;
	// end inline asm
	// begin inline asm
	fma.rn.f32 %f2669, %f3142, %f3147, %f2657;
	// end inline asm
	// begin inline asm
	fma.rn.f32 %f2673, %f3138, %f3143, %f2669;
	// end inline asm
	// begin inline asm
	fma.rn.f32 %f2677, %f3142, %f3143, %f2665;
	// end inline asm
	// begin inline asm
	fma.rn.f32 %f2681, %f3146, %f3147, %f2677;
	// end inline asm
	// begin inline asm
	fma.rn.f32 %f2685, %f3142, %f3147, %f2673;
	// end inline asm
	// begin inline asm
	fma.rn.f32 %f2689, %f3138, %f3143, %f2685;
	// end inline asm
	// begin inline asm
	fma.rn.f32 %f2693, %f3142, %f3143, %f2681;
	// end inline asm
	// begin inline asm
	fma.rn.f32 %f2697, %f3146, %f3147, %f2693;
	// end inline asm
	// begin inline asm
	fma.rn.f32 %f2701, %f3142, %f3147, %f2689;
	// end inline asm
	// begin inline asm
	fma.rn.f32 %f2705, %f3138, %f3143, %f2701;
	// end inline asm
	// begin inline asm
	fma.rn.f32 %f2709, %f3142, %f3143, %f2697;
	// end inline asm
	// begin inline asm
	fma.rn.f32 %f2713, %f3146, %f3147, %f2709;
	// end inline asm
	// begin inline asm
	fma.rn.f32 %f2717, %f3142, %f3147, %f2705;
	// end inline asm
	// begin inline asm
	fma.rn.f32 %f2721, %f3138, %f3143, %f2717;
	// end inline asm
	// begin inline asm
	fma.rn.f32 %f2725, %f3142, %f3143, %f2713;
	// end inline asm
	// begin inline asm
	fma.rn.f32 %f2729, %f3146, %f3147, %f2725;
	// end inline asm
	// begin inline asm
	fma.rn.f32 %f2733, %f3142, %f3147, %f2721;
	// end inline asm
	// begin inline asm
	fma.rn.f32 %f2737, %f3138, %f3143, %f2733;
	// end inline asm
	// begin inline asm
	fma.rn.f32 %f2741, %f3142, %f3143, %f2729;
	// end inline asm
	// begin inline asm
	fma.rn.f32 %f2745, %f3146, %f3147, %f2741;
	// end inline asm
	// begin inline asm
	fma.rn.f32 %f2749, %f3142, %f3147, %f2737;
	// end inline asm
	// begin inline asm
	fma.rn.f32 %f2753, %f3138, %f3143, %f2749;
	// end inline asm
	// begin inline asm
	fma.rn.f32 %f2757, %f3142, %f3143, %f2745;
	// end inline asm
	// begin inline asm
	fma.rn.f32 %f2761, %f3146, %f3147, %f2757;
	// end inline asm
	// begin inline asm
	fma.rn.f32 %f2765, %f3142, %f3147, %f2753;
	// end inline asm
	// begin inline asm
	fma.rn.f32 %f2769, %f3138, %f3143, %f2765;
	// end inline asm
	// begin inline asm
	fma.rn.f32 %f2773, %f3142, %f3143, %f2761;
	// end inline asm
	// begin inline asm
	fma.rn.f32 %f2777, %f3146, %f3147, %f2773;
	// end inline asm
	// begin inline asm
	fma.rn.f32 %f2781, %f3142, %f3147, %f2769;
	// end inline asm
	// begin inline asm
	fma.rn.f32 %f2785, %f3138, %f3143, %f2781;
	// end inline asm
	// begin inline asm
	fma.rn.f32 %f2789, %f3142, %f3143, %f2777;
	// end inline asm
	// begin inline asm
	fma.rn.f32 %f2793, %f3146, %f3147, %f2789;
	// end inline asm
	// begin inline asm
	fma.rn.f32 %f2797, %f3142, %f3147, %f2785;
	// end inline asm
	// begin inline asm
	fma.rn.f32 %f2801, %f3138, %f3143, %f2797;
	// end inline asm
	// begin inline asm
	fma.rn.f32 %f2805, %f3142, %f3143, %f2793;
	// end inline asm
	// begin inline asm
	fma.rn.f32 %f2809, %f3146, %f3147, %f2805;
	// end inline asm
	// begin inline asm
	fma.rn.f32 %f2813, %f3142, %f3147, %f2801;
	// end inline asm
	// begin inline asm
	fma.rn.f32 %f2817, %f3138, %f3143, %f2813;
	// end inline asm
	// begin inline asm
	fma.rn.f32 %f2821, %f3142, %f3143, %f2809;
	// end inline asm
	// begin inline asm
	fma.rn.f32 %f2825, %f3146, %f3147, %f2821;
	// end inline asm
	// begin inline asm
	fma.rn.f32 %f2829, %f3142, %f3147, %f2817;
	// end inline asm
	// begin inline asm
	fma.rn.f32 %f2833, %f3138, %f3143, %f2829;
	// end inline asm
	// begin inline asm
	fma.rn.f32 %f2837, %f3142, %f3143, %f2825;
	// end inline asm
	// begin inline asm
	fma.rn.f32 %f2841, %f3146, %f3147, %f2837;
	// end inline asm
	// begin inline asm
	fma.rn.f32 %f2845, %f3142, %f3147, %f2833;
	// end inline asm
	// begin inline asm
	fma.rn.f32 %f2849, %f3138, %f3143, %f2845;
	// end inline asm
	// begin inline asm
	fma.rn.f32 %f2853, %f3142, %f3143, %f2841;
	// end inline asm
	// begin inline asm
	fma.rn.f32 %f2857, %f3146, %f3147, %f2853;
	// end inline asm
	// begin inline asm
	fma.rn.f32 %f2861, %f3142, %f3147, %f2849;
	// end inline asm
	// begin inline asm
	fma.rn.f32 %f2865, %f3138, %f3143, %f2861;
	// end inline asm
	// begin inline asm
	fma.rn.f32 %f2869, %f3142, %f3143, %f2857;
	// end inline asm
	// begin inline asm
	fma.rn.f32 %f2873, %f3146, %f3147, %f2869;
	// end inline asm
	// begin inline asm
	fma.rn.f32 %f2877, %f3142, %f3147, %f2865;
	// end inline asm
	// begin inline asm
	fma.rn.f32 %f2881, %f3138, %f3143, %f2877;
	// end inline asm
	// begin inline asm
	fma.rn.f32 %f2885, %f3142, %f3143, %f2873;
	// end inline asm
	// begin inline asm
	fma.rn.f32 %f2889, %f3146, %f3147, %f2885;
	// end inline asm
	// begin inline asm
	fma.rn.f32 %f2893, %f3142, %f3147, %f2881;
	// end inline asm
	// begin inline asm
	fma.rn.f32 %f2897, %f3138, %f3143, %f2893;
	// end inline asm
	// begin inline asm
	fma.rn.f32 %f2901, %f3142, %f3143, %f2889;
	// end inline asm
	// begin inline asm
	fma.rn.f32 %f2905, %f3146, %f3147, %f2901;
	// end inline asm
	// begin inline asm
	fma.rn.f32 %f2909, %f3142, %f3147, %f2897;
	// end inline asm
	// begin inline asm
	fma.rn.f32 %f2913, %f3138, %f3143, %f2909;
	// end inline asm
	// begin inline asm
	fma.rn.f32 %f2917, %f3142, %f3143, %f2905;
	// end inline asm
	// begin inline asm
	fma.rn.f32 %f2921, %f3146, %f3147, %f2917;
	// end inline asm
	// begin inline asm
	fma.rn.f32 %f2925, %f3142, %f3147, %f2913;
	// end inline asm
	// begin inline asm
	fma.rn.f32 %f2929, %f3138, %f3143, %f2925;
	// end inline asm
	// begin inline asm
	fma.rn.f32 %f2933, %f3142, %f3143, %f2921;
	// end inline asm
	// begin inline asm
	fma.rn.f32 %f2937, %f3146, %f3147, %f2933;
	// end inline asm
	// begin inline asm
	fma.rn.f32 %f2941, %f3142, %f3147, %f2929;
	// end inline asm
	// begin inline asm
	fma.rn.f32 %f2945, %f3138, %f3143, %f2941;
	// end inline asm
	// begin inline asm
	fma.rn.f32 %f2949, %f3142, %f3143, %f2937;
	// end inline asm
	// begin inline asm
	fma.rn.f32 %f2953, %f3146, %f3147, %f2949;
	// end inline asm
	// begin inline asm
	fma.rn.f32 %f2957, %f3142, %f3147, %f2945;
	// end inline asm
	// begin inline asm
	fma.rn.f32 %f2961, %f3138, %f3143, %f2957;
	// end inline asm
	// begin inline asm
	fma.rn.f32 %f2965, %f3142, %f3143, %f2953;
	// end inline asm
	// begin inline asm
	fma.rn.f32 %f2969, %f3146, %f3147, %f2965;
	// end inline asm
	// begin inline asm
	fma.rn.f32 %f2973, %f3142, %f3147, %f2961;
	// end inline asm
	// begin inline asm
	fma.rn.f32 %f2977, %f3138, %f3143, %f2973;
	// end inline asm
	// begin inline asm
	fma.rn.f32 %f2981, %f3142, %f3143, %f2969;
	// end inline asm
	// begin inline asm
	fma.rn.f32 %f2985, %f3146, %f3147, %f2981;
	// end inline asm
	// begin inline asm
	fma.rn.f32 %f2989, %f3142, %f3147, %f2977;
	// end inline asm
	// begin inline asm
	fma.rn.f32 %f2993, %f3138, %f3143, %f2989;
	// end inline asm
	// begin inline asm
	fma.rn.f32 %f2997, %f3142, %f3143, %f2985;
	// end inline asm
	// begin inline asm
	fma.rn.f32 %f3001, %f3146, %f3147, %f2997;
	// end inline asm
	// begin inline asm
	fma.rn.f32 %f3005, %f3142, %f3147, %f2993;
	// end inline asm
	// begin inline asm
	fma.rn.f32 %f3009, %f3138, %f3143, %f3005;
	// end inline asm
	// begin inline asm
	fma.rn.f32 %f3013, %f3142, %f3143, %f3001;
	// end inline asm
	// begin inline asm
	fma.rn.f32 %f3017, %f3146, %f3147, %f3013;
	// end inline asm
	// begin inline asm
	fma.rn.f32 %f3021, %f3142, %f3147, %f3009;
	// end inline asm
	// begin inline asm
	fma.rn.f32 %f3025, %f3138, %f3143, %f3021;
	// end inline asm
	// begin inline asm
	fma.rn.f32 %f3029, %f3142, %f3143, %f3017;
	// end inline asm
	// begin inline asm
	fma.rn.f32 %f3033, %f3146, %f3147, %f3029;
	// end inline asm
	// begin inline asm
	fma.rn.f32 %f3037, %f3142, %f3147, %f3025;
	// end inline asm
	// begin inline asm
	fma.rn.f32 %f3041, %f3138, %f3143, %f3037;
	// end inline asm
	// begin inline asm
	fma.rn.f32 %f3045, %f3142, %f3143, %f3033;
	// end inline asm
	// begin inline asm
	fma.rn.f32 %f3049, %f3146, %f3147, %f3045;
	// end inline asm
	// begin inline asm
	fma.rn.f32 %f3053, %f3142, %f3147, %f3041;
	// end inline asm
	// begin inline asm
	fma.rn.f32 %f3057, %f3138, %f3143, %f3053;
	// end inline asm
	// begin inline asm
	fma.rn.f32 %f3061, %f3142, %f3143, %f3049;
	// end inline asm
	// begin inline asm
	fma.rn.f32 %f3065, %f3146, %f3147, %f3061;
	// end inline asm
	// begin inline asm
	fma.rn.f32 %f3069, %f3142, %f3147, %f3057;
	// end inline asm
	// begin inline asm
	fma.rn.f32 %f3073, %f3138, %f3143, %f3069;
	// end inline asm
	// begin inline asm
	fma.rn.f32 %f3077, %f3142, %f3143, %f3065;
	// end inline asm
	// begin inline asm
	fma.rn.f32 %f3081, %f3146, %f3147, %f3077;
	// end inline asm
	// begin inline asm
	fma.rn.f32 %f3085, %f3142, %f3147, %f3073;
	// end inline asm
	// begin inline asm
	fma.rn.f32 %f3089, %f3138, %f3143, %f3085;
	// end inline asm
	// begin inline asm
	fma.rn.f32 %f3093, %f3142, %f3143, %f3081;
	// end inline asm
	// begin inline asm
	fma.rn.f32 %f3097, %f3146, %f3147, %f3093;
	// end inline asm
	// begin inline asm
	fma.rn.f32 %f3101, %f3142, %f3147, %f3089;
	// end inline asm
	// begin inline asm
	fma.rn.f32 %f3105, %f3138, %f3143, %f3101;
	// end inline asm
	// begin inline asm
	fma.rn.f32 %f3109, %f3142, %f3143, %f3097;
	// end inline asm
	// begin inline asm
	fma.rn.f32 %f3113, %f3146, %f3147, %f3109;
	// end inline asm
	// begin inline asm
	fma.rn.f32 %f3117, %f3142, %f3147, %f3105;
	// end inline asm
	// begin inline asm
	fma.rn.f32 %f3121, %f3138, %f3143, %f3117;
	// end inline asm
	// begin inline asm
	fma.rn.f32 %f3125, %f3142, %f3143, %f3113;
	// end inline asm
	// begin inline asm
	fma.rn.f32 %f3129, %f3146, %f3147, %f3125;
	// end inline asm
	// begin inline asm
	fma.rn.f32 %f3133, %f3142, %f3147, %f3121;
	// end inline asm
	// begin inline asm
	fma.rn.f32 %f16464, %f3138, %f3143, %f3133;
	// end inline asm
	// begin inline asm
	fma.rn.f32 %f3141, %f3142, %f3143, %f3129;
	// end inline asm
	// begin inline asm
	fma.rn.f32 %f16465, %f3146, %f3147, %f3141;
	// end inline asm
	add.s32 	%r165, %r165, 1;
	add.s32 	%r164, %r164, 16;
	setp.ne.s32 	%p9, %r165, 512;
	@%p9 bra 	$L__BB6_12;
	mov.b32 	%r167, 0;
	mov.u32 	%r166, data;
$L__BB6_14:
	ld.shared.v4.f32 	{%f4166, %f4170, %f4171, %f4167}, [%r166];
	neg.f32 	%f4162, %f4170;
	// begin inline asm
	fma.rn.f32 %f3149, %f4166, %f4171, %f16464;
	// end inline asm
	// begin inline asm
	fma.rn.f32 %f3153, %f4162, %f4167, %f3149;
	// end inline asm
	// begin inline asm
	fma.rn.f32 %f3157, %f4166, %f4167, %f16465;
	// end inline asm
	// begin inline asm
	fma.rn.f32 %f3161, %f4170, %f4171, %f3157;
	// end inline asm
	// begin inline asm
	fma.rn.f32 %f3165, %f4166, %f4171, %f3153;
	// end inline asm
	// begin inline asm
	fma.rn.f32 %f3169, %f4162, %f4167, %f3165;
	// end inline asm
	// begin inline asm
	fma.rn.f32 %f3173, %f4166, %f4167, %f3161;
	// end inline asm
	// begin inline asm
	fma.rn.f32 %f3177, %f4170, %f4171, %f3173;
	// end inline asm
	// begin inline asm
	fma.rn.f32 %f3181, %f4166, %f4171, %f3169;
	// end inline asm
	// begin inline asm
	fma.rn.f32 %f3185, %f4162, %f4167, %f3181;
	// end inline asm
	// begin inline asm
	fma.rn.f32 %f3189, %f4166, %f4167, %f3177;
	// end inline asm
	// begin inline asm
	fma.rn.f32 %f3193, %f4170, %f4171, %f3189;
	// end inline asm
	// begin inline asm
	fma.rn.f32 %f3197, %f4166, %f4171, %f3185;
	// end inline asm
	// begin inline asm
	fma.rn.f32 %f3201, %f4162, %f4167, %f3197;
	// end inline asm
	// begin inline asm
	fma.rn.f32 %f3205, %f4166, %f4167, %f3193;
	// end inline asm
	// begin inline asm
	fma.rn.f32 %f3209, %f4170, %f4171, %f3205;
	// end inline asm
	// begin inline asm
	fma.rn.f32 %f3213, %f4166, %f4171, %f3201;
	// end inline asm
	// begin inline asm
	fma.rn.f32 %f3217, %f4162, %f4167, %f3213;
	// end inline asm
	// begin inline asm
	fma.rn.f32 %f3221, %f4166, %f4167, %f3209;
	// end inline asm
	// begin inline asm
	fma.rn.f32 %f3225, %f4170, %f4171, %f3221;
	// end inline asm
	// begin inline asm
	fma.rn.f32 %f3229, %f4166, %f4171, %f3217;
	// end inline asm
	// begin inline asm
	fma.rn.f32 %f3233, %f4162, %f4167, %f3229;
	// end inline asm
	// begin inline asm
	fma.rn.f32 %f3237, %f4166, %f4167, %f3225;
	// end inline asm
	// begin inline asm
	fma.rn.f32 %f3241, %f4170, %f4171, %f3237;
	// end inline asm
	// begin inline asm
	fma.rn.f32 %f3245, %f4166, %f4171, %f3233;
	// end inline asm
	// begin inline asm
	fma.rn.f32 %f3249, %f4162, %f4167, %f3245;
	// end inline asm
	// begin inline asm
	fma.rn.f32 %f3253, %f4166, %f4167, %f3241;
	// end inline asm
	// begin inline asm
	fma.rn.f32 %f3257, %f4170, %f4171, %f3253;
	// end inline asm
	// begin inline asm
	fma.rn.f32 %f3261, %f4166, %f4171, %f3249;
	// end inline asm
	// begin inline asm
	fma.rn.f32 %f3265, %f4162, %f4167, %f3261;
	// end inline asm
	// begin inline asm
	fma.rn.f32 %f3269, %f4166, %f4167, %f3257;
	// end inline asm
	// begin inline asm
	fma.rn.f32 %f3273, %f4170, %f4171, %f3269;
	// end inline asm
	// begin inline asm
	fma.rn.f32 %f3277, %f4166, %f4171, %f3265;
	// end inline asm
	// begin inline asm
	fma.rn.f32 %f3281, %f4162, %f4167, %f3277;
	// end inline asm
	// begin inline asm
	fma.rn.f32 %f3285, %f4166, %f4167, %f3273;
	// end inline asm
	// begin inline asm
	fma.rn.f32 %f3289, %f4170, %f4171, %f3285;
	// end inline asm
	// begin inline asm
	fma.rn.f32 %f3293, %f4166, %f4171, %f3281;
	// end inline asm
	// begin inline asm
	fma.rn.f32 %f3297, %f4162, %f4167, %f3293;
	// end inline asm
	// begin inline asm
	fma.rn.f32 %f3301, %f4166, %f4167, %f3289;
	// end inline asm
	// begin inline asm
	fma.rn.f32 %f3305, %f4170, %f4171, %f3301;
	// end inline asm
	// begin inline asm
	fma.rn.f32 %f3309, %f4166, %f4171, %f3297;
	// end inline asm
	// begin inline asm
	fma.rn.f32 %f3313, %f4162, %f4167, %f3309;
	// end inline asm
	// begin inline asm
	fma.rn.f32 %f3317, %f4166, %f4167, %f3305;
	// end inline asm
	// begin inline asm
	fma.rn.f32 %f3321, %f4170, %f4171, %f3317;
	// end inline asm
	// begin inline asm
	fma.rn.f32 %f3325, %f4166, %f4171, %f3313;
	// end inline asm
	// begin inline asm
	fma.rn.f32 %f3329, %f4162, %f4167, %f3325;
	// end inline asm
	// begin inline asm
	fma.rn.f32 %f3333, %f4166, %f4167, %f3321;
	// end inline asm
	// begin inline asm
	fma.rn.f32 %f3337, %f4170, %f4171, %f3333;
	// end inline asm
	// begin inline asm
	fma.rn.f32 %f3341, %f4166, %f4171, %f3329;
	// end inline asm
	// begin inline asm
	fma.rn.f32 %f3345, %f4162, %f4167, %f3341;
	// end inline asm
	// begin inline asm
	fma.rn.f32 %f3349, %f4166, %f4167, %f3337;
	// end inline asm
	// begin inline asm
	fma.rn.f32 %f3353, %f4170, %f4171, %f3349;
	// end inline asm
	// begin inline asm
	fma.rn.f32 %f3357, %f4166, %f4171, %f3345;
	// end inline asm
	// begin inline asm
	fma.rn.f32 %f3361, %f4162, %f4167, %f3357;
	// end inline asm
	// begin inline asm
	fma.rn.f32 %f3365, %f4166, %f4167, %f3353;
	// end inline asm
	// begin inline asm
	fma.rn.f32 %f3369, %f4170, %f4171, %f3365;
	// end inline asm
	// begin inline asm
	fma.rn.f32 %f3373, %f4166, %f4171, %f3361;
	// end inline asm
	// begin inline asm
	fma.rn.f32 %f3377, %f4162, %f4167, %f3373;
	// end inline asm
	// begin inline asm
	fma.rn.f32 %f3381, %f4166, %f4167, %f3369;
	// end inline asm
	// begin inline asm
	fma.rn.f32 %f3385, %f4170, %f4171, %f3381;
	// end inline asm
	// begin inline asm
	fma.rn.f32 %f3389, %f4166, %f4171, %f3377;
	// end inline asm
	// begin inline asm
	fma.rn.f32 %f3393, %f4162, %f4167, %f3389;
	// end inline asm
	// begin inline asm
	fma.rn.f32 %f3397, %f4166, %f4167, %f3385;
	// end inline asm
	// begin inline asm
	fma.rn.f32 %f3401, %f4170, %f4171, %f3397;
	// end inline asm
	// begin inline asm
	fma.rn.f32 %f3405, %f4166, %f4171, %f3393;
	// end inline asm
	// begin inline asm
	fma.rn.f32 %f3409, %f4162, %f4167, %f3405;
	// end inline asm
	// begin inline asm
	fma.rn.f32 %f3413, %f4166, %f4167, %f3401;
	// end inline asm
	// begin inline asm
	fma.rn.f32 %f3417, %f4170, %f4171, %f3413;
	// end inline asm
	// begin inline asm
	fma.rn.f32 %f3421, %f4166, %f4171, %f3409;
	// end inline asm
	// begin inline asm
	fma.rn.f32 %f3425, %f4162, %f4167, %f3421;
	// end inline asm
	// begin inline asm
	fma.rn.f32 %f3429, %f4166, %f4167, %f3417;
	// end inline asm
	// begin inline asm
	fma.rn.f32 %f3433, %f4170, %f4171, %f3429;
	// end inline asm
	// begin inline asm
	fma.rn.f32 %f3437, %f4166, %f4171, %f3425;
	// end inline asm
	// begin inline asm
	fma.rn.f32 %f3441, %f4162, %f4167, %f3437;
	// end inline asm
	// begin inline asm
	fma.rn.f32 %f3445, %f4166, %f4167, %f3433;
	// end inline asm
	// begin inline asm
	fma.rn.f32 %f3449, %f4170, %f4171, %f3445;
	// end inline asm
	// begin inline asm
	fma.rn.f32 %f3453, %f4166, %f4171, %f3441;
	// end inline asm
	// begin inline asm
	fma.rn.f32 %f3457, %f4162, %f4167, %f3453;
	// end inline asm
	// begin inline asm
	fma.rn.f32 %f3461, %f4166, %f4167, %f3449;
	// end inline asm
	// begin inline asm
	fma.rn.f32 %f3465, %f4170, %f4171, %f3461;
	// end inline asm
	// begin inline asm
	fma.rn.f32 %f3469, %f4166, %f4171, %f3457;
	// end inline asm
	// begin inline asm
	fma.rn.f32 %f3473, %f4162, %f4167, %f3469;
	// end inline asm
	// begin inline asm
	fma.rn.f32 %f3477, %f4166, %f4167, %f3465;
	// end inline asm
	// begin inline asm
	fma.rn.f32 %f3481, %f4170, %f4171, %f3477;
	// end inline asm
	// begin inline asm
	fma.rn.f32 %f3485, %f4166, %f4171, %f3473;
	// end inline asm
	// begin inline asm
	fma.rn.f32 %f3489, %f4162, %f4167, %f3485;
	// end inline asm
	// begin inline asm
	fma.rn.f32 %f3493, %f4166, %f4167, %f3481;
	// end inline asm
	// begin inline asm
	fma.rn.f32 %f3497, %f4170, %f4171, %f3493;
	// end inline asm
	// begin inline asm
	fma.rn.f32 %f3501, %f4166, %f4171, %f3489;
	// end inline asm
	// begin inline asm
	fma.rn.f32 %f3505, %f4162, %f4167, %f3501;
	// end inline asm
	// begin inline asm
	fma.rn.f32 %f3509, %f4166, %f4167, %f3497;
	// end inline asm
	// begin inline asm
	fma.rn.f32 %f3513, %f4170, %f4171, %f3509;
	// end inline asm
	// begin inline asm
	fma.rn.f32 %f3517, %f4166, %f4171, %f3505;
	// end inline asm
	// begin inline asm
	fma.rn.f32 %f3521, %f4162, %f4167, %f3517;
	// end inline asm
	// begin inline asm
	fma.rn.f32 %f3525, %f4166, %f4167, %f3513;
	// end inline asm
	// begin inline asm
	fma.rn.f32 %f3529, %f4170, %f4171, %f3525;
	// end inline asm
	// begin inline asm
	fma.rn.f32 %f3533, %f4166, %f4171, %f3521;
	// end inline asm
	// begin inline asm
	fma.rn.f32 %f3537, %f4162, %f4167, %f3533;
	// end inline asm
	// begin inline asm
	fma.rn.f32 %f3541, %f4166, %f4167, %f3529;
	// end inline asm
	// begin inline asm
	fma.rn.f32 %f3545, %f4170, %f4171, %f3541;
	// end inline asm
	// begin inline asm
	fma.rn.f32 %f3549, %f4166, %f4171, %f3537;
	// end inline asm
	// begin inline asm
	fma.rn.f32 %f3553, %f4162, %f4167, %f3549;
	// end inline asm
	// begin inline asm
	fma.rn.f32 %f3557, %f4166, %f4167, %f3545;
	// end inline asm
	// begin inline asm
	fma.rn.f32 %f3561, %f4170, %f4171, %f3557;
	// end inline asm
	// begin inline asm
	fma.rn.f32 %f3565, %f4166, %f4171, %f3553;
	// end inline asm
	// begin inline asm
	fma.rn.f32 %f3569, %f4162, %f4167, %f3565;
	// end inline asm
	// begin inline asm
	fma.rn.f32 %f3573, %f4166, %f4167, %f3561;
	// end inline asm
	// begin inline asm
	fma.rn.f32 %f3577, %f4170, %f4171, %f3573;
	// end inline asm
	// begin inline asm
	fma.rn.f32 %f3581, %f4166, %f4171, %f3569;
	// end inline asm
	// begin inline asm
	fma.rn.f32 %f3585, %f4162, %f4167, %f3581;
	// end inline asm
	// begin inline asm
	fma.rn.f32 %f3589, %f4166, %f4167, %f3577;
	// end inline asm
	// begin inline asm
	fma.rn.f32 %f3593, %f4170, %f4171, %f3589;
	// end inline asm
	// begin inline asm
	fma.rn.f32 %f3597, %f4166, %f4171, %f3585;
	// end inline asm
	// begin inline asm
	fma.rn.f32 %f3601, %f4162, %f4167, %f3597;
	// end inline asm
	// begin inline asm
	fma.rn.f32 %f3605, %f4166, %f4167, %f3593;
	// end inline asm
	// begin inline asm
	fma.rn.f32 %f3609, %f4170, %f4171, %f3605;
	// end inline asm
	// begin inline asm
	fma.rn.f32 %f3613, %f4166, %f4171, %f3601;
	// end inline asm
	// begin inline asm
	fma.rn.f32 %f3617, %f4162, %f4167, %f3613;
	// end inline asm
	// begin inline asm
	fma.rn.f32 %f3621, %f4166, %f4167, %f3609;
	// end inline asm
	// begin inline asm
	fma.rn.f32 %f3625, %f4170, %f4171, %f3621;
	// end inline asm
	// begin inline asm
	fma.rn.f32 %f3629, %f4166, %f4171, %f3617;
	// end inline asm
	// begin inline asm
	fma.rn.f32 %f3633, %f4162, %f4167, %f3629;
	// end inline asm
	// begin inline asm
	fma.rn.f32 %f3637, %f4166, %f4167, %f3625;
	// end inline asm
	// begin inline asm
	fma.rn.f32 %f3641, %f4170, %f4171, %f3637;
	// end inline asm
	// begin inline asm
	fma.rn.f32 %f3645, %f4166, %f4171, %f3633;
	// end inline asm
	// begin inline asm
	fma.rn.f32 %f3649, %f4162, %f4167, %f3645;
	// end inline asm
	// begin inline asm
	fma.rn.f32 %f3653, %f4166, %f4167, %f3641;
	// end inline asm
	// begin inline asm
	fma.rn.f32 %f3657, %f4170, %f4171, %f3653;
	// end inline asm
	// begin inline asm
	fma.rn.f32 %f3661, %f4166, %f4171, %f3649;
	// end inline asm
	// begin inline asm
	fma.rn.f32 %f3665, %f4162, %f4167, %f3661;
	// end inline asm
	// begin inline asm
	fma.rn.f32 %f3669, %f4166, %f4167, %f3657;
	// end inline asm
	// begin inline asm
	fma.rn.f32 %f3673, %f4170, %f4171, %f3669;
	// end inline asm
	// begin inline asm
	fma.rn.f32 %f3677, %f4166, %f4171, %f3665;
	// end inline asm
	// begin inline asm
	fma.rn.f32 %f3681, %f4162, %f4167, %f3677;
	// end inline asm
	// begin inline asm
	fma.rn.f32 %f3685, %f4166, %f4167, %f3673;
	// end inline asm
	// begin inline asm
	fma.rn.f32 %f3689, %f4170, %f4171, %f3685;
	// end inline asm
	// begin inline asm
	fma.rn.f32 %f3693, %f4166, %f4171, %f3681;
	// end inline asm
	// begin inline asm
	fma.rn.f32 %f3697, %f4162, %f4167, %f3693;
	// end inline asm
	// begin inline asm
	fma.rn.f32 %f3701, %f4166, %f4167, %f3689;
	// end inline asm
	// begin inline asm
	fma.rn.f32 %f3705, %f4170, %f4171, %f3701;
	// end inline asm
	// begin inline asm
	fma.rn.f32 %f3709, %f4166, %f4171, %f3697;
	// end inline asm
	// begin inline asm
	fma.rn.f32 %f3713, %f4162, %f4167, %f3709;
	// end inline asm
	// begin inline asm
	fma.rn.f32 %f3717, %f4166, %f4167, %f3705;
	// end inline asm
	// begin inline asm
	fma.rn.f32 %f3721, %f4170, %f4171, %f3717;
	// end inline asm
	// begin inline asm
	fma.rn.f32 %f3725, %f4166, %f4171, %f3713;
	// end inline asm
	// begin inline asm
	fma.rn.f32 %f3729, %f4162, %f4167, %f3725;
	// end inline asm
	// begin inline asm
	fma.rn.f32 %f3733, %f4166, %f4167, %f3721;
	// end inline asm
	// begin inline asm
	fma.rn.f32 %f3737, %f4170, %f4171, %f3733;
	// end inline asm
	// begin inline asm
	fma.rn.f32 %f3741, %f4166, %f4171, %f3729;
	// end inline asm
	// begin inline asm
	fma.rn.f32 %f3745, %f4162, %f4167, %f3741;
	// end inline asm
	// begin inline asm
	fma.rn.f32 %f3749, %f4166, %f4167, %f3737;
	// end inline asm
	// begin inline asm
	fma.rn.f32 %f3753, %f4170, %f4171, %f3749;
	// end inline asm
	// begin inline asm
	fma.rn.f32 %f3757, %f4166, %f4171, %f3745;
	// end inline asm
	// begin inline asm
	fma.rn.f32 %f3761, %f4162, %f4167, %f3757;
	// end inline asm
	// begin inline asm
	fma.rn.f32 %f3765, %f4166, %f4167, %f3753;
	// end inline asm
	// begin inline asm
	fma.rn.f32 %f3769, %f4170, %f4171, %f3765;
	// end inline asm
	// begin inline asm
	fma.rn.f32 %f3773, %f4166, %f4171, %f3761;
	// end inline asm
	// begin inline asm
	fma.rn.f32 %f3777, %f4162, %f4167, %f3773;
	// end inline asm
	// begin inline asm
	fma.rn.f32 %f3781, %f4166, %f4167, %f3769;
	// end inline asm
	// begin inline asm
	fma.rn.f32 %f3785, %f4170, %f4171, %f3781;
	// end inline asm
	// begin inline asm
	fma.rn.f32 %f3789, %f4166, %f4171, %f3777;
	// end inline asm
	// begin inline asm
	fma.rn.f32 %f3793, %f4162, %f4167, %f3789;
	// end inline asm
	// begin inline asm
	fma.rn.f32 %f3797, %f4166, %f4167, %f3785;
	// end inline asm
	// begin inline asm
	fma.rn.f32 %f3801, %f4170, %f4171, %f3797;
	// end inline asm
	// begin inline asm
	fma.rn.f32 %f3805, %f4166, %f4171, %f3793;
	// end inline asm
	// begin inline asm
	fma.rn.f32 %f3809, %f4162, %f4167, %f3805;
	// end inline asm
	// begin inline asm
	fma.rn.f32 %f3813, %f4166, %f4167, %f3801;
	// end inline asm
	// begin inline asm
	fma.rn.f32 %f3817, %f4170, %f4171, %f3813;
	// end inline asm
	// begin inline asm
	fma.rn.f32 %f3821, %f4166, %f4171, %f3809;
	// end inline asm
	// begin inline asm
	fma.rn.f32 %f3825, %f4162, %f4167, %f3821;
	// end inline asm
	// begin inline asm
	fma.rn.f32 %f3829, %f4166, %f4167, %f3817;
	// end inline asm
	// begin inline asm
	fma.rn.f32 %f3833, %f4170, %f4171, %f3829;
	// end inline asm
	// begin inline asm
	fma.rn.f32 %f3837, %f4166, %f4171, %f3825;
	// end inline asm
	// begin inline asm
	fma.rn.f32 %f3841, %f4162, %f4167, %f3837;
	// end inline asm
	// begin inline asm
	fma.rn.f32 %f3845, %f4166, %f4167, %f3833;
	// end inline asm
	// begin inline asm
	fma.rn.f32 %f3849, %f4170, %f4171, %f3845;
	// end inline asm
	// begin inline asm
	fma.rn.f32 %f3853, %f4166, %f4171, %f3841;
	// end inline asm
	// begin inline asm
	fma.rn.f32 %f3857, %f4162, %f4167, %f3853;
	// end inline asm
	// begin inline asm
	fma.rn.f32 %f3861, %f4166, %f4167, %f3849;
	// end inline asm
	// begin inline asm
	fma.rn.f32 %f3865, %f4170, %f4171, %f3861;
	// end inline asm
	// begin inline asm
	fma.rn.f32 %f3869, %f4166, %f4171, %f3857;
	// end inline asm
	// begin inline asm
	fma.rn.f32 %f3873, %f4162, %f4167, %f3869;
	// end inline asm
	// begin inline asm
	fma.rn.f32 %f3877, %f4166, %f4167, %f3865;
	// end inline asm
	// begin inline asm
	fma.rn.f32 %f3881, %f4170, %f4171, %f3877;
	// end inline asm
	// begin inline asm
	fma.rn.f32 %f3885, %f4166, %f4171, %f3873;
	// end inline asm
	// begin inline asm
	fma.rn.f32 %f3889, %f4162, %f4167, %f3885;
	// end inline asm
	// begin inline asm
	fma.rn.f32 %f3893, %f4166, %f4167, %f3881;
	// end inline asm
	// begin inline asm
	fma.rn.f32 %f3897, %f4170, %f4171, %f3893;
	// end inline asm
	// begin inline asm
	fma.rn.f32 %f3901, %f4166, %f4171, %f3889;
	// end inline asm
	// begin inline asm
	fma.rn.f32 %f3905, %f4162, %f4167, %f3901;
	// end inline asm
	// begin inline asm
	fma.rn.f32 %f3909, %f4166, %f4167, %f3897;
	// end inline asm
	// begin inline asm
	fma.rn.f32 %f3913, %f4170, %f4171, %f3909;
	// end inline asm
	// begin inline asm
	fma.rn.f32 %f3917, %f4166, %f4171, %f3905;
	// end inline asm
	// begin inline asm
	fma.rn.f32 %f3921, %f4162, %f4167, %f3917;
	// end inline asm
	// begin inline asm
	fma.rn.f32 %f3925, %f4166, %f4167, %f3913;
	// end inline asm
	// begin inline asm
	fma.rn.f32 %f3929, %f4170, %f4171, %f3925;
	// end inline asm
	// begin inline asm
	fma.rn.f32 %f3933, %f4166, %f4171, %f3921;
	// end inline asm
	// begin inline asm
	fma.rn.f32 %f3937, %f4162, %f4167, %f3933;
	// end inline asm
	// begin inline asm
	fma.rn.f32 %f3941, %f4166, %f4167, %f3929;
	// end inline asm
	// begin inline asm
	fma.rn.f32 %f3945, %f4170, %f4171, %f3941;
	// end inline asm
	// begin inline asm
	fma.rn.f32 %f3949, %f4166, %f4171, %f3937;
	// end inline asm
	// begin inline asm
	fma.rn.f32 %f3953, %f4162, %f4167, %f3949;
	// end inline asm
	// begin inline asm
	fma.rn.f32 %f3957, %f4166, %f4167, %f3945;
	// end inline asm
	// begin inline asm
	fma.rn.f32 %f3961, %f4170, %f4171, %f3957;
	// end inline asm
	// begin inline asm
	fma.rn.f32 %f3965, %f4166, %f4171, %f3953;
	// end inline asm
	// begin inline asm
	fma.rn.f32 %f3969, %f4162, %f4167, %f3965;
	// end inline asm
	// begin inline asm
	fma.rn.f32 %f3973, %f4166, %f4167, %f3961;
	// end inline asm
	// begin inline asm
	fma.rn.f32 %f3977, %f4170, %f4171, %f3973;
	// end inline asm
	// begin inline asm
	fma.rn.f32 %f3981, %f4166, %f4171, %f3969;
	// end inline asm
	// begin inline asm
	fma.rn.f32 %f3985, %f4162, %f4167, %f3981;
	// end inline asm
	// begin inline asm
	fma.rn.f32 %f3989, %f4166, %f4167, %f3977;
	// end inline asm
	// begin inline asm
	fma.rn.f32 %f3993, %f4170, %f4171, %f3989;
	// end inline asm
	// begin inline asm
	fma.rn.f32 %f3997, %f4166, %f4171, %f3985;
	// end inline asm
	// begin inline asm
	fma.rn.f32 %f4001, %f4162, %f4167, %f3997;
	// end inline asm
	// begin inline asm
	fma.rn.f32 %f4005, %f4166, %f4167, %f3993;
	// end inline asm
	// begin inline asm
	fma.rn.f32 %f4009, %f4170, %f4171, %f4005;
	// end inline asm
	// begin inline asm
	fma.rn.f32 %f4013, %f4166, %f4171, %f4001;
	// end inline asm
	// begin inline asm
	fma.rn.f32 %f4017, %f4162, %f4167, %f4013;
	// end inline asm
	// begin inline asm
	fma.rn.f32 %f4021, %f4166, %f4167, %f4009;
	// end inline asm
	// begin inline asm
	fma.rn.f32 %f4025, %f4170, %f4171, %f4021;
	// end inline asm
	// begin inline asm
	fma.rn.f32 %f4029, %f4166, %f4171, %f4017;
	// end inline asm
	// begin inline asm
	fma.rn.f32 %f4033, %f4162, %f4167, %f4029;
	// end inline asm
	// begin inline asm
	fma.rn.f32 %f4037, %f4166, %f4167, %f4025;
	// end inline asm
	// begin inline asm
	fma.rn.f32 %f4041, %f4170, %f4171, %f4037;
	// end inline asm
	// begin inline asm
	fma.rn.f32 %f4045, %f4166, %f4171, %f4033;
	// end inline asm
	// begin inline asm
	fma.rn.f32 %f4049, %f4162, %f4167, %f4045;
	// end inline asm
	// begin inline asm
	fma.rn.f32 %f4053, %f4166, %f4167, %f4041;
	// end inline asm
	// begin inline asm
	fma.rn.f32 %f4057, %f4170, %f4171, %f4053;
	// end inline asm
	// begin inline asm
	fma.rn.f32 %f4061, %f4166, %f4171, %f4049;
	// end inline asm
	// begin inline asm
	fma.rn.f32 %f4065, %f4162, %f4167, %f4061;
	// end inline asm
	// begin inline asm
	fma.rn.f32 %f4069, %f4166, %f4167, %f4057;
	// end inline asm
	// begin inline asm
	fma.rn.f32 %f4073, %f4170, %f4171, %f4069;
	// end inline asm
	// begin inline asm
	fma.rn.f32 %f4077, %f4166, %f4171, %f4065;
	// end inline asm
	// begin inline asm
	fma.rn.f32 %f4081, %f4162, %f4167, %f4077;
	// end inline asm
	// begin inline asm
	fma.rn.f32 %f4085, %f4166, %f4167, %f4073;
	// end inline asm
	// begin inline asm
	fma.rn.f32 %f4089, %f4170, %f4171, %f4085;
	// end inline asm
	// begin inline asm
	fma.rn.f32 %f4093, %f4166, %f4171, %f4081;
	// end inline asm
	// begin inline asm
	fma.rn.f32 %f4097, %f4162, %f4167, %f4093;
	// end inline asm
	// begin inline asm
	fma.rn.f32 %f4101, %f4166, %f4167, %f4089;
	// end inline asm
	// begin inline asm
	fma.rn.f32 %f4105, %f4170, %f4171, %f4101;
	// end inline asm
	// begin inline asm
	fma.rn.f32 %f4109, %f4166, %f4171, %f4097;
	// end inline asm
	// begin inline asm
	fma.rn.f32 %f4113, %f4162, %f4167, %f4109;
	// end inline asm
	// begin inline asm
	fma.rn.f32 %f4117, %f4166, %f4167, %f4105;
	// end inline asm
	// begin inline asm
	fma.rn.f32 %f4121, %f4170, %f4171, %f4117;
	// end inline asm
	// begin inline asm
	fma.rn.f32 %f4125, %f4166, %f4171, %f4113;
	// end inline asm
	// begin inline asm
	fma.rn.f32 %f4129, %f4162, %f4167, %f4125;
	// end inline asm
	// begin inline asm
	fma.rn.f32 %f4133, %f4166, %f4167, %f4121;
	// end inline asm
	// begin inline asm
	fma.rn.f32 %f4137, %f4170, %f4171, %f4133;
	// end inline asm
	// begin inline asm
	fma.rn.f32 %f4141, %f4166, %f4171, %f4129;
	// end inline asm
	// begin inline asm
	fma.rn.f32 %f4145, %f4162, %f4167, %f4141;
	// end inline asm
	// begin inline asm
	fma.rn.f32 %f4149, %f4166, %f4167, %f4137;
	// end inline asm
	// begin inline asm
	fma.rn.f32 %f4153, %f4170, %f4171, %f4149;
	// end inline asm
	// begin inline asm
	fma.rn.f32 %f4157, %f4166, %f4171, %f4145;
	// end inline asm
	// begin inline asm
	fma.rn.f32 %f16464, %f4162, %f4167, %f4157;
	// end inline asm
	// begin inline asm
	fma.rn.f32 %f4165, %f4166, %f4167, %f4153;
	// end inline asm
	// begin inline asm
	fma.rn.f32 %f16465, %f4170, %f4171, %f4165;
	// end inline asm
	add.s32 	%r167, %r167, 1;
	add.s32 	%r166, %r166, 16;
	setp.ne.s32 	%p10, %r167, 512;
	@%p10 bra 	$L__BB6_14;
	mov.b32 	%r169, 0;
	mov.u32 	%r168, data;
$L__BB6_16:
	ld.shared.v4.f32 	{%f5190, %f5194, %f5195, %f5191}, [%r168];
	neg.f32 	%f5186, %f5194;
	// begin inline asm
	fma.rn.f32 %f4173, %f5190, %f5195, %f16464;
	// end inline asm
	// begin inline asm
	fma.rn.f32 %f4177, %f5186, %f5191, %f4173;
	// end inline asm
	// begin inline asm
	fma.rn.f32 %f4181, %f5190, %f5191, %f16465;
	// end inline asm
	// begin inline asm
	fma.rn.f32 %f4185, %f5194, %f5195, %f4181;
	// end inline asm
	// begin inline asm
	fma.rn.f32 %f4189, %f5190, %f5195, %f4177;
	// end inline asm
	// begin inline asm
	fma.rn.f32 %f4193, %f5186, %f5191, %f4189;
	// end inline asm
	// begin inline asm
	fma.rn.f32 %f4197, %f5190, %f5191, %f4185;
	// end inline asm
	// begin inline asm
	fma.rn.f32 %f4201, %f5194, %f5195, %f4197;
	// end inline asm
	// begin inline asm
	fma.rn.f32 %f4205, %f5190, %f5195, %f4193;
	// end inline asm
	// begin inline asm
	fma.rn.f32 %f4209, %f5186, %f5191, %f4205;
	// end inline asm
	// begin inline asm
	fma.rn.f32 %f4213, %f5190, %f5191, %f4201;
	// end inline asm
	// begin inline asm
	fma.rn.f32 %f4217, %f5194, %f5195, %f4213;
	// end inline asm
	// begin inline asm
	fma.rn.f32 %f4221, %f5190, %f5195, %f4209;
	// end inline asm
	// begin inline asm
	fma.rn.f32 %f4225, %f5186, %f5191, %f4221;
	// end inline asm
	// begin inline asm
	fma.rn.f32 %f4229, %f5190, %f5191, %f4217;
	// end inline asm
	// begin inline asm
	fma.rn.f32 %f4233, %f5194, %f5195, %f4229;
	// end inline asm
	// begin inline asm
	fma.rn.f32 %f4237, %f5190, %f5195, %f4225;
	// end inline asm
	// begin inline asm
	fma.rn.f32 %f4241, %f5186, %f5191, %f4237;
	// end inline asm
	// begin inline asm
	fma.rn.f32 %f4245, %f5190, %f5191, %f4233;
	// end inline asm
	// begin inline asm
	fma.rn.f32 %f4249, %f5194, %f5195, %f4245;
	// end inline asm
	// begin inline asm
	fma.rn.f32 %f4253, %f5190, %f5195, %f4241;
	// end inline asm
	// begin inline asm
	fma.rn.f32 %f4257, %f5186, %f5191, %f4253;
	// end inline asm
	// begin inline asm
	fma.rn.f32 %f4261, %f5190, %f5191, %f4249;
	// end inline asm
	// begin inline asm
	fma.rn.f32 %f4265, %f5194, %f5195, %f4261;
	// end inline asm
	// begin inline asm
	fma.rn.f32 %f4269, %f5190, %f5195, %f4257;
	// end inline asm
	// begin inline asm
	fma.rn.f32 %f4273, %f5186, %f5191, %f4269;
	// end inline asm
	// begin inline asm
	fma.rn.f32 %f4277, %f5190, %f5191, %f4265;
	// end inline asm
	// begin inline asm
	fma.rn.f32 %f4281, %f5194, %f5195, %f4277;
	// end inline asm
	// begin inline asm
	fma.rn.f32 %f4285, %f5190, %f5195, %f4273;
	// end inline asm
	// begin inline asm
	fma.rn.f32 %f4289, %f5186, %f5191, %f4285;
	// end inline asm
	// begin inline asm
	fma.rn.f32 %f4293, %f5190, %f5191, %f4281;
	// end inline asm
	// begin inline asm
	fma.rn.f32 %f4297, %f5194, %f5195, %f4293;
	// end inline asm
	// begin inline asm
	fma.rn.f32 %f4301, %f5190, %f5195, %f4289;
	// end inline asm
	// begin inline asm
	fma.rn.f32 %f4305, %f5186, %f5191, %f4301;
	// end inline asm
	// begin inline asm
	fma.rn.f32 %f4309, %f5190, %f5191, %f4297;
	// end inline asm
	// begin inline asm
	fma.rn.f32 %f4313, %f5194, %f5195, %f4309;
	// end inline asm
	// begin inline asm
	fma.rn.f32 %f4317, %f5190, %f5195, %f4305;
	// end inline asm
	// begin inline asm
	fma.rn.f32 %f4321, %f5186, %f5191, %f4317;
	// end inline asm
	// begin inline asm
	fma.rn.f32 %f4325, %f5190, %f5191, %f4313;
	// end inline asm
	// begin inline asm
	fma.rn.f32 %f4329, %f5194, %f5195, %f4325;
	// end inline asm
	// begin inline asm
	fma.rn.f32 %f4333, %f5190, %f5195, %f4321;
	// end inline asm
	// begin inline asm
	fma.rn.f32 %f4337, %f5186, %f5191, %f4333;
	// end inline asm
	// begin inline asm
	fma.rn.f32 %f4341, %f5190, %f5191, %f4329;
	// end inline asm
	// begin inline asm
	fma.rn.f32 %f4345, %f5194, %f5195, %f4341;
	// end inline asm
	// begin inline asm
	fma.rn.f32 %f4349, %f5190, %f5195, %f4337;
	// end inline asm
	// begin inline asm
	fma.rn.f32 %f4353, %f5186, %f5191, %f4349;
	// end inline asm
	// begin inline asm
	fma.rn.f32 %f4357, %f5190, %f5191, %f4345;
	// end inline asm
	// begin inline asm
	fma.rn.f32 %f4361, %f5194, %f5195, %f4357;
	// end inline asm
	// begin inline asm
	fma.rn.f32 %f4365, %f5190, %f5195, %f4353;
	// end inline asm
	// begin inline asm
	fma.rn.f32 %f4369, %f5186, %f5191, %f4365;
	// end inline asm
	// begin inline asm
	fma.rn.f32 %f4373, %f5190, %f5191, %f4361;
	// end inline asm
	// begin inline asm
	fma.rn.f32 %f4377, %f5194, %f5195, %f4373;
	// end inline asm
	// begin inline asm
	fma.rn.f32 %f4381, %f5190, %f5195, %f4369;
	// end inline asm
	// begin inline asm
	fma.rn.f32 %f4385, %f5186, %f5191, %f4381;
	// end inline asm
	// begin inline asm
	fma.rn.f32 %f4389, %f5190, %f5191, %f4377;
	// end inline asm
	// begin inline asm
	fma.rn.f32 %f4393, %f5194, %f5195, %f4389;
	// end inline asm
	// begin inline asm
	fma.rn.f32 %f4397, %f5190, %f5195, %f4385;
	// end inline asm
	// begin inline asm
	fma.rn.f32 %f4401, %f5186, %f5191, %f4397;
	// end inline asm
	// begin inline asm
	fma.rn.f32 %f4405, %f5190, %f5191, %f4393;
	// end inline asm
	// begin inline asm
	fma.rn.f32 %f4409, %f5194, %f5195, %f4405;
	// end inline asm
	// begin inline asm
	fma.rn.f32 %f4413, %f5190, %f5195, %f4401;
	// end inline asm
	// begin inline asm
	fma.rn.f32 %f4417, %f5186, %f5191, %f4413;
	// end inline asm
	// begin inline asm
	fma.rn.f32 %f4421, %f5190, %f5191, %f4409;
	// end inline asm
	// begin inline asm
	fma.rn.f32 %f4425, %f5194, %f5195, %f4421;
	// end inline asm
	// begin inline asm
	fma.rn.f32 %f4429, %f5190, %f5195, %f4417;
	// end inline asm
	// begin inline asm
	fma.rn.f32 %f4433, %f5186, %f5191, %f4429;
	// end inline asm
	// begin inline asm
	fma.rn.f32 %f4437, %f5190, %f5191, %f4425;
	// end inline asm
	// begin inline asm
	fma.rn.f32 %f4441, %f5194, %f5195, %f4437;
	// end inline asm
	// begin inline asm
	fma.rn.f32 %f4445, %f5190, %f5195, %f4433;
	// end inline asm
	// begin inline asm
	fma.rn.f32 %f4449, %f5186, %f5191, %f4445;
	// end inline asm
	// begin inline asm
	fma.rn.f32 %f4453, %f5190, %f5191, %f4441;
	// end inline asm
	// begin inline asm
	fma.rn.f32 %f4457, %f5194, %f5195, %f4453;
	// end inline asm
	// begin inline asm
	fma.rn.f32 %f4461, %f5190, %f5195, %f4449;
	// end inline asm
	// begin inline asm
	fma.rn.f32 %f4465, %f5186, %f5191, %f4461;
	// end inline asm
	// begin inline asm
	fma.rn.f32 %f4469, %f5190, %f5191, %f4457;
	// end inline asm
	// begin inline asm
	fma.rn.f32 %f4473, %f5194, %f5195, %f4469;
	// end inline asm
	// begin inline asm
	fma.rn.f32 %f4477, %f5190, %f5195, %f4465;
	// end inline asm
	// begin inline asm
	fma.rn.f32 %f4481, %f5186, %f5191, %f4477;
	// end inline asm
	// begin inline asm
	fma.rn.f32 %f4485, %f5190, %f5191, %f4473;
	// end inline asm
	// begin inline asm
	fma.rn.f32 %f4489, %f5194, %f5195, %f4485;
	// end inline asm
	// begin inline asm
	fma.rn.f32 %f4493, %f5190, %f5195, %f4481;
	// end inline asm
	// begin inline asm
	fma.rn.f32 %f4497, %f5186, %f5191, %f4493;
	// end inline asm
	// begin inline asm
	fma.rn.f32 %f4501, %f5190, %f5191, %f4489;
	// end inline asm
	// begin inline asm
	fma.rn.f32 %f4505, %f5194, %f5195, %f4501;
	// end inline asm
	// begin inline asm
	fma.rn.f32 %f4509, %f5190, %f5195, %f4497;
	// end inline asm
	// begin inline asm
	fma.rn.f32 %f4513, %f5186, %f5191, %f4509;
	// end inline asm
	// begin inline asm
	fma.rn.f32 %f4517, %f5190, %f5191, %f4505;
	// end inline asm
	// begin inline asm
	fma.rn.f32 %f4521, %f5194, %f5195, %f4517;
	// end inline asm
	// begin inline asm
	fma.rn.f32 %f4525, %f5190, %f5195, %f4513;
	// end inline asm
	// begin inline asm
	fma.rn.f32 %f4529, %f5186, %f5191, %f4525;
	// end inline asm
	// begin inline asm
	fma.rn.f32 %f4533, %f5190, %f5191, %f4521;
	// end inline asm
	// begin inline asm
	fma.rn.f32 %f4537, %f5194, %f5195, %f4533;
	// end inline asm
	// begin inline asm
	fma.rn.f32 %f4541, %f5190, %f5195, %f4529;
	// end inline asm
	// begin inline asm
	fma.rn.f32 %f4545, %f5186, %f5191, %f4541;
	// end inline asm
	// begin inline asm
	fma.rn.f32 %f4549, %f5190, %f5191, %f4537;
	// end inline asm
	// begin inline asm
	fma.rn.f32 %f4553, %f5194, %f5195, %f4549;
	// end inline asm
	// begin inline asm
	fma.rn.f32 %f4557, %f5190, %f5195, %f4545;
	// end inline asm
	// begin inline asm
	fma.rn.f32 %f4561, %f5186, %f5191, %f4557;
	// end inline asm
	// begin inline asm
	fma.rn.f32 %f4565, %f5190, %f5191, %f4553;
	// end inline asm
	// begin inline asm
	fma.rn.f32 %f4569, %f5194, %f5195, %f4565;
	// end inline asm
	// begin inline asm
	fma.rn.f32 %f4573, %f5190, %f5195, %f4561;
	// end inline asm
	// begin inline asm
	fma.rn.f32 %f4577, %f5186, %f5191, %f4573;
	// end inline asm
	// begin inline asm
	fma.rn.f32 %f4581, %f5190, %f5191, %f4569;
	// end inline asm
	// begin inline asm
	fma.rn.f32 %f4585, %f5194, %f5195, %f4581;
	// end inline asm
	// begin inline asm
	fma.rn.f32 %f4589, %f5190, %f5195, %f4577;
	// end inline asm
	// begin inline asm
	fma.rn.f32 %f4593, %f5186, %f5191, %f4589;
	// end inline asm
	// begin inline asm
	fma.rn.f32 %f4597, %f5190, %f5191, %f4585;
	// end inline asm
	// begin inline asm
	fma.rn.f32 %f4601, %f5194, %f5195, %f4597;
	// end inline asm
	// begin inline asm
	fma.rn.f32 %f4605, %f5190, %f5195, %f4593;
	// end inline asm
	// begin inline asm
	fma.rn.f32 %f4609, %f5186, %f5191, %f4605;
	// end inline asm
	// begin inline asm
	fma.rn.f32 %f4613, %f5190, %f5191, %f4601;
	// end inline asm
	// begin inline asm
	fma.rn.f32 %f4617, %f5194, %f5195, %f4613;
	// end inline asm
	// begin inline asm
	fma.rn.f32 %f4621, %f5190, %f5195, %f4609;
	// end inline asm
	// begin inline asm
	fma.rn.f32 %f4625, %f5186, %f5191, %f4621;
	// end inline asm
	// begin inline asm
	fma.rn.f32 %f4629, %f5190, %f5191, %f4617;
	// end inline asm
	// begin inline asm
	fma.rn.f32 %f4633, %f5194, %f5195, %f4629;
	// end inline asm
	// begin inline asm
	fma.rn.f32 %f4637, %f5190, %f5195, %f4625;
	// end inline asm
	// begin inline asm
	fma.rn.f32 %f4641, %f5186, %f5191, %f4637;
	// end inline asm
	// begin inline asm
	fma.rn.f32 %f4645, %f5190, %f5191, %f4633;
	// end inline asm
	// begin inline asm
	fma.rn.f32 %f4649, %f5194, %f5195, %f4645;
	// end inline asm
	// begin inline asm
	fma.rn.f32 %f4653, %f5190, %f5195, %f4641;
	// end inline asm
	// begin inline asm
	fma.rn.f32 %f4657, %f5186, %f5191, %f4653;
	// end inline asm
	// begin inline asm
	fma.rn.f32 %f4661, %f5190, %f5191, %f4649;
	// end inline asm
	// begin inline asm
	fma.rn.f32 %f4665, %f5194, %f5195, %f4661;
	// end inline asm
	// begin inline asm
	fma.rn.f32 %f4669, %f5190, %f5195, %f4657;
	// end inline asm
	// begin inline asm
	fma.rn.f32 %f4673, %f5186, %f5191, %f4669;
	// end inline asm
	// begin inline asm
	fma.rn.f32 %f4677, %f5190, %f5191, %f4665;
	// end inline asm
	// begin inline asm
	fma.rn.f32 %f4681, %f5194, %f5195, %f4677;
	// end inline asm
	// begin inline asm
	fma.rn.f32 %f4685, %f5190, %f5195, %f4673;
	// end inline asm
	// begin inline asm
	fma.rn.f32 %f4689, %f5186, %f5191, %f4685;
	// end inline asm
	// begin inline asm
	fma.rn.f32 %f4693, %f5190, %f5191, %f4681;
	// end inline asm
	// begin inline asm
	fma.rn.f32 %f4697, %f5194, %f5195, %f4693;
	// end inline asm
	// begin inline asm
	fma.rn.f32 %f4701, %f5190, %f5195, %f4689;
	// end inline asm
	// begin inline asm
	fma.rn.f32 %f4705, %f5186, %f5191, %f4701;
	// end inline asm
	// begin inline asm
	fma.rn.f32 %f4709, %f5190, %f5191, %f4697;
	// end inline asm
	// begin inline asm
	fma.rn.f32 %f4713, %f5194, %f5195, %f4709;
	// end inline asm
	// begin inline asm
	fma.rn.f32 %f4717, %f5190, %f5195, %f4705;
	// end inline asm
	// begin inline asm
	fma.rn.f32 %f4721, %f5186, %f5191, %f4717;
	// end inline asm
	// begin inline asm
	fma.rn.f32 %f4725, %f5190, %f5191, %f4713;
	// end inline asm
	// begin inline asm
	fma.rn.f32 %f4729, %f5194, %f5195, %f4725;
	// end inline asm
	// begin inline asm
	fma.rn.f32 %f4733, %f5190, %f5195, %f4721;
	// end inline asm
	// begin inline asm
	fma.rn.f32 %f4737, %f5186, %f5191, %f4733;
	// end inline asm
	// begin inline asm
	fma.rn.f32 %f4741, %f5190, %f5191, %f4729;
	// end inline asm
	// begin inline asm
	fma.rn.f32 %f4745, %f5194, %f5195, %f4741;
	// end inline asm
	// begin inline asm
	fma.rn.f32 %f4749, %f5190, %f5195, %f4737;
	// end inline asm
	// begin inline asm
	fma.rn.f32 %f4753, %f5186, %f5191, %f4749;
	// end inline asm
	// begin inline asm
	fma.rn.f32 %f4757, %f5190, %f5191, %f4745;
	// end inline asm
	// begin inline asm
	fma.rn.f32 %f4761, %f5194, %f5195, %f4757;
	// end inline asm
	// begin inline asm
	fma.rn.f32 %f4765, %f5190, %f5195, %f4753;
	// end inline asm
	// begin inline asm
	fma.rn.f32 %f4769, %f5186, %f5191, %f4765;
	// end inline asm
	// begin inline asm
	fma.rn.f32 %f4773, %f5190, %f5191, %f4761;
	// end inline asm
	// begin inline asm
	fma.rn.f32 %f4777, %f5194, %f5195, %f4773;
	// end inline asm
	// begin inline asm
	fma.rn.f32 %f4781, %f5190, %f5195, %f4769;
	// end inline asm
	// begin inline asm
	fma.rn.f32 %f4785, %f5186, %f5191, %f4781;
	// end inline asm
	// begin inline asm
	fma.rn.f32 %f4789, %f5190, %f5191, %f4777;
	// end inline asm
	// begin inline asm
	fma.rn.f32 %f4793, %f5194, %f5195, %f4789;
	// end inline asm
	// begin inline asm
	fma.rn.f32 %f4797, %f5190, %f5195, %f4785;
	// end inline asm
	// begin inline asm
	fma.rn.f32 %f4801, %f5186, %f5191, %f4797;
	// end inline asm
	// begin inline asm
	fma.rn.f32 %f4805, %f5190, %f5191, %f4793;
	// end inline asm
	// begin inline asm
	fma.rn.f32 %f4809, %f5194, %f5195, %f4805;
	// end inline asm
	// begin inline asm
	fma.rn.f32 %f4813, %f5190, %f5195, %f4801;
	// end inline asm
	// begin inline asm
	fma.rn.f32 %f4817, %f5186, %f5191, %f4813;
	// end inline asm
	// begin inline asm
	fma.rn.f32 %f4821, %f5190, %f5191, %f4809;
	// end inline asm
	// begin inline asm
	fma.rn.f32 %f4825, %f5194, %f5195, %f4821;
	// end inline asm
	// begin inline asm
	fma.rn.f32 %f4829, %f5190, %f5195, %f4817;
	// end inline asm
	// begin inline asm
	fma.rn.f32 %f4833, %f5186, %f5191, %f4829;
	// end inline asm
	// begin inline asm
	fma.rn.f32 %f4837, %f5190, %f5191, %f4825;
	// end inline asm
	// begin inline asm
	fma.rn.f32 %f4841, %f5194, %f5195, %f4837;
	// end inline asm
	// begin inline asm
	fma.rn.f32 %f4845, %f5190, %f5195, %f4833;
	// end inline asm
	// begin inline asm
	fma.rn.f32 %f4849, %f5186, %f5191, %f4845;
	// end inline asm
	// begin inline asm
	fma.rn.f32 %f4853, %f5190, %f5191, %f4841;
	// end inline asm
	// begin inline asm
	fma.rn.f32 %f4857, %f5194, %f5195, %f4853;
	// end inline asm
	// begin inline asm
	fma.rn.f32 %f4861, %f5190, %f5195, %f4849;
	// end inline asm
	// begin inline asm
	fma.rn.f32 %f4865, %f5186, %f5191, %f4861;
	// end inline asm
	// begin inline asm
	fma.rn.f32 %f4869, %f5190, %f5191, %f4857;
	// end inline asm
	// begin inline asm
	fma.rn.f32 %f4873, %f5194, %f5195, %f4869;
	// end inline asm
	// begin inline asm
	fma.rn.f32 %f4877, %f5190, %f5195, %f4865;
	// end inline asm
	// begin inline asm
	fma.rn.f32 %f4881, %f5186, %f5191, %f4877;
	// end inline asm
	// begin inline asm
	fma.rn.f32 %f4885, %f5190, %f5191, %f4873;
	// end inline asm
	// begin inline asm
	fma.rn.f32 %f4889, %f5194, %f5195, %f4885;
	// end inline asm
	// begin inline asm
	fma.rn.f32 %f4893, %f5190, %f5195, %f4881;
	// end inline asm
	// begin inline asm
	fma.rn.f32 %f4897, %f5186, %f5191, %f4893;
	// end inline asm
	// begin inline asm
	fma.rn.f32 %f4901, %f5190, %f5191, %f4889;
	// end inline asm
	// begin inline asm
	fma.rn.f32 %f4905, %f5194, %f5195, %f4901;
	// end inline asm
	// begin inline asm
	fma.rn.f32 %f4909, %f5190, %f5195, %f4897;
	// end inline asm
	// begin inline asm
	fma.rn.f32 %f4913, %f5186, %f5191, %f4909;
	// end inline asm
	// begin inline asm
	fma.rn.f32 %f4917, %f5190, %f5191, %f4905;
	// end inline asm
	// begin inline asm
	fma.rn.f32 %f4921, %f5194, %f5195, %f4917;
	// end inline asm
	// begin inline asm
	fma.rn.f32 %f4925, %f5190, %f5195, %f4913;
	// end inline asm
	// begin inline asm
	fma.rn.f32 %f4929, %f5186, %f5191, %f4925;
	// end inline asm
	// begin inline asm
	fma.rn.f32 %f4933, %f5190, %f5191, %f4921;
	// end inline asm
	// begin inline asm
	fma.rn.f32 %f4937, %f5194, %f5195, %f4933;
	// end inline asm
	// begin inline asm
	fma.rn.f32 %f4941, %f5190, %f5195, %f4929;
	// end inline asm
	// begin inline asm
	fma.rn.f32 %f4945, %f5186, %f5191, %f4941;
	// end inline asm
	// begin inline asm
	fma.rn.f32 %f4949, %f5190, %f5191, %f4937;
	// end inline asm
	// begin inline asm
	fma.rn.f32 %f4953, %f5194, %f5195, %f4949;
	// end inline asm
	// begin inline asm
	fma.rn.f32 %f4957, %f5190, %f5195, %f4945;
	// end inline asm
	// begin inline asm
	fma.rn.f32 %f4961, %f5186, %f5191, %f4957;
	// end inline asm
	// begin inline asm
	fma.rn.f32 %f4965, %f5190, %f5191, %f4953;
	// end inline asm
	// begin inline asm
	fma.rn.f32 %f4969, %f5194, %f5195, %f4965;
	// end inline asm
	// begin inline asm
	fma.rn.f32 %f4973, %f5190, %f5195, %f4961;
	// end inline asm
	// begin inline asm
	fma.rn.f32 %f4977, %f5186, %f5191, %f4973;
	// end inline asm
	// begin inline asm
	fma.rn.f32 %f4981, %f5190, %f5191, %f4969;
	// end inline asm
	// begin inline asm
	fma.rn.f32 %f4985, %f5194, %f5195, %f4981;
	// end inline asm
	// begin inline asm
	fma.rn.f32 %f4989, %f5190, %f5195, %f4977;
	// end inline asm
	// begin inline asm
	fma.rn.f32 %f4993, %f5186, %f5191, %f4989;
	// end inline asm
	// begin inline asm
	fma.rn.f32 %f4997, %f5190, %f5191, %f4985;
	// end inline asm
	// begin inline asm
	fma.rn.f32 %f5001, %f5194, %f5195, %f4997;
	// end inline asm
	// begin inline asm
	fma.rn.f32 %f5005, %f5190, %f5195, %f4993;
	// end inline asm
	// begin inline asm
	fma.rn.f32 %f5009, %f5186, %f5191, %f5005;
	// end inline asm
	// begin inline asm
	fma.rn.f32 %f5013, %f5190, %f5191, %f5001;
	// end inline asm
	// begin inline asm
	fma.rn.f32 %f5017, %f5194, %f5195, %f5013;
	// end inline asm
	// begin inline asm
	fma.rn.f32 %f5021, %f5190, %f5195, %f5009;
	// end inline asm
	// begin inline asm
	fma.rn.f32 %f5025, %f5186, %f5191, %f5021;
	// end inline asm
	// begin inline asm
	fma.rn.f32 %f5029, %f5190, %f5191, %f5017;
	// end inline asm
	// begin inline asm
	fma.rn.f32 %f5033, %f5194, %f5195, %f5029;
	// end inline asm
	// begin inline asm
	fma.rn.f32 %f5037, %f5190, %f5195, %f5025;
	// end inline asm
	// begin inline asm
	fma.rn.f32 %f5041, %f5186, %f5191, %f5037;
	// end inline asm
	// begin inline asm
	fma.rn.f32 %f5045, %f5190, %f5191, %f5033;
	// end inline asm
	// begin inline asm
	fma.rn.f32 %f5049, %f5194, %f5195, %f5045;
	// end inline asm
	// begin inline asm
	fma.rn.f32 %f5053, %f5190, %f5195, %f5041;
	// end inline asm
	// begin inline asm
	fma.rn.f32 %f5057, %f5186, %f5191, %f5053;
	// end inline asm
	// begin inline asm
	fma.rn.f32 %f5061, %f5190, %f5191, %f5049;
	// end inline asm
	// begin inline asm
	fma.rn.f32 %f5065, %f5194, %f5195, %f5061;
	// end inline asm
	// begin inline asm
	fma.rn.f32 %f5069, %f5190, %f5195, %f5057;
	// end inline asm
	// begin inline asm
	fma.rn.f32 %f5073, %f5186, %f5191, %f5069;
	// end inline asm
	// begin inline asm
	fma.rn.f32 %f5077, %f5190, %f5191, %f5065;
	// end inline asm
	// begin inline asm
	fma.rn.f32 %f5081, %f5194, %f5195, %f5077;
	// end inline asm
	// begin inline asm
	fma.rn.f32 %f5085, %f5190, %f5195, %f5073;
	// end inline asm
	// begin inline asm
	fma.rn.f32 %f5089, %f5186, %f5191, %f5085;
	// end inline asm
	// begin inline asm
	fma.rn.f32 %f5093, %f5190, %f5191, %f5081;
	// end inline asm
	// begin inline asm
	fma.rn.f32 %f5097, %f5194, %f5195, %f5093;
	// end inline asm
	// begin inline asm
	fma.rn.f32 %f5101, %f5190, %f5195, %f5089;
	// end inline asm
	// begin inline asm
	fma.rn.f32 %f5105, %f5186, %f5191, %f5101;
	// end inline asm
	// begin inline asm
	fma.rn.f32 %f5109, %f5190, %f5191, %f5097;
	// end inline asm
	// begin inline asm
	fma.rn.f32 %f5113, %f5194, %f5195, %f5109;
	// end inline asm
	// begin inline asm
	fma.rn.f32 %f5117, %f5190, %f5195, %f5105;
	// end inline asm
	// begin inline asm
	fma.rn.f32 %f5121, %f5186, %f5191, %f5117;
	// end inline asm
	// begin inline asm
	fma.rn.f32 %f5125, %f5190, %f5191, %f5113;
	// end inline asm
	// begin inline asm
	fma.rn.f32 %f5129, %f5194, %f5195, %f5125;
	// end inline asm
	// begin inline asm
	fma.rn.f32 %f5133, %f5190, %f5195, %f5121;
	// end inline asm
	// begin inline asm
	fma.rn.f32 %f5137, %f5186, %f5191, %f5133;
	// end inline asm
	// begin inline asm
	fma.rn.f32 %f5141, %f5190, %f5191, %f5129;
	// end inline asm
	// begin inline asm
	fma.rn.f32 %f5145, %f5194, %f5195, %f5141;
	// end inline asm
	// begin inline asm
	fma.rn.f32 %f5149, %f5190, %f5195, %f5137;
	// end inline asm
	// begin inline asm
	fma.rn.f32 %f5153, %f5186, %f5191, %f5149;
	// end inline asm
	// begin inline asm
	fma.rn.f32 %f5157, %f5190, %f5191, %f5145;
	// end inline asm
	// begin inline asm
	fma.rn.f32 %f5161, %f5194, %f5195, %f5157;
	// end inline asm
	// begin inline asm
	fma.rn.f32 %f5165, %f5190, %f5195, %f5153;
	// end inline asm
	// begin inline asm
	fma.rn.f32 %f5169, %f5186, %f5191, %f5165;
	// end inline asm
	// begin inline asm
	fma.rn.f32 %f5173, %f5190, %f5191, %f5161;
	// end inline asm
	// begin inline asm
	fma.rn.f32 %f5177, %f5194, %f5195, %f5173;
	// end inline asm
	// begin inline asm
	fma.rn.f32 %f5181, %f5190, %f5195, %f5169;
	// end inline asm
	// begin inline asm
	fma.rn.f32 %f16464, %f5186, %f5191, %f5181;
	// end inline asm
	// begin inline asm
	fma.rn.f32 %f5189, %f5190, %f5191, %f5177;
	// end inline asm
	// begin inline asm
	fma.rn.f32 %f16465, %f5194, %f5195, %f5189;
	// end inline asm
	add.s32 	%r169, %r169, 1;
	add.s32 	%r168, %r168, 16;
	setp.ne.s32 	%p11, %r169, 512;
	@%p11 bra 	$L__BB6_16;
	mov.b32 	%r171, 0;
	mov.u32 	%r170, data;
$L__BB6_18:
	ld.shared.v4.f32 	{%f6214, %f6218, %f6219, %f6215}, [%r170];
	neg.f32 	%f6210, %f6218;
	// begin inline asm
	fma.rn.f32 %f5197, %f6214, %f6219, %f16464;
	// end inline asm
	// begin inline asm
	fma.rn.f32 %f5201, %f6210, %f6215, %f5197;
	// end inline asm
	// begin inline asm
	fma.rn.f32 %f5205, %f6214, %f6215, %f16465;
	// end inline asm
	// begin inline asm
	fma.rn.f32 %f5209, %f6218, %f6219, %f5205;
	// end inline asm
	// begin inline asm
	fma.rn.f32 %f5213, %f6214, %f6219, %f5201;
	// end inline asm
	// begin inline asm
	fma.rn.f32 %f5217, %f6210, %f6215, %f5213;
	// end inline asm
	// begin inline asm
	fma.rn.f32 %f5221, %f6214, %f6215, %f5209;
	// end inline asm
	// begin inline asm
	fma.rn.f32 %f5225, %f6218, %f6219, %f5221;
	// end inline asm
	// begin inline asm
	fma.rn.f32 %f5229, %f6214, %f6219, %f5217;
	// end inline asm
	// begin inline asm
	fma.rn.f32 %f5233, %f6210, %f6215, %f5229;
	// end inline asm
	// begin inline asm
	fma.rn.f32 %f5237, %f6214, %f6215, %f5225;
	// end inline asm
	// begin inline asm
	fma.rn.f32 %f5241, %f6218, %f6219, %f5237;
	// end inline asm
	// begin inline asm
	fma.rn.f32 %f5245, %f6214, %f6219, %f5233;
	// end inline asm
	// begin inline asm
	fma.rn.f32 %f5249, %f6210, %f6215, %f5245;
	// end inline asm
	// begin inline asm
	fma.rn.f32 %f5253, %f6214, %f6215, %f5241;
	// end inline asm
	// begin inline asm
	fma.rn.f32 %f5257, %f6218, %f6219, %f5253;
	// end inline asm
	// begin inline asm
	fma.rn.f32 %f5261, %f6214, %f6219, %f5249;
	// end inline asm
	// begin inline asm
	fma.rn.f32 %f5265, %f6210, %f6215, %f5261;
	// end inline asm
	// begin inline asm
	fma.rn.f32 %f5269, %f6214, %f6215, %f5257;
	// end inline asm
	// begin inline asm
	fma.rn.f32 %f5273, %f6218, %f6219, %f5269;
	// end inline asm
	// begin inline asm
	fma.rn.f32 %f5277, %f6214, %f6219, %f5265;
	// end inline asm
	// begin inline asm
	fma.rn.f32 %f5281, %f6210, %f6215, %f5277;
	// end inline asm
	// begin inline asm
	fma.rn.f32 %f5285, %f6214, %f6215, %f5273;
	// end inline asm
	// begin inline asm
	fma.rn.f32 %f5289, %f6218, %f6219, %f5285;
	// end inline asm
	// begin inline asm
	fma.rn.f32 %f5293, %f6214, %f6219, %f5281;
	// end inline asm
	// begin inline asm
	fma.rn.f32 %f5297, %f6210, %f6215, %f5293;
	// end inline asm
	// begin inline asm
	fma.rn.f32 %f5301, %f6214, %f6215, %f5289;
	// end inline asm
	// begin inline asm
	fma.rn.f32 %f5305, %f6218, %f6219, %f5301;
	// end inline asm
	// begin inline asm
	fma.rn.f32 %f5309, %f6214, %f6219, %f5297;
	// end inline asm
	// begin inline asm
	fma.rn.f32 %f5313, %f6210, %f6215, %f5309;
	// end inline asm
	// begin inline asm
	fma.rn.f32 %f5317, %f6214, %f6215, %f5305;
	// end inline asm
	// begin inline asm
	fma.rn.f32 %f5321, %f6218, %f6219, %f5317;
	// end inline asm
	// begin inline asm
	fma.rn.f32 %f5325, %f6214, %f6219, %f5313;
	// end inline asm
	// begin inline asm
	fma.rn.f32 %f5329, %f6210, %f6215, %f5325;
	// end inline asm
	// begin inline asm
	fma.rn.f32 %f5333, %f6214, %f6215, %f5321;
	// end inline asm
	// begin inline asm
	fma.rn.f32 %f5337, %f6218, %f6219, %f5333;
	// end inline asm
	// begin inline asm
	fma.rn.f32 %f5341, %f6214, %f6219, %f5329;
	// end inline asm
	// begin inline asm
	fma.rn.f32 %f5345, %f6210, %f6215, %f5341;
	// end inline asm
	// begin inline asm
	fma.rn.f32 %f5349, %f6214, %f6215, %f5337;
	// end inline asm
	// begin inline asm
	fma.rn.f32 %f5353, %f6218, %f6219, %f5349;
	// end inline asm
	// begin inline asm
	fma.rn.f32 %f5357, %f6214, %f6219, %f5345;
	// end inline asm
	// begin inline asm
	fma.rn.f32 %f5361, %f6210, %f6215, %f5357;
	// end inline asm
	// begin inline asm
	fma.rn.f32 %f5365, %f6214, %f6215, %f5353;
	// end inline asm
	// begin inline asm
	fma.rn.f32 %f5369, %f6218, %f6219, %f5365;
	// end inline asm
	// begin inline asm
	fma.rn.f32 %f5373, %f6214, %f6219, %f5361;
	// end inline asm
	// begin inline asm
	fma.rn.f32 %f5377, %f6210, %f6215, %f5373;
	// end inline asm
	// begin inline asm
	fma.rn.f32 %f5381, %f6214, %f6215, %f5369;
	// end inline asm
	// begin inline asm
	fma.rn.f32 %f5385, %f6218, %f6219, %f5381;
	// end inline asm
	// begin inline asm
	fma.rn.f32 %f5389, %f6214, %f6219, %f5377;
	// end inline asm
	// begin inline asm
	fma.rn.f32 %f5393, %f6210, %f6215, %f5389;
	// end inline asm
	// begin inline asm
	fma.rn.f32 %f5397, %f6214, %f6215, %f5385;
	// end inline asm
	// begin inline asm
	fma.rn.f32 %f5401, %f6218, %f6219, %f5397;
	// end inline asm
	// begin inline asm
	fma.rn.f32 %f5405, %f6214, %f6219, %f5393;
	// end inline asm
	// begin inline asm
	fma.rn.f32 %f5409, %f6210, %f6215, %f5405;
	// end inline asm
	// begin inline asm
	fma.rn.f32 %f5413, %f6214, %f6215, %f5401;
	// end inline asm
	// begin inline asm
	fma.rn.f32 %f5417, %f6218, %f6219, %f5413;
	// end inline asm
	// begin inline asm
	fma.rn.f32 %f5421, %f6214, %f6219, %f5409;
	// end inline asm
	// begin inline asm
	fma.rn.f32 %f5425, %f6210, %f6215, %f5421;
	// end inline asm
	// begin inline asm
	fma.rn.f32 %f5429, %f6214, %f6215, %f5417;
	// end inline asm
	// begin inline asm
	fma.rn.f32 %f5433, %f6218, %f6219, %f5429;
	// end inline asm
	// begin inline asm
	fma.rn.f32 %f5437, %f6214, %f6219, %f5425;
	// end inline asm
	// begin inline asm
	fma.rn.f32 %f5441, %f6210, %f6215, %f5437;
	// end inline asm
	// begin inline asm
	fma.rn.f32 %f5445, %f6214, %f6215, %f5433;
	// end inline asm
	// begin inline asm
	fma.rn.f32 %f5449, %f6218, %f6219, %f5445;
	// end inline asm
	// begin inline asm
	fma.rn.f32 %f5453, %f6214, %f6219, %f5441;
	// end inline asm
	// begin inline asm
	fma.rn.f32 %f5457, %f6210, %f6215, %f5453;
	// end inline asm
	// begin inline asm
	fma.rn.f32 %f5461, %f6214, %f6215, %f5449;
	// end inline asm
	// begin inline asm
	fma.rn.f32 %f5465, %f6218, %f6219, %f5461;
	// end inline asm
	// begin inline asm
	fma.rn.f32 %f5469, %f6214, %f6219, %f5457;
	// end inline asm
	// begin inline asm
	fma.rn.f32 %f5473, %f6210, %f6215, %f5469;
	// end inline asm
	// begin inline asm
	fma.rn.f32 %f5477, %f6214, %f6215, %f5465;
	// end inline asm
	// begin inline asm
	fma.rn.f32 %f5481, %f6218, %f6219, %f5477;
	// end inline asm
	// begin inline asm
	fma.rn.f32 %f5485, %f6214, %f6219, %f5473;
	// end inline asm
	// begin inline asm
	fma.rn.f32 %f5489, %f6210, %f6215, %f5485;
	// end inline asm
	// begin inline asm
	fma.rn.f32 %f5493, %f6214, %f6215, %f5481;
	// end inline asm
	// begin inline asm
	fma.rn.f32 %f5497, %f6218, %f6219, %f5493;
	// end inline asm
	// begin inline asm
	fma.rn.f32 %f5501, %f6214, %f6219, %f5489;
	// end inline asm
	// begin inline asm
	fma.rn.f32 %f5505, %f6210, %f6215, %f5501;
	// end inline asm
	// begin inline asm
	fma.rn.f32 %f5509, %f6214, %f6215, %f5497;
	// end inline asm
	// begin inline asm
	fma.rn.f32 %f5513, %f6218, %f6219, %f5509;
	// end inline asm
	// begin inline asm
	fma.rn.f32 %f5517, %f6214, %f6219, %f5505;
	// end inline asm
	// begin inline asm
	fma.rn.f32 %f5521, %f6210, %f6215, %f5517;
	// end inline asm
	// begin inline asm
	fma.rn.f32 %f5525, %f6214, %f6215, %f5513;
	// end inline asm
	// begin inline asm
	fma.rn.f32 %f5529, %f6218, %f6219, %f5525;
	// end inline asm
	// begin inline asm
	fma.rn.f32 %f5533, %f6214, %f6219, %f5521;
	// end inline asm
	// begin inline asm
	fma.rn.f32 %f5537, %f6210, %f6215, %f5533;
	// end inline asm
	// begin inline asm
	fma.rn.f32 %f5541, %f6214, %f6215, %f5529;
	// end inline asm
	// begin inline asm
	fma.rn.f32 %f5545, %f6218, %f6219, %f5541;
	// end inline asm
	// begin inline asm
	fma.rn.f32 %f5549, %f6214, %f6219, %f5537;
	// end inline asm
	// begin inline asm
	fma.rn.f32 %f5553, %f6210, %f6215, %f5549;
	// end inline asm
	// begin inline asm
	fma.rn.f32 %f5557, %f6214, %f6215, %f5545;
	// end inline asm
	// begin inline asm
	fma.rn.f32 %f5561, %f6218, %f6219, %f5557;
	// end inline asm
	// begin inline asm
	fma.rn.f32 %f5565, %f6214, %f6219, %f5553;
	// end inline asm
	// begin inline asm
	fma.rn.f32 %f5569, %f6210, %f6215, %f5565;
	// end inline asm
	// begin inline asm
	fma.rn.f32 %f5573, %f6214, %f6215, %f5561;
	// end inline asm
	// begin inline asm
	fma.rn.f32 %f5577, %f6218, %f6219, %f5573;
	// end inline asm
	// begin inline asm
	fma.rn.f32 %f5581, %f6214, %f6219, %f5569;
	// end inline asm
	// begin inline asm
	fma.rn.f32 %f5585, %f6210, %f6215, %f5581;
	// end inline asm
	// begin inline asm
	fma.rn.f32 %f5589, %f6214, %f6215, %f5577;
	// end inline asm
	// begin inline asm
	fma.rn.f32 %f5593, %f6218, %f6219, %f5589;
	// end inline asm
	// begin inline asm
	fma.rn.f32 %f5597, %f6214, %f6219, %f5585;
	// end inline asm
	// begin inline asm
	fma.rn.f32 %f5601, %f6210, %f6215, %f5597;
	// end inline asm
	// begin inline asm
	fma.rn.f32 %f5605, %f6214, %f6215, %f5593;
	// end inline asm
	// begin inline asm
	fma.rn.f32 %f5609, %f6218, %f6219, %f5605;
	// end inline asm
	// begin inline asm
	fma.rn.f32 %f5613, %f6214, %f6219, %f5601;
	// end inline asm
	// begin inline asm
	fma.rn.f32 %f5617, %f6210, %f6215, %f5613;
	// end inline asm
	// begin inline asm
	fma.rn.f32 %f5621, %f6214, %f6215, %f5609;
	// end inline asm
	// begin inline asm
	fma.rn.f32 %f5625, %f6218, %f6219, %f5621;
	// end inline asm
	// begin inline asm
	fma.rn.f32 %f5629, %f6214, %f6219, %f5617;
	// end inline asm
	// begin inline asm
	fma.rn.f32 %f5633, %f6210, %f6215, %f5629;
	// end inline asm
	// begin inline asm
	fma.rn.f32 %f5637, %f6214, %f6215, %f5625;
	// end inline asm
	// begin inline asm
	fma.rn.f32 %f5641, %f6218, %f6219, %f5637;
	// end inline asm
	// begin inline asm
	fma.rn.f32 %f5645, %f6214, %f6219, %f5633;
	// end inline asm
	// begin inline asm
	fma.rn.f32 %f5649, %f6210, %f6215, %f5645;
	// end inline asm
	// begin inline asm
	fma.rn.f32 %f5653, %f6214, %f6215, %f5641;
	// end inline asm
	// begin inline asm
	fma.rn.f32 %f5657, %f6218, %f6219, %f5653;
	// end inline asm
	// begin inline asm
	fma.rn.f32 %f5661, %f6214, %f6219, %f5649;
	// end inline asm
	// begin inline asm
	fma.rn.f32 %f5665, %f6210, %f6215, %f5661;
	// end inline asm
	// begin inline asm
	fma.rn.f32 %f5669, %f6214, %f6215, %f5657;
	// end inline asm
	// begin inline asm
	fma.rn.f32 %f5673, %f6218, %f6219, %f5669;
	// end inline asm
	// begin inline asm
	fma.rn.f32 %f5677, %f6214, %f6219, %f5665;
	// end inline asm
	// begin inline asm
	fma.rn.f32 %f5681, %f6210, %f6215, %f5677;
	// end inline asm
	// begin inline asm
	fma.rn.f32 %f5685, %f6214, %f6215, %f5673;
	// end inline asm
	// begin inline asm
	fma.rn.f32 %f5689, %f6218, %f6219, %f5685;
	// end inline asm
	// begin inline asm
	fma.rn.f32 %f5693, %f6214, %f6219, %f5681;
	// end inline asm
	// begin inline asm
	fma.rn.f32 %f5697, %f6210, %f6215, %f5693;
	// end inline asm
	// begin inline asm
	fma.rn.f32 %f5701, %f6214, %f6215, %f5689;
	// end inline asm
	// begin inline asm
	fma.rn.f32 %f5705, %f6218, %f6219, %f5701;
	// end inline asm
	// begin inline asm
	fma.rn.f32 %f5709, %f6214, %f6219, %f5697;
	// end inline asm
	// begin inline asm
	fma.rn.f32 %f5713, %f6210, %f6215, %f5709;
	// end inline asm
	// begin inline asm
	fma.rn.f32 %f5717, %f6214, %f6215, %f5705;
	// end inline asm
	// begin inline asm
	fma.rn.f32 %f5721, %f6218, %f6219, %f5717;
	// end inline asm
	// begin inline asm
	fma.rn.f32 %f5725, %f6214, %f6219, %f5713;
	// end inline asm
	// begin inline asm
	fma.rn.f32 %f5729, %f6210, %f6215, %f5725;
	// end inline asm
	// begin inline asm
	fma.rn.f32 %f5733, %f6214, %f6215, %f5721;
	// end inline asm
	// begin inline asm
	fma.rn.f32 %f5737, %f6218, %f6219, %f5733;
	// end inline asm
	// begin inline asm
	fma.rn.f32 %f5741, %f6214, %f6219, %f5729;
	// end inline asm
	// begin inline asm
	fma.rn.f32 %f5745, %f6210, %f6215, %f5741;
	// end inline asm
	// begin inline asm
	fma.rn.f32 %f5749, %f6214, %f6215, %f5737;
	// end inline asm
	// begin inline asm
	fma.rn.f32 %f5753, %f6218, %f6219, %f5749;
	// end inline asm
	// begin inline asm
	fma.rn.f32 %f5757, %f6214, %f6219, %f5745;
	// end inline asm
	// begin inline asm
	fma.rn.f32 %f5761, %f6210, %f6215, %f5757;
	// end inline asm
	// begin inline asm
	fma.rn.f32 %f5765, %f6214, %f6215, %f5753;
	// end inline asm
	// begin inline asm
	fma.rn.f32 %f5769, %f6218, %f6219, %f5765;
	// end inline asm
	// begin inline asm
	fma.rn.f32 %f5773, %f6214, %f6219, %f5761;
	// end inline asm
	// begin inline asm
	fma.rn.f32 %f5777, %f6210, %f6215, %f5773;
	// end inline asm
	// begin inline asm
	fma.rn.f32 %f5781, %f6214, %f6215, %f5769;
	// end inline asm
	// begin inline asm
	fma.rn.f32 %f5785, %f6218, %f6219, %f5781;
	// end inline asm
	// begin inline asm
	fma.rn.f32 %f5789, %f6214, %f6219, %f5777;
	// end inline asm
	// begin inline asm
	fma.rn.f32 %f5793, %f6210, %f6215, %f5789;
	// end inline asm
	// begin inline asm
	fma.rn.f32 %f5797, %f6214, %f6215, %f5785;
	// end inline asm
	// begin inline asm
	fma.rn.f32 %f5801, %f6218, %f6219, %f5797;
	// end inline asm
	// begin inline asm
	fma.rn.f32 %f5805, %f6214, %f6219, %f5793;
	// end inline asm
	// begin inline asm
	fma.rn.f32 %f5809, %f6210, %f6215, %f5805;
	// end inline asm
	// begin inline asm
	fma.rn.f32 %f5813, %f6214, %f6215, %f5801;
	// end inline asm
	// begin inline asm
	fma.rn.f32 %f5817, %f6218, %f6219, %f5813;
	// end inline asm
	// begin inline asm
	fma.rn.f32 %f5821, %f6214, %f6219, %f5809;
	// end inline asm
	// begin inline asm
	fma.rn.f32 %f5825, %f6210, %f6215, %f5821;
	// end inline asm
	// begin inline asm
	fma.rn.f32 %f5829, %f6214, %f6215, %f5817;
	// end inline asm
	// begin inline asm
	fma.rn.f32 %f5833, %f6218, %f6219, %f5829;
	// end inline asm
	// begin inline asm
	fma.rn.f32 %f5837, %f6214, %f6219, %f5825;
	// end inline asm
	// begin inline asm
	fma.rn.f32 %f5841, %f6210, %f6215, %f5837;
	// end inline asm
	// begin inline asm
	fma.rn.f32 %f5845, %f6214, %f6215, %f5833;
	// end inline asm
	// begin inline asm
	fma.rn.f32 %f5849, %f6218, %f6219, %f5845;
	// end inline asm
	// begin inline asm
	fma.rn.f32 %f5853, %f6214, %f6219, %f5841;
	// end inline asm
	// begin inline asm
	fma.rn.f32 %f5857, %f6210, %f6215, %f5853;
	// end inline asm
	// begin inline asm
	fma.rn.f32 %f5861, %f6214, %f6215, %f5849;
	// end inline asm
	// begin inline asm
	fma.rn.f32 %f5865, %f6218, %f6219, %f5861;
	// end inline asm
	// begin inline asm
	fma.rn.f32 %f5869, %f6214, %f6219, %f5857;
	// end inline asm
	// begin inline asm
	fma.rn.f32 %f5873, %f6210, %f6215, %f5869;
	// end inline asm
	// begin inline asm
	fma.rn.f32 %f5877, %f6214, %f6215, %f5865;
	// end inline asm
	// begin inline asm
	fma.rn.f32 %f5881, %f6218, %f6219, %f5877;
	// end inline asm
	// begin inline asm
	fma.rn.f32 %f5885, %f6214, %f6219, %f5873;
	// end inline asm
	// begin inline asm
	fma.rn.f32 %f5889, %f6210, %f6215, %f5885;
	// end inline asm
	// begin inline asm
	fma.rn.f32 %f5893, %f6214, %f6215, %f5881;
	// end inline asm
	// begin inline asm
	fma.rn.f32 %f5897, %f6218, %f6219, %f5893;
	// end inline asm
	// begin inline asm
	fma.rn.f32 %f5901, %f6214, %f6219, %f5889;
	// end inline asm
	// begin inline asm
	fma.rn.f32 %f5905, %f6210, %f6215, %f5901;
	// end inline asm
	// begin inline asm
	fma.rn.f32 %f5909, %f6214, %f6215, %f5897;
	// end inline asm
	// begin inline asm
	fma.rn.f32 %f5913, %f6218, %f6219, %f5909;
	// end inline asm
	// begin inline asm
	fma.rn.f32 %f5917, %f6214, %f6219, %f5905;
	// end inline asm
	// begin inline asm
	fma.rn.f32 %f5921, %f6210, %f6215, %f5917;
	// end inline asm
	// begin inline asm
	fma.rn.f32 %f5925, %f6214, %f6215, %f5913;
	// end inline asm
	// begin inline asm
	fma.rn.f32 %f5929, %f6218, %f6219, %f5925;
	// end inline asm
	// begin inline asm
	fma.rn.f32 %f5933, %f6214, %f6219, %f5921;
	// end inline asm
	// begin inline asm
	fma.rn.f32 %f5937, %f6210, %f6215, %f5933;
	// end inline asm
	// begin inline asm
	fma.rn.f32 %f5941, %f6214, %f6215, %f5929;
	// end inline asm
	// begin inline asm
	fma.rn.f32 %f5945, %f6218, %f6219, %f5941;
	// end inline asm
	// begin inline asm
	fma.rn.f32 %f5949, %f6214, %f6219, %f5937;
	// end inline asm
	// begin inline asm
	fma.rn.f32 %f5953, %f6210, %f6215, %f5949;
	// end inline asm
	// begin inline asm
	fma.rn.f32 %f5957, %f6214, %f6215, %f5945;
	// end inline asm
	// begin inline asm
	fma.rn.f32 %f5961, %f6218, %f6219, %f5957;
	// end inline asm
	// begin inline asm
	fma.rn.f32 %f5965, %f6214, %f6219, %f5953;
	// end inline asm
	// begin inline asm
	fma.rn.f32 %f5969, %f6210, %f6215, %f5965;
	// end inline asm
	// begin inline asm
	fma.rn.f32 %f5973, %f6214, %f6215, %f5961;
	// end inline asm
	// begin inline asm
	fma.rn.f32 %f5977, %f6218, %f6219, %f5973;
	// end inline asm
	// begin inline asm
	fma.rn.f32 %f5981, %f6214, %f6219, %f5969;
	// end inline asm
	// begin inline asm
	fma.rn.f32 %f5985, %f6210, %f6215, %f5981;
	// end inline asm
	// begin inline asm
	fma.rn.f32 %f5989, %f6214, %f6215, %f5977;
	// end inline asm
	// begin inline asm
	fma.rn.f32 %f5993, %f6218, %f6219, %f5989;
	// end inline asm
	// begin inline asm
	fma.rn.f32 %f5997, %f6214, %f6219, %f5985;
	// end inline asm
	// begin inline asm
	fma.rn.f32 %f6001, %f6210, %f6215, %f5997;
	// end inline asm
	// begin inline asm
	fma.rn.f32 %f6005, %f6214, %f6215, %f5993;
	// end inline asm
	// begin inline asm
	fma.rn.f32 %f6009, %f6218, %f6219, %f6005;
	// end inline asm
	// begin inline asm
	fma.rn.f32 %f6013, %f6214, %f6219, %f6001;
	// end inline asm
	// begin inline asm
	fma.rn.f32 %f6017, %f6210, %f6215, %f6013;
	// end inline asm
	// begin inline asm
	fma.rn.f32 %f6021, %f6214, %f6215, %f6009;
	// end inline asm
	// begin inline asm
	fma.rn.f32 %f6025, %f6218, %f6219, %f6021;
	// end inline asm
	// begin inline asm
	fma.rn.f32 %f6029, %f6214, %f6219, %f6017;
	// end inline asm
	// begin inline asm
	fma.rn.f32 %f6033, %f6210, %f6215, %f6029;
	// end inline asm
	// begin inline asm
	fma.rn.f32 %f6037, %f6214, %f6215, %f6025;
	// end inline asm
	// begin inline asm
	fma.rn.f32 %f6041, %f6218, %f6219, %f6037;
	// end inline asm
	// begin inline asm
	fma.rn.f32 %f6045, %f6214, %f6219, %f6033;
	// end inline asm
	// begin inline asm
	fma.rn.f32 %f6049, %f6210, %f6215, %f6045;
	// end inline asm
	// begin inline asm
	fma.rn.f32 %f6053, %f6214, %f6215, %f6041;
	// end inline asm
	// begin inline asm
	fma.rn.f32 %f6057, %f6218, %f6219, %f6053;
	// end inline asm
	// begin inline asm
	fma.rn.f32 %f6061, %f6214, %f6219, %f6049;
	// end inline asm
	// begin inline asm
	fma.rn.f32 %f6065, %f6210, %f6215, %f6061;
	// end inline asm
	// begin inline asm
	fma.rn.f32 %f6069, %f6214, %f6215, %f6057;
	// end inline asm
	// begin inline asm
	fma.rn.f32 %f6073, %f6218, %f6219, %f6069;
	// end inline asm
	// begin inline asm
	fma.rn.f32 %f6077, %f6214, %f6219, %f6065;
	// end inline asm
	// begin inline asm
	fma.rn.f32 %f6081, %f6210, %f6215, %f6077;
	// end inline asm
	// begin inline asm
	fma.rn.f32 %f6085, %f6214, %f6215, %f6073;
	// end inline asm
	// begin inline asm
	fma.rn.f32 %f6089, %f6218, %f6219, %f6085;
	// end inline asm
	// begin inline asm
	fma.rn.f32 %f6093, %f6214, %f6219, %f6081;
	// end inline asm
	// begin inline asm
	fma.rn.f32 %f6097, %f6210, %f6215, %f6093;
	// end inline asm
	// begin inline asm
	fma.rn.f32 %f6101, %f6214, %f6215, %f6089;
	// end inline asm
	// begin inline asm
	fma.rn.f32 %f6105, %f6218, %f6219, %f6101;
	// end inline asm
	// begin inline asm
	fma.rn.f32 %f6109, %f6214, %f6219, %f6097;
	// end inline asm
	// begin inline asm
	fma.rn.f32 %f6113, %f6210, %f6215, %f6109;
	// end inline asm
	// begin inline asm
	fma.rn.f32 %f6117, %f6214, %f6215, %f6105;
	// end inline asm
	// begin inline asm
	fma.rn.f32 %f6121, %f6218, %f6219, %f6117;
	// end inline asm
	// begin inline asm
	fma.rn.f32 %f6125, %f6214, %f6219, %f6113;
	// end inline asm
	// begin inline asm
	fma.rn.f32 %f6129, %f6210, %f6215, %f6125;
	// end inline asm
	// begin inline asm
	fma.rn.f32 %f6133, %f6214, %f6215, %f6121;
	// end inline asm
	// begin inline asm
	fma.rn.f32 %f6137, %f6218, %f6219, %f6133;
	// end inline asm
	// begin inline asm
	fma.rn.f32 %f6141, %f6214, %f6219, %f6129;
	// end inline asm
	// begin inline asm
	fma.rn.f32 %f6145, %f6210, %f6215, %f6141;
	// end inline asm
	// begin inline asm
	fma.rn.f32 %f6149, %f6214, %f6215, %f6137;
	// end inline asm
	// begin inline asm
	fma.rn.f32 %f6153, %f6218, %f6219, %f6149;
	// end inline asm
	// begin inline asm
	fma.rn.f32 %f6157, %f6214, %f6219, %f6145;
	// end inline asm
	// begin inline asm
	fma.rn.f32 %f6161, %f6210, %f6215, %f6157;
	// end inline asm
	// begin inline asm
	fma.rn.f32 %f6165, %f6214, %f6215, %f6153;
	// end inline asm
	// begin inline asm
	fma.rn.f32 %f6169, %f6218, %f6219, %f6165;
	// end inline asm
	// begin inline asm
	fma.rn.f32 %f6173, %f6214, %f6219, %f6161;
	// end inline asm
	// begin inline asm
	fma.rn.f32 %f6177, %f6210, %f6215, %f6173;
	// end inline asm
	// begin inline asm
	fma.rn.f32 %f6181, %f6214, %f6215, %f6169;
	// end inline asm
	// begin inline asm
	fma.rn.f32 %f6185, %f6218, %f6219, %f6181;
	// end inline asm
	// begin inline asm
	fma.rn.f32 %f6189, %f6214, %f6219, %f6177;
	// end inline asm
	// begin inline asm
	fma.rn.f32 %f6193, %f6210, %f6215, %f6189;
	// end inline asm
	// begin inline asm
	fma.rn.f32 %f6197, %f6214, %f6215, %f6185;
	// end inline asm
	// begin inline asm
	fma.rn.f32 %f6201, %f6218, %f6219, %f6197;
	// end inline asm
	// begin inline asm
	fma.rn.f32 %f6205, %f6214, %f6219, %f6193;
	// end inline asm
	// begin inline asm
	fma.rn.f32 %f16464, %f6210, %f6215, %f6205;
	// end inline asm
	// begin inline asm
	fma.rn.f32 %f6213, %f6214, %f6215, %f6201;
	// end inline asm
	// begin inline asm
	fma.rn.f32 %f16465, %f6218, %f6219, %f6213;
	// end inline asm
	add.s32 	%r171, %r171, 1;
	add.s32 	%r170, %r170, 16;
	setp.ne.s32 	%p12, %r171, 512;
	@%p12 bra 	$L__BB6_18;
	mov.b32 	%r173, 0;
	mov.u32 	%r172, data;
$L__BB6_20:
	ld.shared.v4.f32 	{%f7238, %f7242, %f7243, %f7239}, [%r172];
	neg.f32 	%f7234, %f7242;
	// begin inline asm
	fma.rn.f32 %f6221, %f7238, %f7243, %f16464;
	// end inline asm
	// begin inline asm
	fma.rn.f32 %f6225, %f7234, %f7239, %f6221;
	// end inline asm
	// begin inline asm
	fma.rn.f32 %f6229, %f7238, %f7239, %f16465;
	// end inline asm
	// begin inline asm
	fma.rn.f32 %f6233, %f7242, %f7243, %f6229;
	// end inline asm
	// begin inline asm
	fma.rn.f32 %f6237, %f7238, %f7243, %f6225;
	// end inline asm
	// begin inline asm
	fma.rn.f32 %f6241, %f7234, %f7239, %f6237;
	// end inline asm
	// begin inline asm
	fma.rn.f32 %f6245, %f7238, %f7239, %f6233;
	// end inline asm
	// begin inline asm
	fma.rn.f32 %f6249, %f7242, %f7243, %f6245;
	// end inline asm
	// begin inline asm
	fma.rn.f32 %f6253, %f7238, %f7243, %f6241;
	// end inline asm
	// begin inline asm
	fma.rn.f32 %f6257, %f7234, %f7239, %f6253;
	// end inline asm
	// begin inline asm
	fma.rn.f32 %f6261, %f7238, %f7239, %f6249;
	// end inline asm
	// begin inline asm
	fma.rn.f32 %f6265, %f7242, %f7243, %f6261;
	// end inline asm
	// begin inline asm
	fma.rn.f32 %f6269, %f7238, %f7243, %f6257;
	// end inline asm
	// begin inline asm
	fma.rn.f32 %f6273, %f7234, %f7239, %f6269;
	// end inline asm
	// begin inline asm
	fma.rn.f32 %f6277, %f7238, %f7239, %f6265;
	// end inline asm
	// begin inline asm
	fma.rn.f32 %f6281, %f7242, %f7243, %f6277;
	// end inline asm
	// begin inline asm
	fma.rn.f32 %f6285, %f7238, %f7243, %f6273;
	// end inline asm
	// begin inline asm
	fma.rn.f32 %f6289, %f7234, %f7239, %f6285;
	// end inline asm
	// begin inline asm
	fma.rn.f32 %f6293, %f7238, %f7239, %f6281;
	// end inline asm
	// begin inline asm
	fma.rn.f32 %f6297, %f7242, %f7243, %f6293;
	// end inline asm
	// begin inline asm
	fma.rn.f32 %f6301, %f7238, %f7243, %f6289;
	// end inline asm
	// begin inline asm
	fma.rn.f32 %f6305, %f7234, %f7239, %f6301;
	// end inline asm
	// begin inline asm
	fma.rn.f32 %f6309, %f7238, %f7239, %f6297;
	// end inline asm
	// begin inline asm
	fma.rn.f32 %f6313, %f7242, %f7243, %f6309;
	// end inline asm
	// begin inline asm
	fma.rn.f32 %f6317, %f7238, %f7243, %f6305;
	// end inline asm
	// begin inline asm
	fma.rn.f32 %f6321, %f7234, %f7239, %f6317;
	// end inline asm
	// begin inline asm
	fma.rn.f32 %f6325, %f7238, %f7239, %f6313;
	// end inline asm
	// begin inline asm
	fma.rn.f32 %f6329, %f7242, %f7243, %f6325;
	// end inline asm
	// begin inline asm
	fma.rn.f32 %f6333, %f7238, %f7243, %f6321;
	// end inline asm
	// begin inline asm
	fma.rn.f32 %f6337, %f7234, %f7239, %f6333;
	// end inline asm
	// begin inline asm
	fma.rn.f32 %f6341, %f7238, %f7239, %f6329;
	// end inline asm
	// begin inline asm
	fma.rn.f32 %f6345, %f7242, %f7243, %f6341;
	// end inline asm
	// begin inline asm
	fma.rn.f32 %f6349, %f7238, %f7243, %f6337;
	// end inline asm
	// begin inline asm
	fma.rn.f32 %f6353, %f7234, %f7239, %f6349;
	// end inline asm
	// begin inline asm
	fma.rn.f32 %f6357, %f7238, %f7239, %f6345;
	// end inline asm
	// begin inline asm
	fma.rn.f32 %f6361, %f7242, %f7243, %f6357;
	// end inline asm
	// begin inline asm
	fma.rn.f32 %f6365, %f7238, %f7243, %f6353;
	// end inline asm
	// begin inline asm
	fma.rn.f32 %f6369, %f7234, %f7239, %f6365;
	// end inline asm
	// begin inline asm
	fma.rn.f32 %f6373, %f7238, %f7239, %f6361;
	// end inline asm
	// begin inline asm
	fma.rn.f32 %f6377, %f7242, %f7243, %f6373;
	// end inline asm
	// begin inline asm
	fma.rn.f32 %f6381, %f7238, %f7243, %f6369;
	// end inline asm
	// begin inline asm
	fma.rn.f32 %f6385, %f7234, %f7239, %f6381;
	// end inline asm
	// begin inline asm
	fma.rn.f32 %f6389, %f7238, %f7239, %f6377;
	// end inline asm
	// begin inline asm
	fma.rn.f32 %f6393, %f7242, %f7243, %f6389;
	// end inline asm
	// begin inline asm
	fma.rn.f32 %f6397, %f7238, %f7243, %f6385;
	// end inline asm
	// begin inline asm
	fma.rn.f32 %f6401, %f7234, %f7239, %f6397;
	// end inline asm
	// begin inline asm
	fma.rn.f32 %f6405, %f7238, %f7239, %f6393;
	// end inline asm
	// begin inline asm
	fma.rn.f32 %f6409, %f7242, %f7243, %f6405;
	// end inline asm
	// begin inline asm
	fma.rn.f32 %f6413, %f7238, %f7243, %f6401;
	// end inline asm
	// begin inline asm
	fma.rn.f32 %f6417, %f7234, %f7239, %f6413;
	// end inline asm
	// begin inline asm
	fma.rn.f32 %f6421, %f7238, %f7239, %f6409;
	// end inline asm
	// begin inline asm
	fma.rn.f32 %f6425, %f7242, %f7243, %f6421;
	// end inline asm
	// begin inline asm
	fma.rn.f32 %f6429, %f7238, %f7243, %f6417;
	// end inline asm
	// begin inline asm
	fma.rn.f32 %f6433, %f7234, %f7239, %f6429;
	// end inline asm
	// begin inline asm
	fma.rn.f32 %f6437, %f7238, %f7239, %f6425;
	// end inline asm
	// begin inline asm
	fma.rn.f32 %f6441, %f7242, %f7243, %f6437;
	// end inline asm
	// begin inline asm
	fma.rn.f32 %f6445, %f7238, %f7243, %f6433;
	// end inline asm
	// begin inline asm
	fma.rn.f32 %f6449, %f7234, %f7239, %f6445;
	// end inline asm
	// begin inline asm
	fma.rn.f32 %f6453, %f7238, %f7239, %f6441;
	// end inline asm
	// begin inline asm
	fma.rn.f32 %f6457, %f7242, %f7243, %f6453;
	// end inline asm
	// begin inline asm
	fma.rn.f32 %f6461, %f7238, %f7243, %f6449;
	// end inline asm
	// begin inline asm
	fma.rn.f32 %f6465, %f7234, %f7239, %f6461;
	// end inline asm
	// begin inline asm
	fma.rn.f32 %f6469, %f7238, %f7239, %f6457;
	// end inline asm
	// begin inline asm
	fma.rn.f32 %f6473, %f7242, %f7243, %f6469;
	// end inline asm
	// begin inline asm
	fma.rn.f32 %f6477, %f7238, %f7243, %f6465;
	// end inline asm
	// begin inline asm
	fma.rn.f32 %f6481, %f7234, %f7239, %f6477;
	// end inline asm
	// begin inline asm
	fma.rn.f32 %f6485, %f7238, %f7239, %f6473;
	// end inline asm
	// begin inline asm
	fma.rn.f32 %f6489, %f7242, %f7243, %f6485;
	// end inline asm
	// begin inline asm
	fma.rn.f32 %f6493, %f7238, %f7243, %f6481;
	// end inline asm
	// begin inline asm
	fma.rn.f32 %f6497, %f7234, %f7239, %f6493;
	// end inline asm
	// begin inline asm
	fma.rn.f32 %f6501, %f7238, %f7239, %f6489;
	// end inline asm
	// begin inline asm
	fma.rn.f32 %f6505, %f7242, %f7243, %f6501;
	// end inline asm
	// begin inline asm
	fma.rn.f32 %f6509, %f7238, %f7243, %f6497;
	// end inline asm
	// begin inline asm
	fma.rn.f32 %f6513, %f7234, %f7239, %f6509;
	// end inline asm
	// begin inline asm
	fma.rn.f32 %f6517, %f7238, %f7239, %f6505;
	// end inline asm
	// begin inline asm
	fma.rn.f32 %f6521, %f7242, %f7243, %f6517;
	// end inline asm
	// begin inline asm
	fma.rn.f32 %f6525, %f7238, %f7243, %f6513;
	// end inline asm
	// begin inline asm
	fma.rn.f32 %f6529, %f7234, %f7239, %f6525;
	// end inline asm
	// begin inline asm
	fma.rn.f32 %f6533, %f7238, %f7239, %f6521;
	// end inline asm
	// begin inline asm
	fma.rn.f32 %f6537, %f7242, %f7243, %f6533;
	// end inline asm
	// begin inline asm
	fma.rn.f32 %f6541, %f7238, %f7243, %f6529;
	// end inline asm
	// begin inline asm
	fma.rn.f32 %f6545, %f7234, %f7239, %f6541;
	// end inline asm
	// begin inline asm
	fma.rn.f32 %f6549, %f7238, %f7239, %f6537;
	// end inline asm
	// begin inline asm
	fma.rn.f32 %f6553, %f7242, %f7243, %f6549;
	// end inline asm
	// begin inline asm
	fma.rn.f32 %f6557, %f7238, %f7243, %f6545;
	// end inline asm
	// begin inline asm
	fma.rn.f32 %f6561, %f7234, %f7239, %f6557;
	// end inline asm
	// begin inline asm
	fma.rn.f32 %f6565, %f7238, %f7239, %f6553;
	// end inline asm
	// begin inline asm
	fma.rn.f32 %f6569, %f7242, %f7243, %f6565;
	// end inline asm
	// begin inline asm
	fma.rn.f32 %f6573, %f7238, %f7243, %f6561;
	// end inline asm
	// begin inline asm
	fma.rn.f32 %f6577, %f7234, %f7239, %f6573;
	// end inline asm
	// begin inline asm
	fma.rn.f32 %f6581, %f7238, %f7239, %f6569;
	// end inline asm
	// begin inline asm
	fma.rn.f32 %f6585, %f7242, %f7243, %f6581;
	// end inline asm
	// begin inline asm
	fma.rn.f32 %f6589, %f7238, %f7243, %f6577;
	// end inline asm
	// begin inline asm
	fma.rn.f32 %f6593, %f7234, %f7239, %f6589;
	// end inline asm
	// begin inline asm
	fma.rn.f32 %f6597, %f7238, %f7239, %f6585;
	// end inline asm
	// begin inline asm
	fma.rn.f32 %f6601, %f7242, %f7243, %f6597;
	// end inline asm
	// begin inline asm
	fma.rn.f32 %f6605, %f7238, %f7243, %f6593;
	// end inline asm
	// begin inline asm
	fma.rn.f32 %f6609, %f7234, %f7239, %f6605;
	// end inline asm
	// begin inline asm
	fma.rn.f32 %f6613, %f7238, %f7239, %f6601;
	// end inline asm
	// begin inline asm
	fma.rn.f32 %f6617, %f7242, %f7243, %f6613;
	// end inline asm
	// begin inline asm
	fma.rn.f32 %f6621, %f7238, %f7243, %f6609;
	// end inline asm
	// begin inline asm
	fma.rn.f32 %f6625, %f7234, %f7239, %f6621;
	// end inline asm
	// begin inline asm
	fma.rn.f32 %f6629, %f7238, %f7239, %f6617;
	// end inline asm
	// begin inline asm
	fma.rn.f32 %f6633, %f7242, %f7243, %f6629;
	// end inline asm
	// begin inline asm
	fma.rn.f32 %f6637, %f7238, %f7243, %f6625;
	// end inline asm
	// begin inline asm
	fma.rn.f32 %f6641, %f7234, %f7239, %f6637;
	// end inline asm
	// begin inline asm
	fma.rn.f32 %f6645, %f7238, %f7239, %f6633;
	// end inline asm
	// begin inline asm
	fma.rn.f32 %f6649, %f7242, %f7243, %f6645;
	// end inline asm
	// begin inline asm
	fma.rn.f32 %f6653, %f7238, %f7243, %f6641;
	// end inline asm
	// begin inline asm
	fma.rn.f32 %f6657, %f7234, %f7239, %f6653;
	// end inline asm
	// begin inline asm
	fma.rn.f32 %f6661, %f7238, %f7239, %f6649;
	// end inline asm
	// begin inline asm
	fma.rn.f32 %f6665, %f7242, %f7243, %f6661;
	// end inline asm
	// begin inline asm
	fma.rn.f32 %f6669, %f7238, %f7243, %f6657;
	// end inline asm
	// begin inline asm
	fma.rn.f32 %f6673, %f7234, %f7239, %f6669;
	// end inline asm
	// begin inline asm
	fma.rn.f32 %f6677, %f7238, %f7239, %f6665;
	// end inline asm
	// begin inline asm
	fma.rn.f32 %f6681, %f7242, %f7243, %f6677;
	// end inline asm
	// begin inline asm
	fma.rn.f32 %f6685, %f7238, %f7243, %f6673;
	// end inline asm
	// begin inline asm
	fma.rn.f32 %f6689, %f7234, %f7239, %f6685;
	// end inline asm
	// begin inline asm
	fma.rn.f32 %f6693, %f7238, %f7239, %f6681;
	// end inline asm
	// begin inline asm
	fma.rn.f32 %f6697, %f7242, %f7243, %f6693;
	// end inline asm
	// begin inline asm
	fma.rn.f32 %f6701, %f7238, %f7243, %f6689;
	// end inline asm
	// begin inline asm
	fma.rn.f32 %f6705, %f7234, %f7239, %f6701;
	// end inline asm
	// begin inline asm
	fma.rn.f32 %f6709, %f7238, %f7239, %f6697;
	// end inline asm
	// begin inline asm
	fma.rn.f32 %f6713, %f7242, %f7243, %f6709;
	// end inline asm
	// begin inline asm
	fma.rn.f32 %f6717, %f7238, %f7243, %f6705;
	// end inline asm
	// begin inline asm
	fma.rn.f32 %f6721, %f7234, %f7239, %f6717;
	// end inline asm
	// begin inline asm
	fma.rn.f32 %f6725, %f7238, %f7239, %f6713;
	// end inline asm
	// begin inline asm
	fma.rn.f32 %f6729, %f7242, %f7243, %f6725;
	// end inline asm
	// begin inline asm
	fma.rn.f32 %f6733, %f7238, %f7243, %f6721;
	// end inline asm
	// begin inline asm
	fma.rn.f32 %f6737, %f7234, %f7239, %f6733;
	// end inline asm
	// begin inline asm
	fma.rn.f32 %f6741, %f7238, %f7239, %f6729;
	// end inline asm
	// begin inline asm
	fma.rn.f32 %f6745, %f7242, %f7243, %f6741;
	// end inline asm
	// begin inline asm
	fma.rn.f32 %f6749, %f7238, %f7243, %f6737;
	// end inline asm
	// begin inline asm
	fma.rn.f32 %f6753, %f7234, %f7239, %f6749;
	// end inline asm
	// begin inline asm
	fma.rn.f32 %f6757, %f7238, %f7239, %f6745;
	// end inline asm
	// begin inline asm
	fma.rn.f32 %f6761, %f7242, %f7243, %f6757;
	// end inline asm
	// begin inline asm
	fma.rn.f32 %f6765, %f7238, %f7243, %f6753;
	// end inline asm
	// begin inline asm
	fma.rn.f32 %f6769, %f7234, %f7239, %f6765;
	// end inline asm
	// begin inline asm
	fma.rn.f32 %f6773, %f7238, %f7239, %f6761;
	// end inline asm
	// begin inline asm
	fma.rn.f32 %f6777, %f7242, %f7243, %f6773;
	// end inline asm
	// begin inline asm
	fma.rn.f32 %f6781, %f7238, %f7243, %f6769;
	// end inline asm
	// begin inline asm
	fma.rn.f32 %f6785, %f7234, %f7239, %f6781;
	// end inline asm
	// begin inline asm
	fma.rn.f32 %f6789, %f7238, %f7239, %f6777;
	// end inline asm
	// begin inline asm
	fma.rn.f32 %f6793, %f7242, %f7243, %f6789;
	// end inline asm
	// begin inline asm
	fma.rn.f32 %f6797, %f7238, %f7243, %f6785;
	// end inline asm
	// begin inline asm
	fma.rn.f32 %f6801, %f7234, %f7239, %f6797;
	// end inline asm
	// begin inline asm
	fma.rn.f32 %f6805, %f7238, %f7239, %f6793;
	// end inline asm
	// begin inline asm
	fma.rn.f32 %f6809, %f7242, %f7243, %f6805;
	// end inline asm
	// begin inline asm
	fma.rn.f32 %f6813, %f7238, %f7243, %f6801;
	// end inline asm
	// begin inline asm
	fma.rn.f32 %f6817, %f7234, %f7239, %f6813;
	// end inline asm
	// begin inline asm
	fma.rn.f32 %f6821, %f7238, %f7239, %f6809;
	// end inline asm
	// begin inline asm
	fma.rn.f32 %f6825, %f7242, %f7243, %f6821;
	// end inline asm
	// begin inline asm
	fma.rn.f32 %f6829, %f7238, %f7243, %f6817;
	// end inline asm
	// begin inline asm
	fma.rn.f32 %f6833, %f7234, %f7239, %f6829;
	// end inline asm
	// begin inline asm
	fma.rn.f32 %f6837, %f7238, %f7239, %f6825;
	// end inline asm
	// begin inline asm
	fma.rn.f32 %f6841, %f7242, %f7243, %f6837;
	// end inline asm
	// begin inline asm
	fma.rn.f32 %f6845, %f7238, %f7243, %f6833;
	// end inline asm
	// begin inline asm
	fma.rn.f32 %f6849, %f7234, %f7239, %f6845;
	// end inline asm
	// begin inline asm
	fma.rn.f32 %f6853, %f7238, %f7239, %f6841;
	// end inline asm
	// begin inline asm
	fma.rn.f32 %f6857, %f7242, %f7243, %f6853;
	// end inline asm
	// begin inline asm
	fma.rn.f32 %f6861, %f7238, %f7243, %f6849;
	// end inline asm
	// begin inline asm
	fma.rn.f32 %f6865, %f7234, %f7239, %f6861;
	// end inline asm
	// begin inline asm
	fma.rn.f32 %f6869, %f7238, %f7239, %f6857;
	// end inline asm
	// begin inline asm
	fma.rn.f32 %f6873, %f7242, %f7243, %f6869;
	// end inline asm
	// begin inline asm
	fma.rn.f32 %f6877, %f7238, %f7243, %f6865;
	// end inline asm
	// begin inline asm
	fma.rn.f32 %f6881, %f7234, %f7239, %f6877;
	// end inline asm
	// begin inline asm
	fma.rn.f32 %f6885, %f7238, %f7239, %f6873;
	// end inline asm
	// begin inline asm
	fma.rn.f32 %f6889, %f7242, %f7243, %f6885;
	// end inline asm
	// begin inline asm
	fma.rn.f32 %f6893, %f7238, %f7243, %f6881;
	// end inline asm
	// begin inline asm
	fma.rn.f32 %f6897, %f7234, %f7239, %f6893;
	// end inline asm
	// begin inline asm
	fma.rn.f32 %f6901, %f7238, %f7239, %f6889;
	// end inline asm
	// begin inline asm
	fma.rn.f32 %f6905, %f7242, %f7243, %f6901;
	// end inline asm
	// begin inline asm
	fma.rn.f32 %f6909, %f7238, %f7243, %f6897;
	// end inline asm
	// begin inline asm
	fma.rn.f32 %f6913, %f7234, %f7239, %f6909;
	// end inline asm
	// begin inline asm
	fma.rn.f32 %f6917, %f7238, %f7239, %f6905;
	// end inline asm
	// begin inline asm
	fma.rn.f32 %f6921, %f7242, %f7243, %f6917;
	// end inline asm
	// begin inline asm
	fma.rn.f32 %f6925, %f7238, %f7243, %f6913;
	// end inline asm
	// begin inline asm
	fma.rn.f32 %f6929, %f7234, %f7239, %f6925;
	// end inline asm
	// begin inline asm
	fma.rn.f32 %f6933, %f7238, %f7239, %f6921;
	// end inline asm
	// begin inline asm
	fma.rn.f32 %f6937, %f7242, %f7243, %f6933;
	// end inline asm
	// begin inline asm
	fma.rn.f32 %f6941, %f7238, %f7243, %f6929;
	// end inline asm
	// begin inline asm
	fma.rn.f32 %f6945, %f7234, %f7239, %f6941;
	// end inline asm
	// begin inline asm
	fma.rn.f32 %f6949, %f7238, %f7239, %f6937;
	// end inline asm
	// begin inline asm
	fma.rn.f32 %f6953, %f7242, %f7243, %f6949;
	// end inline asm
	// begin inline asm
	fma.rn.f32 %f6957, %f7238, %f7243, %f6945;
	// end inline asm
	// begin inline asm
	fma.rn.f32 %f6961, %f7234, %f7239, %f6957;
	// end inline asm
	// begin inline asm
	fma.rn.f32 %f6965, %f7238, %f7239, %f6953;
	// end inline asm
	// begin inline asm
	fma.rn.f32 %f6969, %f7242, %f7243, %f6965;
	// end inline asm
	// begin inline asm
	fma.rn.f32 %f6973, %f7238, %f7243, %f6961;
	// end inline asm
	// begin inline asm
	fma.rn.f32 %f6977, %f7234, %f7239, %f6973;
	// end inline asm
	// begin inline asm
	fma.rn.f32 %f6981, %f7238, %f7239, %f6969;
	// end inline asm
	// begin inline asm
	fma.rn.f32 %f6985, %f7242, %f7243, %f6981;
	// end inline asm
	// begin inline asm
	fma.rn.f32 %f6989, %f7238, %f7243, %f6977;
	// end inline asm
	// begin inline asm
	fma.rn.f32 %f6993, %f7234, %f7239, %f6989;
	// end inline asm
	// begin inline asm
	fma.rn.f32 %f6997, %f7238, %f7239, %f6985;
	// end inline asm
	// begin inline asm
	fma.rn.f32 %f7001, %f7242, %f7243, %f6997;
	// end inline asm
	// begin inline asm
	fma.rn.f32 %f7005, %f7238, %f7243, %f6993;
	// end inline asm
	// begin inline asm
	fma.rn.f32 %f7009, %f7234, %f7239, %f7005;
	// end inline asm
	// begin inline asm
	fma.rn.f32 %f7013, %f7238, %f7239, %f7001;
	// end inline asm
	// begin inline asm
	fma.rn.f32 %f7017, %f7242, %f7243, %f7013;
	// end inline asm
	// begin inline asm
	fma.rn.f32 %f7021, %f7238, %f7243, %f7009;
	// end inline asm
	// begin inline asm
	fma.rn.f32 %f7025, %f7234, %f7239, %f7021;
	// end inline asm
	// begin inline asm
	fma.rn.f32 %f7029, %f7238, %f7239, %f7017;
	// end inline asm
	// begin inline asm
	fma.rn.f32 %f7033, %f7242, %f7243, %f7029;
	// end inline asm
	// begin inline asm
	fma.rn.f32 %f7037, %f7238, %f7243, %f7025;
	// end inline asm
	// begin inline asm
	fma.rn.f32 %f7041, %f7234, %f7239, %f7037;
	// end inline asm
	// begin inline asm
	fma.rn.f32 %f7045, %f7238, %f7239, %f7033;
	// end inline asm
	// begin inline asm
	fma.rn.f32 %f7049, %f7242, %f7243, %f7045;
	// end inline asm
	// begin inline asm
	fma.rn.f32 %f7053, %f7238, %f7243, %f7041;
	// end inline asm
	// begin inline asm
	fma.rn.f32 %f7057, %f7234, %f7239, %f7053;
	// end inline asm
	// begin inline asm
	fma.rn.f32 %f7061, %f7238, %f7239, %f7049;
	// end inline asm
	// begin inline asm
	fma.rn.f32 %f7065, %f7242, %f7243, %f7061;
	// end inline asm
	// begin inline asm
	fma.rn.f32 %f7069, %f7238, %f7243, %f7057;
	// end inline asm
	// begin inline asm
	fma.rn.f32 %f7073, %f7234, %f7239, %f7069;
	// end inline asm
	// begin inline asm
	fma.rn.f32 %f7077, %f7238, %f7239, %f7065;
	// end inline asm
	// begin inline asm
	fma.rn.f32 %f7081, %f7242, %f7243, %f7077;
	// end inline asm
	// begin inline asm
	fma.rn.f32 %f7085, %f7238, %f7243, %f7073;
	// end inline asm
	// begin inline asm
	fma.rn.f32 %f7089, %f7234, %f7239, %f7085;
	// end inline asm
	// begin inline asm
	fma.rn.f32 %f7093, %f7238, %f7239, %f7081;
	// end inline asm
	// begin inline asm
	fma.rn.f32 %f7097, %f7242, %f7243, %f7093;
	// end inline asm
	// begin inline asm
	fma.rn.f32 %f7101, %f7238, %f7243, %f7089;
	// end inline asm
	// begin inline asm
	fma.rn.f32 %f7105, %f7234, %f7239, %f7101;
	// end inline asm
	// begin inline asm
	fma.rn.f32 %f7109, %f7238, %f7239, %f7097;
	// end inline asm
	// begin inline asm
	fma.rn.f32 %f7113, %f7242, %f7243, %f7109;
	// end inline asm
	// begin inline asm
	fma.rn.f32 %f7117, %f7238, %f7243, %f7105;
	// end inline asm
	// begin inline asm
	fma.rn.f32 %f7121, %f7234, %f7239, %f7117;
	// end inline asm
	// begin inline asm
	fma.rn.f32 %f7125, %f7238, %f7239, %f7113;
	// end inline asm
	// begin inline asm
	fma.rn.f32 %f7129, %f7242, %f7243, %f7125;
	// end inline asm
	// begin inline asm
	fma.rn.f32 %f7133, %f7238, %f7243, %f7121;
	// end inline asm
	// begin inline asm
	fma.rn.f32 %f7137, %f7234, %f7239, %f7133;
	// end inline asm
	// begin inline asm
	fma.rn.f32 %f7141, %f7238, %f7239, %f7129;
	// end inline asm
	// begin inline asm
	fma.rn.f32 %f7145, %f7242, %f7243, %f7141;
	// end inline asm
	// begin inline asm
	fma.rn.f32 %f7149, %f7238, %f7243, %f7137;
	// end inline asm
	// begin inline asm
	fma.rn.f32 %f7153, %f7234, %f7239, %f7149;
	// end inline asm
	// begin inline asm
	fma.rn.f32 %f7157, %f7238, %f7239, %f7145;
	// end inline asm
	// begin inline asm
	fma.rn.f32 %f7161, %f7242, %f7243, %f7157;
	// end inline asm
	// begin inline asm
	fma.rn.f32 %f7165, %f7238, %f7243, %f7153;
	// end inline asm
	// begin inline asm
	fma.rn.f32 %f7169, %f7234, %f7239, %f7165;
	// end inline asm
	// begin inline asm
	fma.rn.f32 %f7173, %f7238, %f7239, %f7161;
	// end inline asm
	// begin inline asm
	fma.rn.f32 %f7177, %f7242, %f7243, %f7173;
	// end inline asm
	// begin inline asm
	fma.rn.f32 %f7181, %f7238, %f7243, %f7169;
	// end inline asm
	// begin inline asm
	fma.rn.f32 %f7185, %f7234, %f7239, %f7181;
	// end inline asm
	// begin inline asm
	fma.rn.f32 %f7189, %f7238, %f7239, %f7177;
	// end inline asm
	// begin inline asm
	fma.rn.f32 %f7193, %f7242, %f7243, %f7189;
	// end inline asm
	// begin inline asm
	fma.rn.f32 %f7197, %f7238, %f7243, %f7185;
	// end inline asm
	// begin inline asm
	fma.rn.f32 %f7201, %f7234, %f7239, %f7197;
	// end inline asm
	// begin inline asm
	fma.rn.f32 %f7205, %f7238, %f7239, %f7193;
	// end inline asm
	// begin inline asm
	fma.rn.f32 %f7209, %f7242, %f7243, %f7205;
	// end inline asm
	// begin inline asm
	fma.rn.f32 %f7213, %f7238, %f7243, %f7201;
	// end inline asm
	// begin inline asm
	fma.rn.f32 %f7217, %f7234, %f7239, %f7213;
	// end inline asm
	// begin inline asm
	fma.rn.f32 %f7221, %f7238, %f7239, %f7209;
	// end inline asm
	// begin inline asm
	fma.rn.f32 %f7225, %f7242, %f7243, %f7221;
	// end inline asm
	// begin inline asm
	fma.rn.f32 %f7229, %f7238, %f7243, %f7217;
	// end inline asm
	// begin inline asm
	fma.rn.f32 %f16464, %f7234, %f7239, %f7229;
	// end inline asm
	// begin inline asm
	fma.rn.f32 %f7237, %f7238, %f7239, %f7225;
	// end inline asm
	// begin inline asm
	fma.rn.f32 %f16465, %f7242, %f7243, %f7237;
	// end inline asm
	add.s32 	%r173, %r173, 1;
	add.s32 	%r172, %r172, 16;
	setp.ne.s32 	%p13, %r173, 512;
	@%p13 bra 	$L__BB6_20;
	mov.b32 	%r175, 0;
	mov.u32 	%r174, data;
$L__BB6_22:
	ld.shared.v4.f32 	{%f8262, %f8266, %f8267, %f8263}, [%r174];
	neg.f32 	%f8258, %f8266;
	// begin inline asm
	fma.rn.f32 %f7245, %f8262, %f8267, %f16464;
	// end inline asm
	// begin inline asm
	fma.rn.f32 %f7249, %f8258, %f8263, %f7245;
	// end inline asm
	// begin inline asm
	fma.rn.f32 %f7253, %f8262, %f8263, %f16465;
	// end inline asm
	// begin inline asm
	fma.rn.f32 %f7257, %f8266, %f8267, %f7253;
	// end inline asm
	// begin inline asm
	fma.rn.f32 %f7261, %f8262, %f8267, %f7249;
	// end inline asm
	// begin inline asm
	fma.rn.f32 %f7265, %f8258, %f8263, %f7261;
	// end inline asm
	// begin inline asm
	fma.rn.f32 %f7269, %f8262, %f8263, %f7257;
	// end inline asm
	// begin inline asm
	fma.rn.f32 %f7273, %f8266, %f8267, %f7269;
	// end inline asm
	// begin inline asm
	fma.rn.f32 %f7277, %f8262, %f8267, %f7265;
	// end inline asm
	// begin inline asm
	fma.rn.f32 %f7281, %f8258, %f8263, %f7277;
	// end inline asm
	// begin inline asm
	fma.rn.f32 %f7285, %f8262, %f8263, %f7273;
	// end inline asm
	// begin inline asm
	fma.rn.f32 %f7289, %f8266, %f8267, %f7285;
	// end inline asm
	// begin inline asm
	fma.rn.f32 %f7293, %f8262, %f8267, %f7281;
	// end inline asm
	// begin inline asm
	fma.rn.f32 %f7297, %f8258, %f8263, %f7293;
	// end inline asm
	// begin inline asm
	fma.rn.f32 %f7301, %f8262, %f8263, %f7289;
	// end inline asm
	// begin inline asm
	fma.rn.f32 %f7305, %f8266, %f8267, %f7301;
	// end inline asm
	// begin inline asm
	fma.rn.f32 %f7309, %f8262, %f8267, %f7297;
	// end inline asm
	// begin inline asm
	fma.rn.f32 %f7313, %f8258, %f8263, %f7309;
	// end inline asm
	// begin inline asm
	fma.rn.f32 %f7317, %f8262, %f8263, %f7305;
	// end inline asm
	// begin inline asm
	fma.rn.f32 %f7321, %f8266, %f8267, %f7317;
	// end inline asm
	// begin inline asm
	fma.rn.f32 %f7325, %f8262, %f8267, %f7313;
	// end inline asm
	// begin inline asm
	fma.rn.f32 %f7329, %f8258, %f8263, %f7325;
	// end inline asm
	// begin inline asm
	fma.rn.f32 %f7333, %f8262, %f8263, %f7321;
	// end inline asm
	// begin inline asm
	fma.rn.f32 %f7337, %f8266, %f8267, %f7333;
	// end inline asm
	// begin inline asm
	fma.rn.f32 %f7341, %f8262, %f8267, %f7329;
	// end inline asm
	// begin inline asm
	fma.rn.f32 %f7345, %f8258, %f8263, %f7341;
	// end inline asm
	// begin inline asm
	fma.rn.f32 %f7349, %f8262, %f8263, %f7337;
	// end inline asm
	// begin inline asm
	fma.rn.f32 %f7353, %f8266, %f8267, %f7349;
	// end inline asm
	// begin inline asm
	fma.rn.f32 %f7357, %f8262, %f8267, %f7345;
	// end inline asm
	// begin inline asm
	fma.rn.f32 %f7361, %f8258, %f8263, %f7357;
	// end inline asm
	// begin inline asm
	fma.rn.f32 %f7365, %f8262, %f8263, %f7353;
	// end inline asm
	// begin inline asm
	fma.rn.f32 %f7369, %f8266, %f8267, %f7365;
	// end inline asm
	// begin inline asm
	fma.rn.f32 %f7373, %f8262, %f8267, %f7361;
	// end inline asm
	// begin inline asm
	fma.rn.f32 %f7377, %f8258, %f8263, %f7373;
	// end inline asm
	// begin inline asm
	fma.rn.f32 %f7381, %f8262, %f8263, %f7369;
	// end inline asm
	// begin inline asm
	fma.rn.f32 %f7385, %f8266, %f8267, %f7381;
	// end inline asm
	// begin inline asm
	fma.rn.f32 %f7389, %f8262, %f8267, %f7377;
	// end inline asm
	// begin inline asm
	fma.rn.f32 %f7393, %f8258, %f8263, %f7389;
	// end inline asm
	// begin inline asm
	fma.rn.f32 %f7397, %f8262, %f8263, %f7385;
	// end inline asm
	// begin inline asm
	fma.rn.f32 %f7401, %f8266, %f8267, %f7397;
	// end inline asm
	// begin inline asm
	fma.rn.f32 %f7405, %f8262, %f8267, %f7393;
	// end inline asm
	// begin inline asm
	fma.rn.f32 %f7409, %f8258, %f8263, %f7405;
	// end inline asm
	// begin inline asm
	fma.rn.f32 %f7413, %f8262, %f8263, %f7401;
	// end inline asm
	// begin inline asm
	fma.rn.f32 %f7417, %f8266, %f8267, %f7413;
	// end inline asm
	// begin inline asm
	fma.rn.f32 %f7421, %f8262, %f8267, %f7409;
	// end inline asm
	// begin inline asm
	fma.rn.f32 %f7425, %f8258, %f8263, %f7421;
	// end inline asm
	// begin inline asm
	fma.rn.f32 %f7429, %f8262, %f8263, %f7417;
	// end inline asm
	// begin inline asm
	fma.rn.f32 %f7433, %f8266, %f8267, %f7429;
	// end inline asm
	// begin inline asm
	fma.rn.f32 %f7437, %f8262, %f8267, %f7425;
	// end inline asm
	// begin inline asm
	fma.rn.f32 %f7441, %f8258, %f8263, %f7437;
	// end inline asm
	// begin inline asm
	fma.rn.f32 %f7445, %f8262, %f8263, %f7433;
	// end inline asm
	// begin inline asm
	fma.rn.f32 %f7449, %f8266, %f8267, %f7445;
	// end inline asm
	// begin inline asm
	fma.rn.f32 %f7453, %f8262, %f8267, %f7441;
	// end inline asm
	// begin inline asm
	fma.rn.f32 %f7457, %f8258, %f8263, %f7453;
	// end inline asm
	// begin inline asm
	fma.rn.f32 %f7461, %f8262, %f8263, %f7449;
	// end inline asm
	// begin inline asm
	fma.rn.f32 %f7465, %f8266, %f8267, %f7461;
	// end inline asm
	// begin inline asm
	fma.rn.f32 %f7469, %f8262, %f8267, %f7457;
	// end inline asm
	// begin inline asm
	fma.rn.f32 %f7473, %f8258, %f8263, %f7469;
	// end inline asm
	// begin inline asm
	fma.rn.f32 %f7477, %f8262, %f8263, %f7465;
	// end inline asm
	// begin inline asm
	fma.rn.f32 %f7481, %f8266, %f8267, %f7477;
	// end inline asm
	// begin inline asm
	fma.rn.f32 %f7485, %f8262, %f8267, %f7473;
	// end inline asm
	// begin inline asm
	fma.rn.f32 %f7489, %f8258, %f8263, %f7485;
	// end inline asm
	// begin inline asm
	fma.rn.f32 %f7493, %f8262, %f8263, %f7481;
	// end inline asm
	// begin inline asm
	fma.rn.f32 %f7497, %f8266, %f8267, %f7493;
	// end inline asm
	// begin inline asm
	fma.rn.f32 %f7501, %f8262, %f8267, %f7489;
	// end inline asm
	// begin inline asm
	fma.rn.f32 %f7505, %f8258, %f8263, %f7501;
	// end inline asm
	// begin inline asm
	fma.rn.f32 %f7509, %f8262, %f8263, %f7497;
	// end inline asm
	// begin inline asm
	fma.rn.f32 %f7513, %f8266, %f8267, %f7509;
	// end inline asm
	// begin inline asm
	fma.rn.f32 %f7517, %f8262, %f8267, %f7505;
	// end inline asm
	// begin inline asm
	fma.rn.f32 %f7521, %f8258, %f8263, %f7517;
	// end inline asm
	// begin inline asm
	fma.rn.f32 %f7525, %f8262, %f8263, %f7513;
	// end inline asm
	// begin inline asm
	fma.rn.f32 %f7529, %f8266, %f8267, %f7525;
	// end inline asm
	// begin inline asm
	fma.rn.f32 %f7533, %f8262, %f8267, %f7521;
	// end inline asm
	// begin inline asm
	fma.rn.f32 %f7537, %f8258, %f8263, %f7533;
	// end inline asm
	// begin inline asm
	fma.rn.f32 %f7541, %f8262, %f8263, %f7529;
	// end inline asm
	// begin inline asm
	fma.rn.f32 %f7545, %f8266, %f8267, %f7541;
	// end inline asm
	// begin inline asm
	fma.rn.f32 %f7549, %f8262, %f8267, %f7537;
	// end inline asm
	// begin inline asm
	fma.rn.f32 %f7553, %f8258, %f8263, %f7549;
	// end inline asm
	// begin inline asm
	fma.rn.f32 %f7557, %f8262, %f8263, %f7545;
	// end inline asm
	// begin inline asm
	fma.rn.f32 %f7561, %f8266, %f8267, %f7557;
	// end inline asm
	// begin inline asm
	fma.rn.f32 %f7565, %f8262, %f8267, %f7553;
	// end inline asm
	// begin inline asm
	fma.rn.f32 %f7569, %f8258, %f8263, %f7565;
	// end inline asm
	// begin inline asm
	fma.rn.f32 %f7573, %f8262, %f8263, %f7561;
	// end inline asm
	// begin inline asm
	fma.rn.f32 %f7577, %f8266, %f8267, %f7573;
	// end inline asm
	// begin inline asm
	fma.rn.f32 %f7581, %f8262, %f8267, %f7569;
	// end inline asm
	// begin inline asm
	fma.rn.f32 %f7585, %f8258, %f8263, %f7581;
	// end inline asm
	// begin inline asm
	fma.rn.f32 %f7589, %f8262, %f8263, %f7577;
	// end inline asm
	// begin inline asm
	fma.rn.f32 %f7593, %f8266, %f8267, %f7589;
	// end inline asm
	// begin inline asm
	fma.rn.f32 %f7597, %f8262, %f8267, %f7585;
	// end inline asm
	// begin inline asm
	fma.rn.f32 %f7601, %f8258, %f8263, %f7597;
	// end inline asm
	// begin inline asm
	fma.rn.f32 %f7605, %f8262, %f8263, %f7593;
	// end inline asm
	// begin inline asm
	fma.rn.f32 %f7609, %f8266, %f8267, %f7605;
	// end inline asm
	// begin inline asm
	fma.rn.f32 %f7613, %f8262, %f8267, %f7601;
	// end inline asm
	// begin inline asm
	fma.rn.f32 %f7617, %f8258, %f8263, %f7613;
	// end inline asm
	// begin inline asm
	fma.rn.f32 %f7621, %f8262, %f8263, %f7609;
	// end inline asm
	// begin inline asm
	fma.rn.f32 %f7625, %f8266, %f8267, %f7621;
	// end inline asm
	// begin inline asm
	fma.rn.f32 %f7629, %f8262, %f8267, %f7617;
	// end inline asm
	// begin inline asm
	fma.rn.f32 %f7633, %f8258, %f8263, %f7629;
	// end inline asm
	// begin inline asm
	fma.rn.f32 %f7637, %f8262, %f8263, %f7625;
	// end inline asm
	// begin inline asm
	fma.rn.f32 %f7641, %f8266, %f8267, %f7637;
	// end inline asm
	// begin inline asm
	fma.rn.f32 %f7645, %f8262, %f8267, %f7633;
	// end inline asm
	// begin inline asm
	fma.rn.f32 %f7649, %f8258, %f8263, %f7645;
	// end inline asm
	// begin inline asm
	fma.rn.f32 %f7653, %f8262, %f8263, %f7641;
	// end inline asm
	// begin inline asm
	fma.rn.f32 %f7657, %f8266, %f8267, %f7653;
	// end inline asm
	// begin inline asm
	fma.rn.f32 %f7661, %f8262, %f8267, %f7649;
	// end inline asm
	// begin inline asm
	fma.rn.f32 %f7665, %f8258, %f8263, %f7661;
	// end inline asm
	// begin inline asm
	fma.rn.f32 %f7669, %f8262, %f8263, %f7657;
	// end inline asm
	// begin inline asm
	fma.rn.f32 %f7673, %f8266, %f8267, %f7669;
	// end inline asm
	// begin inline asm
	fma.rn.f32 %f7677, %f8262, %f8267, %f7665;
	// end inline asm
	// begin inline asm
	fma.rn.f32 %f7681, %f8258, %f8263, %f7677;
	// end inline asm
	// begin inline asm
	fma.rn.f32 %f7685, %f8262, %f8263, %f7673;
	// end inline asm
	// begin inline asm
	fma.rn.f32 %f7689, %f8266, %f8267, %f7685;
	// end inline asm
	// begin inline asm
	fma.rn.f32 %f7693, %f8262, %f8267, %f7681;
	// end inline asm
	// begin inline asm
	fma.rn.f32 %f7697, %f8258, %f8263, %f7693;
	// end inline asm
	// begin inline asm
	fma.rn.f32 %f7701, %f8262, %f8263, %f7689;
	// end inline asm
	// begin inline asm
	fma.rn.f32 %f7705, %f8266, %f8267, %f7701;
	// end inline asm
	// begin inline asm
	fma.rn.f32 %f7709, %f8262, %f8267, %f7697;
	// end inline asm
	// begin inline asm
	fma.rn.f32 %f7713, %f8258, %f8263, %f7709;
	// end inline asm
	// begin inline asm
	fma.rn.f32 %f7717, %f8262, %f8263, %f7705;
	// end inline asm
	// begin inline asm
	fma.rn.f32 %f7721, %f8266, %f8267, %f7717;
	// end inline asm
	// begin inline asm
	fma.rn.f32 %f7725, %f8262, %f8267, %f7713;
	// end inline asm
	// begin inline asm
	fma.rn.f32 %f7729, %f8258, %f8263, %f7725;
	// end inline asm
	// begin inline asm
	fma.rn.f32 %f7733, %f8262, %f8263, %f7721;
	// end inline asm
	// begin inline asm
	fma.rn.f32 %f7737, %f8266, %f8267, %f7733;
	// end inline asm
	// begin inline asm
	fma.rn.f32 %f7741, %f8262, %f8267, %f7729;
	// end inline asm
	// begin inline asm
	fma.rn.f32 %f7745, %f8258, %f8263, %f7741;
	// end inline asm
	// begin inline asm
	fma.rn.f32 %f7749, %f8262, %f8263, %f7737;
	// end inline asm
	// begin inline asm
	fma.rn.f32 %f7753, %f8266, %f8267, %f7749;
	// end inline asm
	// begin inline asm
	fma.rn.f32 %f7757, %f8262, %f8267, %f7745;
	// end inline asm
	// begin inline asm
	fma.rn.f32 %f7761, %f8258, %f8263, %f7757;
	// end inline asm
	// begin inline asm
	fma.rn.f32 %f7765, %f8262, %f8263, %f7753;
	// end inline asm
	// begin inline asm
	fma.rn.f32 %f7769, %f8266, %f8267, %f7765;
	// end inline asm
	// begin inline asm
	fma.rn.f32 %f7773, %f8262, %f8267, %f7761;
	// end inline asm
	// begin inline asm
	fma.rn.f32 %f7777, %f8258, %f8263, %f7773;
	// end inline asm
	// begin inline asm
	fma.rn.f32 %f7781, %f8262, %f8263, %f7769;
	// end inline asm
	// begin inline asm
	fma.rn.f32 %f7785, %f8266, %f8267, %f7781;
	// end inline asm
	// begin inline asm
	fma.rn.f32 %f7789, %f8262, %f8267, %f7777;
	// end inline asm
	// begin inline asm
	fma.rn.f32 %f7793, %f8258, %f8263, %f7789;
	// end inline asm
	// begin inline asm
	fma.rn.f32 %f7797, %f8262, %f8263, %f7785;
	// end inline asm
	// begin inline asm
	fma.rn.f32 %f7801, %f8266, %f8267, %f7797;
	// end inline asm
	// begin inline asm
	fma.rn.f32 %f7805, %f8262, %f8267, %f7793;
	// end inline asm
	// begin inline asm
	fma.rn.f32 %f7809, %f8258, %f8263, %f7805;
	// end inline asm
	// begin inline asm
	fma.rn.f32 %f7813, %f8262, %f8263, %f7801;
	// end inline asm
	// begin inline asm
	fma.rn.f32 %f7817, %f8266, %f8267, %f7813;
	// end inline asm
	// begin inline asm
	fma.rn.f32 %f7821, %f8262, %f8267, %f7809;
	// end inline asm
	// begin inline asm
	fma.rn.f32 %f7825, %f8258, %f8263, %f7821;
	// end inline asm
	// begin inline asm
	fma.rn.f32 %f7829, %f8262, %f8263, %f7817;
	// end inline asm
	// begin inline asm
	fma.rn.f32 %f7833, %f8266, %f8267, %f7829;
	// end inline asm
	// begin inline asm
	fma.rn.f32 %f7837, %f8262, %f8267, %f7825;
	// end inline asm
	// begin inline asm
	fma.rn.f32 %f7841, %f8258, %f8263, %f7837;
	// end inline asm
	// begin inline asm
	fma.rn.f32 %f7845, %f8262, %f8263, %f7833;
	// end inline asm
	// begin inline asm
	fma.rn.f32 %f7849, %f8266, %f8267, %f7845;
	// end inline asm
	// begin inline asm
	fma.rn.f32 %f7853, %f8262, %f8267, %f7841;
	// end inline asm
	// begin inline asm
	fma.rn.f32 %f7857, %f8258, %f8263, %f7853;
	// end inline asm
	// begin inline asm
	fma.rn.f32 %f7861, %f8262, %f8263, %f7849;
	// end inline asm
	// begin inline asm
	fma.rn.f32 %f7865, %f8266, %f8267, %f7861;
	// end inline asm
	// begin inline asm
	fma.rn.f32 %f7869, %f8262, %f8267, %f7857;
	// end inline asm
	// begin inline asm
	fma.rn.f32 %f7873, %f8258, %f8263, %f7869;
	// end inline asm
	// begin inline asm
	fma.rn.f32 %f7877, %f8262, %f8263, %f7865;
	// end inline asm
	// begin inline asm
	fma.rn.f32 %f7881, %f8266, %f8267, %f7877;
	// end inline asm
	// begin inline asm
	fma.rn.f32 %f7885, %f8262, %f8267, %f7873;
	// end inline asm
	// begin inline asm
	fma.rn.f32 %f7889, %f8258, %f8263, %f7885;
	// end inline asm
	// begin inline asm
	fma.rn.f32 %f7893, %f8262, %f8263, %f7881;
	// end inline asm
	// begin inline asm
	fma.rn.f32 %f7897, %f8266, %f8267, %f7893;
	// end inline asm
	// begin inline asm
	fma.rn.f32 %f7901, %f8262, %f8267, %f7889;
	// end inline asm
	// begin inline asm
	fma.rn.f32 %f7905, %f8258, %f8263, %f7901;
	// end inline asm
	// begin inline asm
	fma.rn.f32 %f7909, %f8262, %f8263, %f7897;
	// end inline asm
	// begin inline asm
	fma.rn.f32 %f7913, %f8266, %f8267, %f7909;
	// end inline asm
	// begin inline asm
	fma.rn.f32 %f7917, %f8262, %f8267, %f7905;
	// end inline asm
	// begin inline asm
	fma.rn.f32 %f7921, %f8258, %f8263, %f7917;
	// end inline asm
	// begin inline asm
	fma.rn.f32 %f7925, %f8262, %f8263, %f7913;
	// end inline asm
	// begin inline asm
	fma.rn.f32 %f7929, %f8266, %f8267, %f7925;
	// end inline asm
	// begin inline asm
	fma.rn.f32 %f7933, %f8262, %f8267, %f7921;
	// end inline asm
	// begin inline asm
	fma.rn.f32 %f7937, %f8258, %f8263, %f7933;
	// end inline asm
	// begin inline asm
	fma.rn.f32 %f7941, %f8262, %f8263, %f7929;
	// end inline asm
	// begin inline asm
	fma.rn.f32 %f7945, %f8266, %f8267, %f7941;
	// end inline asm
	// begin inline asm
	fma.rn.f32 %f7949, %f8262, %f8267, %f7937;
	// end inline asm
	// begin inline asm
	fma.rn.f32 %f7953, %f8258, %f8263, %f7949;
	// end inline asm
	// begin inline asm
	fma.rn.f32 %f7957, %f8262, %f8263, %f7945;
	// end inline asm
	// begin inline asm
	fma.rn.f32 %f7961, %f8266, %f8267, %f7957;
	// end inline asm
	// begin inline asm
	fma.rn.f32 %f7965, %f8262, %f8267, %f7953;
	// end inline asm
	// begin inline asm
	fma.rn.f32 %f7969, %f8258, %f8263, %f7965;
	// end inline asm
	// begin inline asm
	fma.rn.f32 %f7973, %f8262, %f8263, %f7961;
	// end inline asm
	// begin inline asm
	fma.rn.f32 %f7977, %f8266, %f8267, %f7973;
	// end inline asm
	// begin inline asm
	fma.rn.f32 %f7981, %f8262, %f8267, %f7969;
	// end inline asm
	// begin inline asm
	fma.rn.f32 %f7985, %f8258, %f8263, %f7981;
	// end inline asm
	// begin inline asm
	fma.rn.f32 %f7989, %f8262, %f8263, %f7977;
	// end inline asm
	// begin inline asm
	fma.rn.f32 %f7993, %f8266, %f8267, %f7989;
	// end inline asm
	// begin inline asm
	fma.rn.f32 %f7997, %f8262, %f8267, %f7985;
	// end inline asm
	// begin inline asm
	fma.rn.f32 %f8001, %f8258, %f8263, %f7997;
	// end inline asm
	// begin inline asm
	fma.rn.f32 %f8005, %f8262, %f8263, %f7993;
	// end inline asm
	// begin inline asm
	fma.rn.f32 %f8009, %f8266, %f8267, %f8005;
	// end inline asm
	// begin inline asm
	fma.rn.f32 %f8013, %f8262, %f8267, %f8001;
	// end inline asm
	// begin inline asm
	fma.rn.f32 %f8017, %f8258, %f8263, %f8013;
	// end inline asm
	// begin inline asm
	fma.rn.f32 %f8021, %f8262, %f8263, %f8009;
	// end inline asm
	// begin inline asm
	fma.rn.f32 %f8025, %f8266, %f8267, %f8021;
	// end inline asm
	// begin inline asm
	fma.rn.f32 %f8029, %f8262, %f8267, %f8017;
	// end inline asm
	// begin inline asm
	fma.rn.f32 %f8033, %f8258, %f8263, %f8029;
	// end inline asm
	// begin inline asm
	fma.rn.f32 %f8037, %f8262, %f8263, %f8025;
	// end inline asm
	// begin inline asm
	fma.rn.f32 %f8041, %f8266, %f8267, %f8037;
	// end inline asm
	// begin inline asm
	fma.rn.f32 %f8045, %f8262, %f8267, %f8033;
	// end inline asm
	// begin inline asm
	fma.rn.f32 %f8049, %f8258, %f8263, %f8045;
	// end inline asm
	// begin inline asm
	fma.rn.f32 %f8053, %f8262, %f8263, %f8041;
	// end inline asm
	// begin inline asm
	fma.rn.f32 %f8057, %f8266, %f8267, %f8053;
	// end inline asm
	// begin inline asm
	fma.rn.f32 %f8061, %f8262, %f8267, %f8049;
	// end inline asm
	// begin inline asm
	fma.rn.f32 %f8065, %f8258, %f8263, %f8061;
	// end inline asm
	// begin inline asm
	fma.rn.f32 %f8069, %f8262, %f8263, %f8057;
	// end inline asm
	// begin inline asm
	fma.rn.f32 %f8073, %f8266, %f8267, %f8069;
	// end inline asm
	// begin inline asm
	fma.rn.f32 %f8077, %f8262, %f8267, %f8065;
	// end inline asm
	// begin inline asm
	fma.rn.f32 %f8081, %f8258, %f8263, %f8077;
	// end inline asm
	// begin inline asm
	fma.rn.f32 %f8085, %f8262, %f8263, %f8073;
	// end inline asm
	// begin inline asm
	fma.rn.f32 %f8089, %f8266, %f8267, %f8085;
	// end inline asm
	// begin inline asm
	fma.rn.f32 %f8093, %f8262, %f8267, %f8081;
	// end inline asm
	// begin inline asm
	fma.rn.f32 %f8097, %f8258, %f8263, %f8093;
	// end inline asm
	// begin inline asm
	fma.rn.f32 %f8101, %f8262, %f8263, %f8089;
	// end inline asm
	// begin inline asm
	fma.rn.f32 %f8105, %f8266, %f8267, %f8101;
	// end inline asm
	// begin inline asm
	fma.rn.f32 %f8109, %f8262, %f8267, %f8097;
	// end inline asm
	// begin inline asm
	fma.rn.f32 %f8113, %f8258, %f8263, %f8109;
	// end inline asm
	// begin inline asm
	fma.rn.f32 %f8117, %f8262, %f8263, %f8105;
	// end inline asm
	// begin inline asm
	fma.rn.f32 %f8121, %f8266, %f8267, %f8117;
	// end inline asm
	// begin inline asm
	fma.rn.f32 %f8125, %f8262, %f8267, %f8113;
	// end inline asm
	// begin inline asm
	fma.rn.f32 %f8129, %f8258, %f8263, %f8125;
	// end inline asm
	// begin inline asm
	fma.rn.f32 %f8133, %f8262, %f8263, %f8121;
	// end inline asm
	// begin inline asm
	fma.rn.f32 %f8137, %f8266, %f8267, %f8133;
	// end inline asm
	// begin inline asm
	fma.rn.f32 %f8141, %f8262, %f8267, %f8129;
	// end inline asm
	// begin inline asm
	fma.rn.f32 %f8145, %f8258, %f8263, %f8141;
	// end inline asm
	// begin inline asm
	fma.rn.f32 %f8149, %f8262, %f8263, %f8137;
	// end inline asm
	// begin inline asm
	fma.rn.f32 %f8153, %f8266, %f8267, %f8149;
	// end inline asm
	// begin inline asm
	fma.rn.f32 %f8157, %f8262, %f8267, %f8145;
	// end inline asm
	// begin inline asm
	fma.rn.f32 %f8161, %f8258, %f8263, %f8157;
	// end inline asm
	// begin inline asm
	fma.rn.f32 %f8165, %f8262, %f8263, %f8153;
	// end inline asm
	// begin inline asm
	fma.rn.f32 %f8169, %f8266, %f8267, %f8165;
	// end inline asm
	// begin inline asm
	fma.rn.f32 %f8173, %f8262, %f8267, %f8161;
	// end inline asm
	// begin inline asm
	fma.rn.f32 %f8177, %f8258, %f8263, %f8173;
	// end inline asm
	// begin inline asm
	fma.rn.f32 %f8181, %f8262, %f8263, %f8169;
	// end inline asm
	// begin inline asm
	fma.rn.f32 %f8185, %f8266, %f8267, %f8181;
	// end inline asm
	// begin inline asm
	fma.rn.f32 %f8189, %f8262, %f8267, %f8177;
	// end inline asm
	// begin inline asm
	fma.rn.f32 %f8193, %f8258, %f8263, %f8189;
	// end inline asm
	// begin inline asm
	fma.rn.f32 %f8197, %f8262, %f8263, %f8185;
	// end inline asm
	// begin inline asm
	fma.rn.f32 %f8201, %f8266, %f8267, %f8197;
	// end inline asm
	// begin inline asm
	fma.rn.f32 %f8205, %f8262, %f8267, %f8193;
	// end inline asm
	// begin inline asm
	fma.rn.f32 %f8209, %f8258, %f8263, %f8205;
	// end inline asm
	// begin inline asm
	fma.rn.f32 %f8213, %f8262, %f8263, %f8201;
	// end inline asm
	// begin inline asm
	fma.rn.f32 %f8217, %f8266, %f8267, %f8213;
	// end inline asm
	// begin inline asm
	fma.rn.f32 %f8221, %f8262, %f8267, %f8209;
	// end inline asm
	// begin inline asm
	fma.rn.f32 %f8225, %f8258, %f8263, %f8221;
	// end inline asm
	// begin inline asm
	fma.rn.f32 %f8229, %f8262, %f8263, %f8217;
	// end inline asm
	// begin inline asm
	fma.rn.f32 %f8233, %f8266, %f8267, %f8229;
	// end inline asm
	// begin inline asm
	fma.rn.f32 %f8237, %f8262, %f8267, %f8225;
	// end inline asm
	// begin inline asm
	fma.rn.f32 %f8241, %f8258, %f8263, %f8237;
	// end inline asm
	// begin inline asm
	fma.rn.f32 %f8245, %f8262, %f8263, %f8233;
	// end inline asm
	// begin inline asm
	fma.rn.f32 %f8249, %f8266, %f8267, %f8245;
	// end inline asm
	// begin inline asm
	fma.rn.f32 %f8253, %f8262, %f8267, %f8241;
	// end inline asm
	// begin inline asm
	fma.rn.f32 %f16464, %f8258, %f8263, %f8253;
	// end inline asm
	// begin inline asm
	fma.rn.f32 %f8261, %f8262, %f8263, %f8249;
	// end inline asm
	// begin inline asm
	fma.rn.f32 %f16465, %f8266, %f8267, %f8261;
	// end inline asm
	add.s32 	%r175, %r175, 1;
	add.s32 	%r174, %r174, 16;
	setp.ne.s32 	%p14, %r175, 512;
	@%p14 bra 	$L__BB6_22;
	mov.b32 	%r177, 0;
	mov.u32 	%r176, data;
$L__BB6_24:
	ld.shared.v4.f32 	{%f9286, %f9290, %f9291, %f9287}, [%r176];
	neg.f32 	%f9282, %f9290;
	// begin inline asm
	fma.rn.f32 %f8269, %f9286, %f9291, %f16464;
	// end inline asm
	// begin inline asm
	fma.rn.f32 %f8273, %f9282, %f9287, %f8269;
	// end inline asm
	// begin inline asm
	fma.rn.f32 %f8277, %f9286, %f9287, %f16465;
	// end inline asm
	// begin inline asm
	fma.rn.f32 %f8281, %f9290, %f9291, %f8277;
	// end inline asm
	// begin inline asm
	fma.rn.f32 %f8285, %f9286, %f9291, %f8273;
	// end inline asm
	// begin inline asm
	fma.rn.f32 %f8289, %f9282, %f9287, %f8285;
	// end inline asm
	// begin inline asm
	fma.rn.f32 %f8293, %f9286, %f9287, %f8281;
	// end inline asm
	// begin inline asm
	fma.rn.f32 %f8297, %f9290, %f9291, %f8293;
	// end inline asm
	// begin inline asm
	fma.rn.f32 %f8301, %f9286, %f9291, %f8289;
	// end inline asm
	// begin inline asm
	fma.rn.f32 %f8305, %f9282, %f9287, %f8301;
	// end inline asm
	// begin inline asm
	fma.rn.f32 %f8309, %f9286, %f9287, %f8297;
	// end inline asm
	// begin inline asm
	fma.rn.f32 %f8313, %f9290, %f9291, %f8309;
	// end inline asm
	// begin inline asm
	fma.rn.f32 %f8317, %f9286, %f9291, %f8305;
	// end inline asm
	// begin inline asm
	fma.rn.f32 %f8321, %f9282, %f9287, %f8317;
	// end inline asm
	// begin inline asm
	fma.rn.f32 %f8325, %f9286, %f9287, %f8313;
	// end inline asm
	// begin inline asm
	fma.rn.f32 %f8329, %f9290, %f9291, %f8325;
	// end inline asm
	// begin inline asm
	fma.rn.f32 %f8333, %f9286, %f9291, %f8321;
	// end inline asm
	// begin inline asm
	fma.rn.f32 %f8337, %f9282, %f9287, %f8333;
	// end inline asm
	// begin inline asm
	fma.rn.f32 %f8341, %f9286, %f9287, %f8329;
	// end inline asm
	// begin inline asm
	fma.rn.f32 %f8345, %f9290, %f9291, %f8341;
	// end inline asm
	// begin inline asm
	fma.rn.f32 %f8349, %f9286, %f9291, %f8337;
	// end inline asm
	// begin inline asm
	fma.rn.f32 %f8353, %f9282, %f9287, %f8349;
	// end inline asm
	// begin inline asm
	fma.rn.f32 %f8357, %f9286, %f9287, %f8345;
	// end inline asm
	// begin inline asm
	fma.rn.f32 %f8361, %f9290, %f9291, %f8357;
	// end inline asm
	// begin inline asm
	fma.rn.f32 %f8365, %f9286, %f9291, %f8353;
	// end inline asm
	// begin inline asm
	fma.rn.f32 %f8369, %f9282, %f9287, %f8365;
	// end inline asm
	// begin inline asm
	fma.rn.f32 %f8373, %f9286, %f9287, %f8361;
	// end inline asm
	// begin inline asm
	fma.rn.f32 %f8377, %f9290, %f9291, %f8373;
	// end inline asm
	// begin inline asm
	fma.rn.f32 %f8381, %f9286, %f9291, %f8369;
	// end inline asm
	// begin inline asm
	fma.rn.f32 %f8385, %f9282, %f9287, %f8381;
	// end inline asm
	// begin inline asm
	fma.rn.f32 %f8389, %f9286, %f9287, %f8377;
	// end inline asm
	// begin inline asm
	fma.rn.f32 %f8393, %f9290, %f9291, %f8389;
	// end inline asm
	// begin inline asm
	fma.rn.f32 %f8397, %f9286, %f9291, %f8385;
	// end inline asm
	// begin inline asm
	fma.rn.f32 %f8401, %f9282, %f9287, %f8397;
	// end inline asm
	// begin inline asm
	fma.rn.f32 %f8405, %f9286, %f9287, %f8393;
	// end inline asm
	// begin inline asm
	fma.rn.f32 %f8409, %f9290, %f9291, %f8405;
	// end inline asm
	// begin inline asm
	fma.rn.f32 %f8413, %f9286, %f9291, %f8401;
	// end inline asm
	// begin inline asm
	fma.rn.f32 %f8417, %f9282, %f9287, %f8413;
	// end inline asm
	// begin inline asm
	fma.rn.f32 %f8421, %f9286, %f9287, %f8409;
	// end inline asm
	// begin inline asm
	fma.rn.f32 %f8425, %f9290, %f9291, %f8421;
	// end inline asm
	// begin inline asm
	fma.rn.f32 %f8429, %f9286, %f9291, %f8417;
	// end inline asm
	// begin inline asm
	fma.rn.f32 %f8433, %f9282, %f9287, %f8429;
	// end inline asm
	// begin inline asm
	fma.rn.f32 %f8437, %f9286, %f9287, %f8425;
	// end inline asm
	// begin inline asm
	fma.rn.f32 %f8441, %f9290, %f9291, %f8437;
	// end inline asm
	// begin inline asm
	fma.rn.f32 %f8445, %f9286, %f9291, %f8433;
	// end inline asm
	// begin inline asm
	fma.rn.f32 %f8449, %f9282, %f9287, %f8445;
	// end inline asm
	// begin inline asm
	fma.rn.f32 %f8453, %f9286, %f9287, %f8441;
	// end inline asm
	// begin inline asm
	fma.rn.f32 %f8457, %f9290, %f9291, %f8453;
	// end inline asm
	// begin inline asm
	fma.rn.f32 %f8461, %f9286, %f9291, %f8449;
	// end inline asm
	// begin inline asm
	fma.rn.f32 %f8465, %f9282, %f9287, %f8461;
	// end inline asm
	// begin inline asm
	fma.rn.f32 %f8469, %f9286, %f9287, %f8457;
	// end inline asm
	// begin inline asm
	fma.rn.f32 %f8473, %f9290, %f9291, %f8469;
	// end inline asm
	// begin inline asm
	fma.rn.f32 %f8477, %f9286, %f9291, %f8465;
	// end inline asm
	// begin inline asm
	fma.rn.f32 %f8481, %f9282, %f9287, %f8477;
	// end inline asm
	// begin inline asm
	fma.rn.f32 %f8485, %f9286, %f9287, %f8473;
	// end inline asm
	// begin inline asm
	fma.rn.f32 %f8489, %f9290, %f9291, %f8485;
	// end inline asm
	// begin inline asm
	fma.rn.f32 %f8493, %f9286, %f9291, %f8481;
	// end inline asm
	// begin inline asm
	fma.rn.f32 %f8497, %f9282, %f9287, %f8493;
	// end inline asm
	// begin inline asm
	fma.rn.f32 %f8501, %f9286, %f9287, %f8489;
	// end inline asm
	// begin inline asm
	fma.rn.f32 %f8505, %f9290, %f9291, %f8501;
	// end inline asm
	// begin inline asm
	fma.rn.f32 %f8509, %f9286, %f9291, %f8497;
	// end inline asm
	// begin inline asm
	fma.rn.f32 %f8513, %f9282, %f9287, %f8509;
	// end inline asm
	// begin inline asm
	fma.rn.f32 %f8517, %f9286, %f9287, %f8505;
	// end inline asm
	// begin inline asm
	fma.rn.f32 %f8521, %f9290, %f9291, %f8517;
	// end inline asm
	// begin inline asm
	fma.rn.f32 %f8525, %f9286, %f9291, %f8513;
	// end inline asm
	// begin inline asm
	fma.rn.f32 %f8529, %f9282, %f9287, %f8525;
	// end inline asm
	// begin inline asm
	fma.rn.f32 %f8533, %f9286, %f9287, %f8521;
	// end inline asm
	// begin inline asm
	fma.rn.f32 %f8537, %f9290, %f9291, %f8533;
	// end inline asm
	// begin inline asm
	fma.rn.f32 %f8541, %f9286, %f9291, %f8529;
	// end inline asm
	// begin inline asm
	fma.rn.f32 %f8545, %f9282, %f9287, %f8541;
	// end inline asm
	// begin inline asm
	fma.rn.f32 %f8549, %f9286, %f9287, %f8537;
	// end inline asm
	// begin inline asm
	fma.rn.f32 %f8553, %f9290, %f9291, %f8549;
	// end inline asm
	// begin inline asm
	fma.rn.f32 %f8557, %f9286, %f9291, %f8545;
	// end inline asm
	// begin inline asm
	fma.rn.f32 %f8561, %f9282, %f9287, %f8557;
	// end inline asm
	// begin inline asm
	fma.rn.f32 %f8565, %f9286, %f9287, %f8553;
	// end inline asm
	// begin inline asm
	fma.rn.f32 %f8569, %f9290, %f9291, %f8565;
	// end inline asm
	// begin inline asm
	fma.rn.f32 %f8573, %f9286, %f9291, %f8561;
	// end inline asm
	// begin inline asm
	fma.rn.f32 %f8577, %f9282, %f9287, %f8573;
	// end inline asm
	// begin inline asm
	fma.rn.f32 %f8581, %f9286, %f9287, %f8569;
	// end inline asm
	// begin inline asm
	fma.rn.f32 %f8585, %f9290, %f9291, %f8581;
	// end inline asm
	// begin inline asm
	fma.rn.f32 %f8589, %f9286, %f9291, %f8577;
	// end inline asm
	// begin inline asm
	fma.rn.f32 %f8593, %f9282, %f9287, %f8589;
	// end inline asm
	// begin inline asm
	fma.rn.f32 %f8597, %f9286, %f9287, %f8585;
	// end inline asm
	// begin inline asm
	fma.rn.f32 %f8601, %f9290, %f9291, %f8597;
	// end inline asm
	// begin inline asm
	fma.rn.f32 %f8605, %f9286, %f9291, %f8593;
	// end inline asm
	// begin inline asm
	fma.rn.f32 %f8609, %f9282, %f9287, %f8605;
	// end inline asm
	// begin inline asm
	fma.rn.f32 %f8613, %f9286, %f9287, %f8601;
	// end inline asm
	// begin inline asm
	fma.rn.f32 %f8617, %f9290, %f9291, %f8613;
	// end inline asm
	// begin inline asm
	fma.rn.f32 %f8621, %f9286, %f9291, %f8609;
	// end inline asm
	// begin inline asm
	fma.rn.f32 %f8625, %f9282, %f9287, %f8621;
	// end inline asm
	// begin inline asm
	fma.rn.f32 %f8629, %f9286, %f9287, %f8617;
	// end inline asm
	// begin inline asm
	fma.rn.f32 %f8633, %f9290, %f9291, %f8629;
	// end inline asm
	// begin inline asm
	fma.rn.f32 %f8637, %f9286, %f9291, %f8625;
	// end inline asm
	// begin inline asm
	fma.rn.f32 %f8641, %f9282, %f9287, %f8637;
	// end inline asm
	// begin inline asm
	fma.rn.f32 %f8645, %f9286, %f9287, %f8633;
	// end inline asm
	// begin inline asm
	fma.rn.f32 %f8649, %f9290, %f9291, %f8645;
	// end inline asm
	// begin inline asm
	fma.rn.f32 %f8653, %f9286, %f9291, %f8641;
	// end inline asm
	// begin inline asm
	fma.rn.f32 %f8657, %f9282, %f9287, %f8653;
	// end inline asm
	// begin inline asm
	fma.rn.f32 %f8661, %f9286, %f9287, %f8649;
	// end inline asm
	// begin inline asm
	fma.rn.f32 %f8665, %f9290, %f9291, %f8661;
	// end inline asm
	// begin inline asm
	fma.rn.f32 %f8669, %f9286, %f9291, %f8657;
	// end inline asm
	// begin inline asm
	fma.rn.f32 %f8673, %f9282, %f9287, %f8669;
	// end inline asm
	// begin inline asm
	fma.rn.f32 %f8677, %f9286, %f9287, %f8665;
	// end inline asm
	// begin inline asm
	fma.rn.f32 %f8681, %f9290, %f9291, %f8677;
	// end inline asm
	// begin inline asm
	fma.rn.f32 %f8685, %f9286, %f9291, %f8673;
	// end inline asm
	// begin inline asm
	fma.rn.f32 %f8689, %f9282, %f9287, %f8685;
	// end inline asm
	// begin inline asm
	fma.rn.f32 %f8693, %f9286, %f9287, %f8681;
	// end inline asm
	// begin inline asm
	fma.rn.f32 %f8697, %f9290, %f9291, %f8693;
	// end inline asm
	// begin inline asm
	fma.rn.f32 %f8701, %f9286, %f9291, %f8689;
	// end inline asm
	// begin inline asm
	fma.rn.f32 %f8705, %f9282, %f9287, %f8701;
	// end inline asm
	// begin inline asm
	fma.rn.f32 %f8709, %f9286, %f9287, %f8697;
	// end inline asm
	// begin inline asm
	fma.rn.f32 %f8713, %f9290, %f9291, %f8709;
	// end inline asm
	// begin inline asm
	fma.rn.f32 %f8717, %f9286, %f9291, %f8705;
	// end inline asm
	// begin inline asm
	fma.rn.f32 %f8721, %f9282, %f9287, %f8717;
	// end inline asm
	// begin inline asm
	fma.rn.f32 %f8725, %f9286, %f9287, %f8713;
	// end inline asm
	// begin inline asm
	fma.rn.f32 %f8729, %f9290, %f9291, %f8725;
	// end inline asm
	// begin inline asm
	fma.rn.f32 %f8733, %f9286, %f9291, %f8721;
	// end inline asm
	// begin inline asm
	fma.rn.f32 %f8737, %f9282, %f9287, %f8733;
	// end inline asm
	// begin inline asm
	fma.rn.f32 %f8741, %f9286, %f9287, %f8729;
	// end inline asm
	// begin inline asm
	fma.rn.f32 %f8745, %f9290, %f9291, %f8741;
	// end inline asm
	// begin inline asm
	fma.rn.f32 %f8749, %f9286, %f9291, %f8737;
	// end inline asm
	// begin inline asm
	fma.rn.f32 %f8753, %f9282, %f9287, %f8749;
	// end inline asm
	// begin inline asm
	fma.rn.f32 %f8757, %f9286, %f9287, %f8745;
	// end inline asm
	// begin inline asm
	fma.rn.f32 %f8761, %f9290, %f9291, %f8757;
	// end inline asm
	// begin inline asm
	fma.rn.f32 %f8765, %f9286, %f9291, %f8753;
	// end inline asm
	// begin inline asm
	fma.rn.f32 %f8769, %f9282, %f9287, %f8765;
	// end inline asm
	// begin inline asm
	fma.rn.f32 %f8773, %f9286, %f9287, %f8761;
	// end inline asm
	// begin inline asm
	fma.rn.f32 %f8777, %f9290, %f9291, %f8773;
	// end inline asm
	// begin inline asm
	fma.rn.f32 %f8781, %f9286, %f9291, %f8769;
	// end inline asm
	// begin inline asm
	fma.rn.f32 %f8785, %f9282, %f9287, %f8781;
	// end inline asm
	// begin inline asm
	fma.rn.f32 %f8789, %f9286, %f9287, %f8777;
	// end inline asm
	// begin inline asm
	fma.rn.f32 %f8793, %f9290, %f9291, %f8789;
	// end inline asm
	// begin inline asm
	fma.rn.f32 %f8797, %f9286, %f9291, %f8785;
	// end inline asm
	// begin inline asm
	fma.rn.f32 %f8801, %f9282, %f9287, %f8797;
	// end inline asm
	// begin inline asm
	fma.rn.f32 %f8805, %f9286, %f9287, %f8793;
	// end inline asm
	// begin inline asm
	fma.rn.f32 %f8809, %f9290, %f9291, %f8805;
	// end inline asm
	// begin inline asm
	fma.rn.f32 %f8813, %f9286, %f9291, %f8801;
	// end inline asm
	// begin inline asm
	fma.rn.f32 %f8817, %f9282, %f9287, %f8813;
	// end inline asm
	// begin inline asm
	fma.rn.f32 %f8821, %f9286, %f9287, %f8809;
	// end inline asm
	// begin inline asm
	fma.rn.f32 %f8825, %f9290, %f9291, %f8821;
	// end inline asm
	// begin inline asm
	fma.rn.f32 %f8829, %f9286, %f9291, %f8817;
	// end inline asm
	// begin inline asm
	fma.rn.f32 %f8833, %f9282, %f9287, %f8829;
	// end inline asm
	// begin inline asm
	fma.rn.f32 %f8837, %f9286, %f9287, %f8825;
	// end inline asm
	// begin inline asm
	fma.rn.f32 %f8841, %f9290, %f9291, %f8837;
	// end inline asm
	// begin inline asm
	fma.rn.f32 %f8845, %f9286, %f9291, %f8833;
	// end inline asm
	// begin inline asm
	fma.rn.f32 %f8849, %f9282, %f9287, %f8845;
	// end inline asm
	// begin inline asm
	fma.rn.f32 %f8853, %f9286, %f9287, %f8841;
	// end inline asm
	// begin inline asm
	fma.rn.f32 %f8857, %f9290, %f9291, %f8853;
	// end inline asm
	// begin inline asm
	fma.rn.f32 %f8861, %f9286, %f9291, %f8849;
	// end inline asm
	// begin inline asm
	fma.rn.f32 %f8865, %f9282, %f9287, %f8861;
	// end inline asm
	// begin inline asm
	fma.rn.f32 %f8869, %f9286, %f9287, %f8857;
	// end inline asm
	// begin inline asm
	fma.rn.f32 %f8873, %f9290, %f9291, %f8869;
	// end inline asm
	// begin inline asm
	fma.rn.f32 %f8877, %f9286, %f9291, %f8865;
	// end inline asm
	// begin inline asm
	fma.rn.f32 %f8881, %f9282, %f9287, %f8877;
	// end inline asm
	// begin inline asm
	fma.rn.f32 %f8885, %f9286, %f9287, %f8873;
	// end inline asm
	// begin inline asm
	fma.rn.f32 %f8889, %f9290, %f9291, %f8885;
	// end inline asm
	// begin inline asm
	fma.rn.f32 %f8893, %f9286, %f9291, %f8881;
	// end inline asm
	// begin inline asm
	fma.rn.f32 %f8897, %f9282, %f9287, %f8893;
	// end inline asm
	// begin inline asm
	fma.rn.f32 %f8901, %f9286, %f9287, %f8889;
	// end inline asm
	// begin inline asm
	fma.rn.f32 %f8905, %f9290, %f9291, %f8901;
	// end inline asm
	// begin inline asm
	fma.rn.f32 %f8909, %f9286, %f9291, %f8897;
	// end inline asm
	// begin inline asm
	fma.rn.f32 %f8913, %f9282, %f9287, %f8909;
	// end inline asm
	// begin inline asm
	fma.rn.f32 %f8917, %f9286, %f9287, %f8905;
	// end inline asm
	// begin inline asm
	fma.rn.f32 %f8921, %f9290, %f9291, %f8917;
	// end inline asm
	// begin inline asm
	fma.rn.f32 %f8925, %f9286, %f9291, %f8913;
	// end inline asm
	// begin inline asm
	fma.rn.f32 %f8929, %f9282, %f9287, %f8925;
	// end inline asm
	// begin inline asm
	fma.rn.f32 %f8933, %f9286, %f9287, %f8921;
	// end inline asm
	// begin inline asm
	fma.rn.f32 %f8937, %f9290, %f9291, %f8933;
	// end inline asm
	// begin inline asm
	fma.rn.f32 %f8941, %f9286, %f9291, %f8929;
	// end inline asm
	// begin inline asm
	fma.rn.f32 %f8945, %f9282, %f9287, %f8941;
	// end inline asm
	// begin inline asm
	fma.rn.f32 %f8949, %f9286, %f9287, %f8937;
	// end inline asm
	// begin inline asm
	fma.rn.f32 %f8953, %f9290, %f9291, %f8949;
	// end inline asm
	// begin inline asm
	fma.rn.f32 %f8957, %f9286, %f9291, %f8945;
	// end inline asm
	// begin inline asm
	fma.rn.f32 %f8961, %f9282, %f9287, %f8957;
	// end inline asm
	// begin inline asm
	fma.rn.f32 %f8965, %f9286, %f9287, %f8953;
	// end inline asm
	// begin inline asm
	fma.rn.f32 %f8969, %f9290, %f9291, %f8965;
	// end inline asm
	// begin inline asm
	fma.rn.f32 %f8973, %f9286, %f9291, %f8961;
	// end inline asm
	// begin inline asm
	fma.rn.f32 %f8977, %f9282, %f9287, %f8973;
	// end inline asm
	// begin inline asm
	fma.rn.f32 %f8981, %f9286, %f9287, %f8969;
	// end inline asm
	// begin inline asm
	fma.rn.f32 %f8985, %f9290, %f9291, %f8981;
	// end inline asm
	// begin inline asm
	fma.rn.f32 %f8989, %f9286, %f9291, %f8977;
	// end inline asm
	// begin inline asm
	fma.rn.f32 %f8993, %f9282, %f9287, %f8989;
	// end inline asm
	// begin inline asm
	fma.rn.f32 %f8997, %f9286, %f9287, %f8985;
	// end inline asm
	// begin inline asm
	fma.rn.f32 %f9001, %f9290, %f9291, %f8997;
	// end inline asm
	// begin inline asm
	fma.rn.f32 %f9005, %f9286, %f9291, %f8993;
	// end inline asm
	// begin inline asm
	fma.rn.f32 %f9009, %f9282, %f9287, %f9005;
	// end inline asm
	// begin inline asm
	fma.rn.f32 %f9013, %f9286, %f9287, %f9001;
	// end inline asm
	// begin inline asm
	fma.rn.f32 %f9017, %f9290, %f9291, %f9013;
	// end inline asm
	// begin inline asm
	fma.rn.f32 %f9021, %f9286, %f9291, %f9009;
	// end inline asm
	// begin inline asm
	fma.rn.f32 %f9025, %f9282, %f9287, %f9021;
	// end inline asm
	// begin inline asm
	fma.rn.f32 %f9029, %f9286, %f9287, %f9017;
	// end inline asm
	// begin inline asm
	fma.rn.f32 %f9033, %f9290, %f9291, %f9029;
	// end inline asm
	// begin inline asm
	fma.rn.f32 %f9037, %f9286, %f9291, %f9025;
	// end inline asm
	// begin inline asm
	fma.rn.f32 %f9041, %f9282, %f9287, %f9037;
	// end inline asm
	// begin inline asm
	fma.rn.f32 %f9045, %f9286, %f9287, %f9033;
	// end inline asm
	// begin inline asm
	fma.rn.f32 %f9049, %f9290, %f9291, %f9045;
	// end inline asm
	// begin inline asm
	fma.rn.f32 %f9053, %f9286, %f9291, %f9041;
	// end inline asm
	// begin inline asm
	fma.rn.f32 %f9057, %f9282, %f9287, %f9053;
	// end inline asm
	// begin inline asm
	fma.rn.f32 %f9061, %f9286, %f9287, %f9049;
	// end inline asm
	// begin inline asm
	fma.rn.f32 %f9065, %f9290, %f9291, %f9061;
	// end inline asm
	// begin inline asm
	fma.rn.f32 %f9069, %f9286, %f9291, %f9057;
	// end inline asm
	// begin inline asm
	fma.rn.f32 %f9073, %f9282, %f9287, %f9069;
	// end inline asm
	// begin inline asm
	fma.rn.f32 %f9077, %f9286, %f9287, %f9065;
	// end inline asm
	// begin inline asm
	fma.rn.f32 %f9081, %f9290, %f9291, %f9077;
	// end inline asm
	// begin inline asm
	fma.rn.f32 %f9085, %f9286, %f9291, %f9073;
	// end inline asm
	// begin inline asm
	fma.rn.f32 %f9089, %f9282, %f9287, %f9085;
	// end inline asm
	// begin inline asm
	fma.rn.f32 %f9093, %f9286, %f9287, %f9081;
	// end inline asm
	// begin inline asm
	fma.rn.f32 %f9097, %f9290, %f9291, %f9093;
	// end inline asm
	// begin inline asm
	fma.rn.f32 %f9101, %f9286, %f9291, %f9089;
	// end inline asm
	// begin inline asm
	fma.rn.f32 %f9105, %f9282, %f9287, %f9101;
	// end inline asm
	// begin inline asm
	fma.rn.f32 %f9109, %f9286, %f9287, %f9097;
	// end inline asm
	// begin inline asm
	fma.rn.f32 %f9113, %f9290, %f9291, %f9109;
	// end inline asm
	// begin inline asm
	fma.rn.f32 %f9117, %f9286, %f9291, %f9105;
	// end inline asm
	// begin inline asm
	fma.rn.f32 %f9121, %f9282, %f9287, %f9117;
	// end inline asm
	// begin inline asm
	fma.rn.f32 %f9125, %f9286, %f9287, %f9113;
	// end inline asm
	// begin inline asm
	fma.rn.f32 %f9129, %f9290, %f9291, %f9125;
	// end inline asm
	// begin inline asm
	fma.rn.f32 %f9133, %f9286, %f9291, %f9121;
	// end inline asm
	// begin inline asm
	fma.rn.f32 %f9137, %f9282, %f9287, %f9133;
	// end inline asm
	// begin inline asm
	fma.rn.f32 %f9141, %f9286, %f9287, %f9129;
	// end inline asm
	// begin inline asm
	fma.rn.f32 %f9145, %f9290, %f9291, %f9141;
	// end inline asm
	// begin inline asm
	fma.rn.f32 %f9149, %f9286, %f9291, %f9137;
	// end inline asm
	// begin inline asm
	fma.rn.f32 %f9153, %f9282, %f9287, %f9149;
	// end inline asm
	// begin inline asm
	fma.rn.f32 %f9157, %f9286, %f9287, %f9145;
	// end inline asm
	// begin inline asm
	fma.rn.f32 %f9161, %f9290, %f9291, %f9157;
	// end inline asm
	// begin inline asm
	fma.rn.f32 %f9165, %f9286, %f9291, %f9153;
	// end inline asm
	// begin inline asm
	fma.rn.f32 %f9169, %f9282, %f9287, %f9165;
	// end inline asm
	// begin inline asm
	fma.rn.f32 %f9173, %f9286, %f9287, %f9161;
	// end inline asm
	// begin inline asm
	fma.rn.f32 %f9177, %f9290, %f9291, %f9173;
	// end inline asm
	// begin inline asm
	fma.rn.f32 %f9181, %f9286, %f9291, %f9169;
	// end inline asm
	// begin inline asm
	fma.rn.f32 %f9185, %f9282, %f9287, %f9181;
	// end inline asm
	// begin inline asm
	fma.rn.f32 %f9189, %f9286, %f9287, %f9177;
	// end inline asm
	// begin inline asm
	fma.rn.f32 %f9193, %f9290, %f9291, %f9189;
	// end inline asm
	// begin inline asm
	fma.rn.f32 %f9197, %f9286, %f9291, %f9185;
	// end inline asm
	// begin inline asm
	fma.rn.f32 %f9201, %f9282, %f9287, %f9197;
	// end inline asm
	// begin inline asm
	fma.rn.f32 %f9205, %f9286, %f9287, %f9193;
	// end inline asm
	// begin inline asm
	fma.rn.f32 %f9209, %f9290, %f9291, %f9205;
	// end inline asm
	// begin inline asm
	fma.rn.f32 %f9213, %f9286, %f9291, %f9201;
	// end inline asm
	// begin inline asm
	fma.rn.f32 %f9217, %f9282, %f9287, %f9213;
	// end inline asm
	// begin inline asm
	fma.rn.f32 %f9221, %f9286, %f9287, %f9209;
	// end inline asm
	// begin inline asm
	fma.rn.f32 %f9225, %f9290, %f9291, %f9221;
	// end inline asm
	// begin inline asm
	fma.rn.f32 %f9229, %f9286, %f9291, %f9217;
	// end inline asm
	// begin inline asm
	fma.rn.f32 %f9233, %f9282, %f9287, %f9229;
	// end inline asm
	// begin inline asm
	fma.rn.f32 %f9237, %f9286, %f9287, %f9225;
	// end inline asm
	// begin inline asm
	fma.rn.f32 %f9241, %f9290, %f9291, %f9237;
	// end inline asm
	// begin inline asm
	fma.rn.f32 %f9245, %f9286, %f9291, %f9233;
	// end inline asm
	// begin inline asm
	fma.rn.f32 %f9249, %f9282, %f9287, %f9245;
	// end inline asm
	// begin inline asm
	fma.rn.f32 %f9253, %f9286, %f9287, %f9241;
	// end inline asm
	// begin inline asm
	fma.rn.f32 %f9257, %f9290, %f9291, %f9253;
	// end inline asm
	// begin inline asm
	fma.rn.f32 %f9261, %f9286, %f9291, %f9249;
	// end inline asm
	// begin inline asm
	fma.rn.f32 %f9265, %f9282, %f9287, %f9261;
	// end inline asm
	// begin inline asm
	fma.rn.f32 %f9269, %f9286, %f9287, %f9257;
	// end inline asm
	// begin inline asm
	fma.rn.f32 %f9273, %f9290, %f9291, %f9269;
	// end inline asm
	// begin inline asm
	fma.rn.f32 %f9277, %f9286, %f9291, %f9265;
	// end inline asm
	// begin inline asm
	fma.rn.f32 %f16464, %f9282, %f9287, %f9277;
	// end inline asm
	// begin inline asm
	fma.rn.f32 %f9285, %f9286, %f9287, %f9273;
	// end inline asm
	// begin inline asm
	fma.rn.f32 %f16465, %f9290, %f9291, %f9285;
	// end inline asm
	add.s32 	%r177, %r177, 1;
	add.s32 	%r176, %r176, 16;
	setp.ne.s32 	%p15, %r177, 512;
	@%p15 bra 	$L__BB6_24;
	mov.b32 	%r179, 0;
	mov.u32 	%r178, data;
$L__BB6_26:
	ld.shared.v4.f32 	{%f10310, %f10314, %f10315, %f10311}, [%r178];
	neg.f32 	%f10306, %f10314;
	// begin inline asm
	fma.rn.f32 %f9293, %f10310, %f10315, %f16464;
	// end inline asm
	// begin inline asm
	fma.rn.f32 %f9297, %f10306, %f10311, %f9293;
	// end inline asm
	// begin inline asm
	fma.rn.f32 %f9301, %f10310, %f10311, %f16465;
	// end inline asm
	// begin inline asm
	fma.rn.f32 %f9305, %f10314, %f10315, %f9301;
	// end inline asm
	// begin inline asm
	fma.rn.f32 %f9309, %f10310, %f10315, %f9297;
	// end inline asm
	// begin inline asm
	fma.rn.f32 %f9313, %f10306, %f10311, %f9309;
	// end inline asm
	// begin inline asm
	fma.rn.f32 %f9317, %f10310, %f10311, %f9305;
	// end inline asm
	// begin inline asm
	fma.rn.f32 %f9321, %f10314, %f10315, %f9317;
	// end inline asm
	// begin inline asm
	fma.rn.f32 %f9325, %f10310, %f10315, %f9313;
	// end inline asm
	// begin inline asm
	fma.rn.f32 %f9329, %f10306, %f10311, %f9325;
	// end inline asm
	// begin inline asm
	fma.rn.f32 %f9333, %f10310, %f10311, %f9321;
	// end inline asm
	// begin inline asm
	fma.rn.f32 %f9337, %f10314, %f10315, %f9333;
	// end inline asm
	// begin inline asm
	fma.rn.f32 %f9341, %f10310, %f10315, %f9329;
	// end inline asm
	// begin inline asm
	fma.rn.f32 %f9345, %f10306, %f10311, %f9341;
	// end inline asm
	// begin inline asm
	fma.rn.f32 %f9349, %f10310, %f10311, %f9337;
	// end inline asm
	// begin inline asm
	fma.rn.f32 %f9353, %f10314, %f10315, %f9349;
	// end inline asm
	// begin inline asm
	fma.rn.f32 %f9357, %f10310, %f10315, %f9345;
	// end inline asm
	// begin inline asm
	fma.rn.f32 %f9361, %f10306, %f10311, %f9357;
	// end inline asm
	// begin inline asm
	fma.rn.f32 %f9365, %f10310, %f10311, %f9353;
	// end inline asm
	// begin inline asm
	fma.rn.f32 %f9369, %f10314, %f10315, %f9365;
	// end inline asm
	// begin inline asm
	fma.rn.f32 %f9373, %f10310, %f10315, %f9361;
	// end inline asm
	// begin inline asm
	fma.rn.f32 %f9377, %f10306, %f10311, %f9373;
	// end inline asm
	// begin inline asm
	fma.rn.f32 %f9381, %f10310, %f10311, %f9369;
	// end inline asm
	// begin inline asm
	fma.rn.f32 %f9385, %f10314, %f10315, %f9381;
	// end inline asm
	// begin inline asm
	fma.rn.f32 %f9389, %f10310, %f10315, %f9377;
	// end inline asm
	// begin inline asm
	fma.rn.f32 %f9393, %f10306, %f10311, %f9389;
	// end inline asm
	// begin inline asm
	fma.rn.f32 %f9397, %f10310, %f10311, %f9385;
	// end inline asm
	// begin inline asm
	fma.rn.f32 %f9401, %f10314, %f10315, %f9397;
	// end inline asm
	// begin inline asm
	fma.rn.f32 %f9405, %f10310, %f10315, %f9393;
	// end inline asm
	// begin inline asm
	fma.rn.f32 %f9409, %f10306, %f10311, %f9405;
	// end inline asm
	// begin inline asm
	fma.rn.f32 %f9413, %f10310, %f10311, %f9401;
	// end inline asm
	// begin inline asm
	fma.rn.f32 %f9417, %f10314, %f10315, %f9413;
	// end inline asm
	// begin inline asm
	fma.rn.f32 %f9421, %f10310, %f10315, %f9409;
	// end inline asm
	// begin inline asm
	fma.rn.f32 %f9425, %f10306, %f10311, %f9421;
	// end inline asm
	// begin inline asm
	fma.rn.f32 %f9429, %f10310, %f10311, %f9417;
	// end inline asm
	// begin inline asm
	fma.rn.f32 %f9433, %f10314, %f10315, %f9429;
	// end inline asm
	// begin inline asm
	fma.rn.f32 %f9437, %f10310, %f10315, %f9425;
	// end inline asm
	// begin inline asm
	fma.rn.f32 %f9441, %f10306, %f10311, %f9437;
	// end inline asm
	// begin inline asm
	fma.rn.f32 %f9445, %f10310, %f10311, %f9433;
	// end inline asm
	// begin inline asm
	fma.rn.f32 %f9449, %f10314, %f10315, %f9445;
	// end inline asm
	// begin inline asm
	fma.rn.f32 %f9453, %f10310, %f10315, %f9441;
	// end inline asm
	// begin inline asm
	fma.rn.f32 %f9457, %f10306, %f10311, %f9453;
	// end inline asm
	// begin inline asm
	fma.rn.f32 %f9461, %f10310, %f10311, %f9449;
	// end inline asm
	// begin inline asm
	fma.rn.f32 %f9465, %f10314, %f10315, %f9461;
	// end inline asm
	// begin inline asm
	fma.rn.f32 %f9469, %f10310, %f10315, %f9457;
	// end inline asm
	// begin inline asm
	fma.rn.f32 %f9473, %f10306, %f10311, %f9469;
	// end inline asm
	// begin inline asm
	fma.rn.f32 %f9477, %f10310, %f10311, %f9465;
	// end inline asm
	// begin inline asm
	fma.rn.f32 %f9481, %f10314, %f10315, %f9477;
	// end inline asm
	// begin inline asm
	fma.rn.f32 %f9485, %f10310, %f10315, %f9473;
	// end inline asm
	// begin inline asm
	fma.rn.f32 %f9489, %f10306, %f10311, %f9485;
	// end inline asm
	// begin inline asm
	fma.rn.f32 %f9493, %f10310, %f10311, %f9481;
	// end inline asm
	// begin inline asm
	fma.rn.f32 %f9497, %f10314, %f10315, %f9493;
	// end inline asm
	// begin inline asm
	fma.rn.f32 %f9501, %f10310, %f10315, %f9489;
	// end inline asm
	// begin inline asm
	fma.rn.f32 %f9505, %f10306, %f10311, %f9501;
	// end inline asm
	// begin inline asm
	fma.rn.f32 %f9509, %f10310, %f10311, %f9497;
	// end inline asm
	// begin inline asm
	fma.rn.f32 %f9513, %f10314, %f10315, %f9509;
	// end inline asm
	// begin inline asm
	fma.rn.f32 %f9517, %f10310, %f10315, %f9505;
	// end inline asm
	// begin inline asm
	fma.rn.f32 %f9521, %f10306, %f10311, %f9517;
	// end inline asm
	// begin inline asm
	fma.rn.f32 %f9525, %f10310, %f10311, %f9513;
	// end inline asm
	// begin inline asm
	fma.rn.f32 %f9529, %f10314, %f10315, %f9525;
	// end inline asm
	// begin inline asm
	fma.rn.f32 %f9533, %f10310, %f10315, %f9521;
	// end inline asm
	// begin inline asm
	fma.rn.f32 %f9537, %f10306, %f10311, %f9533;
	// end inline asm
	// begin inline asm
	fma.rn.f32 %f9541, %f10310, %f10311, %f9529;
	// end inline asm
	// begin inline asm
	fma.rn.f32 %f9545, %f10314, %f10315, %f9541;
	// end inline asm
	// begin inline asm
	fma.rn.f32 %f9549, %f10310, %f10315, %f9537;
	// end inline asm
	// begin inline asm
	fma.rn.f32 %f9553, %f10306, %f10311, %f9549;
	// end inline asm
	// begin inline asm
	fma.rn.f32 %f9557, %f10310, %f10311, %f9545;
	// end inline asm
	// begin inline asm
	fma.rn.f32 %f9561, %f10314, %f10315, %f9557;
	// end inline asm
	// begin inline asm
	fma.rn.f32 %f9565, %f10310, %f10315, %f9553;
	// end inline asm
	// begin inline asm
	fma.rn.f32 %f9569, %f10306, %f10311, %f9565;
	// end inline asm
	// begin inline asm
	fma.rn.f32 %f9573, %f10310, %f10311, %f9561;
	// end inline asm
	// begin inline asm
	fma.rn.f32 %f9577, %f10314, %f10315, %f9573;
	// end inline asm
	// begin inline asm
	fma.rn.f32 %f9581, %f10310, %f10315, %f9569;
	// end inline asm
	// begin inline asm
	fma.rn.f32 %f9585, %f10306, %f10311, %f9581;
	// end inline asm
	// begin inline asm
	fma.rn.f32 %f9589, %f10310, %f10311, %f9577;
	// end inline asm
	// begin inline asm
	fma.rn.f32 %f9593, %f10314, %f10315, %f9589;
	// end inline asm
	// begin inline asm
	fma.rn.f32 %f9597, %f10310, %f10315, %f9585;
	// end inline asm
	// begin inline asm
	fma.rn.f32 %f9601, %f10306, %f10311, %f9597;
	// end inline asm
	// begin inline asm
	fma.rn.f32 %f9605, %f10310, %f10311, %f9593;
	// end inline asm
	// begin inline asm
	fma.rn.f32 %f9609, %f10314, %f10315, %f9605;
	// end inline asm
	// begin inline asm
	fma.rn.f32 %f9613, %f10310, %f10315, %f9601;
	// end inline asm
	// begin inline asm
	fma.rn.f32 %f9617, %f10306, %f10311, %f9613;
	// end inline asm
	// begin inline asm
	fma.rn.f32 %f9621, %f10310, %f10311, %f9609;
	// end inline asm
	// begin inline asm
	fma.rn.f32 %f9625, %f10314, %f10315, %f9621;
	// end inline asm
	// begin inline asm
	fma.rn.f32 %f9629, %f10310, %f10315, %f9617;
	// end inline asm
	// begin inline asm
	fma.rn.f32 %f9633, %f10306, %f10311, %f9629;
	// end inline asm
	// begin inline asm
	fma.rn.f32 %f9637, %f10310, %f10311, %f9625;
	// end inline asm
	// begin inline asm
	fma.rn.f32 %f9641, %f10314, %f10315, %f9637;
	// end inline asm
	// begin inline asm
	fma.rn.f32 %f9645, %f10310, %f10315, %f9633;
	// end inline asm
	// begin inline asm
	fma.rn.f32 %f9649, %f10306, %f10311, %f9645;
	// end inline asm
	// begin inline asm
	fma.rn.f32 %f9653, %f10310, %f10311, %f9641;
	// end inline asm
	// begin inline asm
	fma.rn.f32 %f9657, %f10314, %f10315, %f9653;
	// end inline asm
	// begin inline asm
	fma.rn.f32 %f9661, %f10310, %f10315, %f9649;
	// end inline asm
	// begin inline asm
	fma.rn.f32 %f9665, %f10306, %f10311, %f9661;
	// end inline asm
	// begin inline asm
	fma.rn.f32 %f9669, %f10310, %f10311, %f9657;
	// end inline asm
	// begin inline asm
	fma.rn.f32 %f9673, %f10314, %f10315, %f9669;
	// end inline asm
	// begin inline asm
	fma.rn.f32 %f9677, %f10310, %f10315, %f9665;
	// end inline asm
	// begin inline asm
	fma.rn.f32 %f9681, %f10306, %f10311, %f9677;
	// end inline asm
	// begin inline asm
	fma.rn.f32 %f9685, %f10310, %f10311, %f9673;
	// end inline asm
	// begin inline asm
	fma.rn.f32 %f9689, %f10314, %f10315, %f9685;
	// end inline asm
	// begin inline asm
	fma.rn.f32 %f9693, %f10310, %f10315, %f9681;
	// end inline asm
	// begin inline asm
	fma.rn.f32 %f9697, %f10306, %f10311, %f9693;
	// end inline asm
	// begin inline asm
	fma.rn.f32 %f9701, %f10310, %f10311, %f9689;
	// end inline asm
	// begin inline asm
	fma.rn.f32 %f9705, %f10314, %f10315, %f9701;
	// end inline asm
	// begin inline asm
	fma.rn.f32 %f9709, %f10310, %f10315, %f9697;
	// end inline asm
	// begin inline asm
	fma.rn.f32 %f9713, %f10306, %f10311, %f9709;
	// end inline asm
	// begin inline asm
	fma.rn.f32 %f9717, %f10310, %f10311, %f9705;
	// end inline asm
	// begin inline asm
	fma.rn.f32 %f9721, %f10314, %f10315, %f9717;
	// end inline asm
	// begin inline asm
	fma.rn.f32 %f9725, %f10310, %f10315, %f9713;
	// end inline asm
	// begin inline asm
	fma.rn.f32 %f9729, %f10306, %f10311, %f9725;
	// end inline asm
	// begin inline asm
	fma.rn.f32 %f9733, %f10310, %f10311, %f9721;
	// end inline asm
	// begin inline asm
	fma.rn.f32 %f9737, %f10314, %f10315, %f9733;
	// end inline asm
	// begin inline asm
	fma.rn.f32 %f9741, %f10310, %f10315, %f9729;
	// end inline asm
	// begin inline asm
	fma.rn.f32 %f9745, %f10306, %f10311, %f9741;
	// end inline asm
	// begin inline asm
	fma.rn.f32 %f9749, %f10310, %f10311, %f9737;
	// end inline asm
	// begin inline asm
	fma.rn.f32 %f9753, %f10314, %f10315, %f9749;
	// end inline asm
	// begin inline asm
	fma.rn.f32 %f9757, %f10310, %f10315, %f9745;
	// end inline asm
	// begin inline asm
	fma.rn.f32 %f9761, %f10306, %f10311, %f9757;
	// end inline asm
	// begin inline asm
	fma.rn.f32 %f9765, %f10310, %f10311, %f9753;
	// end inline asm
	// begin inline asm
	fma.rn.f32 %f9769, %f10314, %f10315, %f9765;
	// end inline asm
	// begin inline asm
	fma.rn.f32 %f9773, %f10310, %f10315, %f9761;
	// end inline asm
	// begin inline asm
	fma.rn.f32 %f9777, %f10306, %f10311, %f9773;
	// end inline asm
	// begin inline asm
	fma.rn.f32 %f9781, %f10310, %f10311, %f9769;
	// end inline asm
	// begin inline asm
	fma.rn.f32 %f9785, %f10314, %f10315, %f9781;
	// end inline asm
	// begin inline asm
	fma.rn.f32 %f9789, %f10310, %f10315, %f9777;
	// end inline asm
	// begin inline asm
	fma.rn.f32 %f9793, %f10306, %f10311, %f9789;
	// end inline asm
	// begin inline asm
	fma.rn.f32 %f9797, %f10310, %f10311, %f9785;
	// end inline asm
	// begin inline asm
	fma.rn.f32 %f9801, %f10314, %f10315, %f9797;
	// end inline asm
	// begin inline asm
	fma.rn.f32 %f9805, %f10310, %f10315, %f9793;
	// end inline asm
	// begin inline asm
	fma.rn.f32 %f9809, %f10306, %f10311, %f9805;
	// end inline asm
	// begin inline asm
	fma.rn.f32 %f9813, %f10310, %f10311, %f9801;
	// end inline asm
	// begin inline asm
	fma.rn.f32 %f9817, %f10314, %f10315, %f9813;
	// end inline asm
	// begin inline asm
	fma.rn.f32 %f9821, %f10310, %f10315, %f9809;
	// end inline asm
	// begin inline asm
	fma.rn.f32 %f9825, %f10306, %f10311, %f9821;
	// end inline asm
	// begin inline asm
	fma.rn.f32 %f9829, %f10310, %f10311, %f9817;
	// end inline asm
	// begin inline asm
	fma.rn.f32 %f9833, %f10314, %f10315, %f9829;
	// end inline asm
	// begin inline asm
	fma.rn.f32 %f9837, %f10310, %f10315, %f9825;
	// end inline asm
	// begin inline asm
	fma.rn.f32 %f9841, %f10306, %f10311, %f9837;
	// end inline asm
	// begin inline asm
	fma.rn.f32 %f9845, %f10310, %f10311, %f9833;
	// end inline asm
	// begin inline asm
	fma.rn.f32 %f9849, %f10314, %f10315, %f9845;
	// end inline asm
	// begin inline asm
	fma.rn.f32 %f9853, %f10310, %f10315, %f9841;
	// end inline asm
	// begin inline asm
	fma.rn.f32 %f9857, %f10306, %f10311, %f9853;
	// end inline asm
	// begin inline asm
	fma.rn.f32 %f9861, %f10310, %f10311, %f9849;
	// end inline asm
	// begin inline asm
	fma.rn.f32 %f9865, %f10314, %f10315, %f9861;
	// end inline asm
	// begin inline asm
	fma.rn.f32 %f9869, %f10310, %f10315, %f9857;
	// end inline asm
	// begin inline asm
	fma.rn.f32 %f9873, %f10306, %f10311, %f9869;
	// end inline asm
	// begin inline asm
	fma.rn.f32 %f9877, %f10310, %f10311, %f9865;
	// end inline asm
	// begin inline asm
	fma.rn.f32 %f9881, %f10314, %f10315, %f9877;
	// end inline asm
	// begin inline asm
	fma.rn.f32 %f9885, %f10310, %f10315, %f9873;
	// end inline asm
	// begin inline asm
	fma.rn.f32 %f9889, %f10306, %f10311, %f9885;
	// end inline asm
	// begin inline asm
	fma.rn.f32 %f9893, %f10310, %f10311, %f9881;
	// end inline asm
	// begin inline asm
	fma.rn.f32 %f9897, %f10314, %f10315, %f9893;
	// end inline asm
	// begin inline asm
	fma.rn.f32 %f9901, %f10310, %f10315, %f9889;
	// end inline asm
	// begin inline asm
	fma.rn.f32 %f9905, %f10306, %f10311, %f9901;
	// end inline asm
	// begin inline asm
	fma.rn.f32 %f9909, %f10310, %f10311, %f9897;
	// end inline asm
	// begin inline asm
	fma.rn.f32 %f9913, %f10314, %f10315, %f9909;
	// end inline asm
	// begin inline asm
	fma.rn.f32 %f9917, %f10310, %f10315, %f9905;
	// end inline asm
	// begin inline asm
	fma.rn.f32 %f9921, %f10306, %f10311, %f9917;
	// end inline asm
	// begin inline asm
	fma.rn.f32 %f9925, %f10310, %f10311, %f9913;
	// end inline asm
	// begin inline asm
	fma.rn.f32 %f9929, %f10314, %f10315, %f9925;
	// end inline asm
	// begin inline asm
	fma.rn.f32 %f9933, %f10310, %f10315, %f9921;
	// end inline asm
	// begin inline asm
	fma.rn.f32 %f9937, %f10306, %f10311, %f9933;
	// end inline asm
	// begin inline asm
	fma.rn.f32 %f9941, %f10310, %f10311, %f9929;
	// end inline asm
	// begin inline asm
	fma.rn.f32 %f9945, %f10314, %f10315, %f9941;
	// end inline asm
	// begin inline asm
	fma.rn.f32 %f9949, %f10310, %f10315, %f9937;
	// end inline asm
	// begin inline asm
	fma.rn.f32 %f9953, %f10306, %f10311, %f9949;
	// end inline asm
	// begin inline asm
	fma.rn.f32 %f9957, %f10310, %f10311, %f9945;
	// end inline asm
	// begin inline asm
	fma.rn.f32 %f9961, %f10314, %f10315, %f9957;
	// end inline asm
	// begin inline asm
	fma.rn.f32 %f9965, %f10310, %f10315, %f9953;
	// end inline asm
	// begin inline asm
	fma.rn.f32 %f9969, %f10306, %f10311, %f9965;
	// end inline asm
	// begin inline asm
	fma.rn.f32 %f9973, %f10310, %f10311, %f9961;
	// end inline asm
	// begin inline asm
	fma.rn.f32 %f9977, %f10314, %f10315, %f9973;
	// end inline asm
	// begin inline asm
	fma.rn.f32 %f9981, %f10310, %f10315, %f9969;
	// end inline asm
	// begin inline asm
	fma.rn.f32 %f9985, %f10306, %f10311, %f9981;
	// end inline asm
	// begin inline asm
	fma.rn.f32 %f9989, %f10310, %f10311, %f9977;
	// end inline asm
	// begin inline asm
	fma.rn.f32 %f9993, %f10314, %f10315, %f9989;
	// end inline asm
	// begin inline asm
	fma.rn.f32 %f9997, %f10310, %f10315, %f9985;
	// end inline asm
	// begin inline asm
	fma.rn.f32 %f10001, %f10306, %f10311, %f9997;
	// end inline asm
	// begin inline asm
	fma.rn.f32 %f10005, %f10310, %f10311, %f9993;
	// end inline asm
	// begin inline asm
	fma.rn.f32 %f10009, %f10314, %f10315, %f10005;
	// end inline asm
	// begin inline asm
	fma.rn.f32 %f10013, %f10310, %f10315, %f10001;
	// end inline asm
	// begin inline asm
	fma.rn.f32 %f10017, %f10306, %f10311, %f10013;
	// end inline asm
	// begin inline asm
	fma.rn.f32 %f10021, %f10310, %f10311, %f10009;
	// end inline asm
	// begin inline asm
	fma.rn.f32 %f10025, %f10314, %f10315, %f10021;
	// end inline asm
	// begin inline asm
	fma.rn.f32 %f10029, %f10310, %f10315, %f10017;
	// end inline asm
	// begin inline asm
	fma.rn.f32 %f10033, %f10306, %f10311, %f10029;
	// end inline asm
	// begin inline asm
	fma.rn.f32 %f10037, %f10310, %f10311, %f10025;
	// end inline asm
	// begin inline asm
	fma.rn.f32 %f10041, %f10314, %f10315, %f10037;
	// end inline asm
	// begin inline asm
	fma.rn.f32 %f10045, %f10310, %f10315, %f10033;
	// end inline asm
	// begin inline asm
	fma.rn.f32 %f10049, %f10306, %f10311, %f10045;
	// end inline asm
	// begin inline asm
	fma.rn.f32 %f10053, %f10310, %f10311, %f10041;
	// end inline asm
	// begin inline asm
	fma.rn.f32 %f10057, %f10314, %f10315, %f10053;
	// end inline asm
	// begin inline asm
	fma.rn.f32 %f10061, %f10310, %f10315, %f10049;
	// end inline asm
	// begin inline asm
	fma.rn.f32 %f10065, %f10306, %f10311, %f10061;
	// end inline asm
	// begin inline asm
	fma.rn.f32 %f10069, %f10310, %f10311, %f10057;
	// end inline asm
	// begin inline asm
	fma.rn.f32 %f10073, %f10314, %f10315, %f10069;
	// end inline asm
	// begin inline asm
	fma.rn.f32 %f10077, %f10310, %f10315, %f10065;
	// end inline asm
	// begin inline asm
	fma.rn.f32 %f10081, %f10306, %f10311, %f10077;
	// end inline asm
	// begin inline asm
	fma.rn.f32 %f10085, %f10310, %f10311, %f10073;
	// end inline asm
	// begin inline asm
	fma.rn.f32 %f10089, %f10314, %f10315, %f10085;
	// end inline asm
	// begin inline asm
	fma.rn.f32 %f10093, %f10310, %f10315, %f10081;
	// end inline asm
	// begin inline asm
	fma.rn.f32 %f10097, %f10306, %f10311, %f10093;
	// end inline asm
	// begin inline asm
	fma.rn.f32 %f10101, %f10310, %f10311, %f10089;
	// end inline asm
	// begin inline asm
	fma.rn.f32 %f10105, %f10314, %f10315, %f10101;
	// end inline asm
	// begin inline asm
	fma.rn.f32 %f10109, %f10310, %f10315, %f10097;
	// end inline asm
	// begin inline asm
	fma.rn.f32 %f10113, %f10306, %f10311, %f10109;
	// end inline asm
	// begin inline asm
	fma.rn.f32 %f10117, %f10310, %f10311, %f10105;
	// end inline asm
	// begin inline asm
	fma.rn.f32 %f10121, %f10314, %f10315, %f10117;
	// end inline asm
	// begin inline asm
	fma.rn.f32 %f10125, %f10310, %f10315, %f10113;
	// end inline asm
	// begin inline asm
	fma.rn.f32 %f10129, %f10306, %f10311, %f10125;
	// end inline asm
	// begin inline asm
	fma.rn.f32 %f10133, %f10310, %f10311, %f10121;
	// end inline asm
	// begin inline asm
	fma.rn.f32 %f10137, %f10314, %f10315, %f10133;
	// end inline asm
	// begin inline asm
	fma.rn.f32 %f10141, %f10310, %f10315, %f10129;
	// end inline asm
	// begin inline asm
	fma.rn.f32 %f10145, %f10306, %f10311, %f10141;
	// end inline asm
	// begin inline asm
	fma.rn.f32 %f10149, %f10310, %f10311, %f10137;
	// end inline asm
	// begin inline asm
	fma.rn.f32 %f10153, %f10314, %f10315, %f10149;
	// end inline asm
	// begin inline asm
	fma.rn.f32 %f10157, %f10310, %f10315, %f10145;
	// end inline asm
	// begin inline asm
	fma.rn.f32 %f10161, %f10306, %f10311, %f10157;
	// end inline asm
	// begin inline asm
	fma.rn.f32 %f10165, %f10310, %f10311, %f10153;
	// end inline asm
	// begin inline asm
	fma.rn.f32 %f10169, %f10314, %f10315, %f10165;
	// end inline asm
	// begin inline asm
	fma.rn.f32 %f10173, %f10310, %f10315, %f10161;
	// end inline asm
	// begin inline asm
	fma.rn.f32 %f10177, %f10306, %f10311, %f10173;
	// end inline asm
	// begin inline asm
	fma.rn.f32 %f10181, %f10310, %f10311, %f10169;
	// end inline asm
	// begin inline asm
	fma.rn.f32 %f10185, %f10314, %f10315, %f10181;
	// end inline asm
	// begin inline asm
	fma.rn.f32 %f10189, %f10310, %f10315, %f10177;
	// end inline asm
	// begin inline asm
	fma.rn.f32 %f10193, %f10306, %f10311, %f10189;
	// end inline asm
	// begin inline asm
	fma.rn.f32 %f10197, %f10310, %f10311, %f10185;
	// end inline asm
	// begin inline asm
	fma.rn.f32 %f10201, %f10314, %f10315, %f10197;
	// end inline asm
	// begin inline asm
	fma.rn.f32 %f10205, %f10310, %f10315, %f10193;
	// end inline asm
	// begin inline asm
	fma.rn.f32 %f10209, %f10306, %f10311, %f10205;
	// end inline asm
	// begin inline asm
	fma.rn.f32 %f10213, %f10310, %f10311, %f10201;
	// end inline asm
	// begin inline asm
	fma.rn.f32 %f10217, %f10314, %f10315, %f10213;
	// end inline asm
	// begin inline asm
	fma.rn.f32 %f10221, %f10310, %f10315, %f10209;
	// end inline asm
	// begin inline asm
	fma.rn.f32 %f10225, %f10306, %f10311, %f10221;
	// end inline asm
	// begin inline asm
	fma.rn.f32 %f10229, %f10310, %f10311, %f10217;
	// end inline asm
	// begin inline asm
	fma.rn.f32 %f10233, %f10314, %f10315, %f10229;
	// end inline asm
	// begin inline asm
	fma.rn.f32 %f10237, %f10310, %f10315, %f10225;
	// end inline asm
	// begin inline asm
	fma.rn.f32 %f10241, %f10306, %f10311, %f10237;
	// end inline asm
	// begin inline asm
	fma.rn.f32 %f10245, %f10310, %f10311, %f10233;
	// end inline asm
	// begin inline asm
	fma.rn.f32 %f10249, %f10314, %f10315, %f10245;
	// end inline asm
	// begin inline asm
	fma.rn.f32 %f10253, %f10310, %f10315, %f10241;
	// end inline asm
	// begin inline asm
	fma.rn.f32 %f10257, %f10306, %f10311, %f10253;
	// end inline asm
	// begin inline asm
	fma.rn.f32 %f10261, %f10310, %f10311, %f10249;
	// end inline asm
	// begin inline asm
	fma.rn.f32 %f10265, %f10314, %f10315, %f10261;
	// end inline asm
	// begin inline asm
	fma.rn.f32 %f10269, %f10310, %f10315, %f10257;
	// end inline asm
	// begin inline asm
	fma.rn.f32 %f10273, %f10306, %f10311, %f10269;
	// end inline asm
	// begin inline asm
	fma.rn.f32 %f10277, %f10310, %f10311, %f10265;
	// end inline asm
	// begin inline asm
	fma.rn.f32 %f10281, %f10314, %f10315, %f10277;
	// end inline asm
	// begin inline asm
	fma.rn.f32 %f10285, %f10310, %f10315, %f10273;
	// end inline asm
	// begin inline asm
	fma.rn.f32 %f10289, %f10306, %f10311, %f10285;
	// end inline asm
	// begin inline asm
	fma.rn.f32 %f10293, %f10310, %f10311, %f10281;
	// end inline asm
	// begin inline asm
	fma.rn.f32 %f10297, %f10314, %f10315, %f10293;
	// end inline asm
	// begin inline asm
	fma.rn.f32 %f10301, %f10310, %f10315, %f10289;
	// end inline asm
	// begin inline asm
	fma.rn.f32 %f16464, %f10306, %f10311, %f10301;
	// end inline asm
	// begin inline asm
	fma.rn.f32 %f10309, %f10310, %f10311, %f10297;
	// end inline asm
	// begin inline asm
	fma.rn.f32 %f16465, %f10314, %f10315, %f10309;
	// end inline asm
	add.s32 	%r179, %r179, 1;
	add.s32 	%r178, %r178, 16;
	setp.ne.s32 	%p16, %r179, 512;
	@%p16 bra 	$L__BB6_26;
	mov.b32 	%r181, 0;
	mov.u32 	%r180, data;
$L__BB6_28:
	ld.shared.v4.f32 	{%f11334, %f11338, %f11339, %f11335}, [%r180];
	neg.f32 	%f11330, %f11338;
	// begin inline asm
	fma.rn.f32 %f10317, %f11334, %f11339, %f16464;
	// end inline asm
	// begin inline asm
	fma.rn.f32 %f10321, %f11330, %f11335, %f10317;
	// end inline asm
	// begin inline asm
	fma.rn.f32 %f10325, %f11334, %f11335, %f16465;
	// end inline asm
	// begin inline asm
	fma.rn.f32 %f10329, %f11338, %f11339, %f10325;
	// end inline asm
	// begin inline asm
	fma.rn.f32 %f10333, %f11334, %f11339, %f10321;
	// end inline asm
	// begin inline asm
	fma.rn.f32 %f10337, %f11330, %f11335, %f10333;
	// end inline asm
	// begin inline asm
	fma.rn.f32 %f10341, %f11334, %f11335, %f10329;
	// end inline asm
	// begin inline asm
	fma.rn.f32 %f10345, %f11338, %f11339, %f10341;
	// end inline asm
	// begin inline asm
	fma.rn.f32 %f10349, %f11334, %f11339, %f10337;
	// end inline asm
	// begin inline asm
	fma.rn.f32 %f10353, %f11330, %f11335, %f10349;
	// end inline asm
	// begin inline asm
	fma.rn.f32 %f10357, %f11334, %f11335, %f10345;
	// end inline asm
	// begin inline asm
	fma.rn.f32 %f10361, %f11338, %f11339, %f10357;
	// end inline asm
	// begin inline asm
	fma.rn.f32 %f10365, %f11334, %f11339, %f10353;
	// end inline asm
	// begin inline asm
	fma.rn.f32 %f10369, %f11330, %f11335, %f10365;
	// end inline asm
	// begin inline asm
	fma.rn.f32 %f10373, %f11334, %f11335, %f10361;
	// end inline asm
	// begin inline asm
	fma.rn.f32 %f10377, %f11338, %f11339, %f10373;
	// end inline asm
	// begin inline asm
	fma.rn.f32 %f10381, %f11334, %f11339, %f10369;
	// end inline asm
	// begin inline asm
	fma.rn.f32 %f10385, %f11330, %f11335, %f10381;
	// end inline asm
	// begin inline asm
	fma.rn.f32 %f10389, %f11334, %f11335, %f10377;
	// end inline asm
	// begin inline asm
	fma.rn.f32 %f10393, %f11338, %f11339, %f10389;
	// end inline asm
	// begin inline asm
	fma.rn.f32 %f10397, %f11334, %f11339, %f10385;
	// end inline asm
	// begin inline asm
	fma.rn.f32 %f10401, %f11330, %f11335, %f10397;
	// end inline asm
	// begin inline asm
	fma.rn.f32 %f10405, %f11334, %f11335, %f10393;
	// end inline asm
	// begin inline asm
	fma.rn.f32 %f10409, %f11338, %f11339, %f10405;
	// end inline asm
	// begin inline asm
	fma.rn.f32 %f10413, %f11334, %f11339, %f10401;
	// end inline asm
	// begin inline asm
	fma.rn.f32 %f10417, %f11330, %f11335, %f10413;
	// end inline asm
	// begin inline asm
	fma.rn.f32 %f10421, %f11334, %f11335, %f10409;
	// end inline asm
	// begin inline asm
	fma.rn.f32 %f10425, %f11338, %f11339, %f10421;
	// end inline asm
	// begin inline asm
	fma.rn.f32 %f10429, %f11334, %f11339, %f10417;
	// end inline asm
	// begin inline asm
	fma.rn.f32 %f10433, %f11330, %f11335, %f10429;
	// end inline asm
	// begin inline asm
	fma.rn.f32 %f10437, %f11334, %f11335, %f10425;
	// end inline asm
	// begin inline asm
	fma.rn.f32 %f10441, %f11338, %f11339, %f10437;
	// end inline asm
	// begin inline asm
	fma.rn.f32 %f10445, %f11334, %f11339, %f10433;
	// end inline asm
	// begin inline asm
	fma.rn.f32 %f10449, %f11330, %f11335, %f10445;
	// end inline asm
	// begin inline asm
	fma.rn.f32 %f10453, %f11334, %f11335, %f10441;
	// end inline asm
	// begin inline asm
	fma.rn.f32 %f10457, %f11338, %f11339, %f10453;
	// end inline asm
	// begin inline asm
	fma.rn.f32 %f10461, %f11334, %f11339, %f10449;
	// end inline asm
	// begin inline asm
	fma.rn.f32 %f10465, %f11330, %f11335, %f10461;
	// end inline asm
	// begin inline asm
	fma.rn.f32 %f10469, %f11334, %f11335, %f10457;
	// end inline asm
	// begin inline asm
	fma.rn.f32 %f10473, %f11338, %f11339, %f10469;
	// end inline asm
	// begin inline asm
	fma.rn.f32 %f10477, %f11334, %f11339, %f10465;
	// end inline asm
	// begin inline asm
	fma.rn.f32 %f10481, %f11330, %f11335, %f10477;
	// end inline asm
	// begin inline asm
	fma.rn.f32 %f10485, %f11334, %f11335, %f10473;
	// end inline asm
	// begin inline asm
	fma.rn.f32 %f10489, %f11338, %f11339, %f10485;
	// end inline asm
	// begin inline asm
	fma.rn.f32 %f10493, %f11334, %f11339, %f10481;
	// end inline asm
	// begin inline asm
	fma.rn.f32 %f10497, %f11330, %f11335, %f10493;
	// end inline asm
	// begin inline asm
	fma.rn.f32 %f10501, %f11334, %f11335, %f10489;
	// end inline asm
	// begin inline asm
	fma.rn.f32 %f10505, %f11338, %f11339, %f10501;
	// end inline asm
	// begin inline asm
	fma.rn.f32 %f10509, %f11334, %f11339, %f10497;
	// end inline asm
	// begin inline asm
	fma.rn.f32 %f10513, %f11330, %f11335, %f10509;
	// end inline asm
	// begin inline asm
	fma.rn.f32 %f10517, %f11334, %f11335, %f10505;
	// end inline asm
	// begin inline asm
	fma.rn.f32 %f10521, %f11338, %f11339, %f10517;
	// end inline asm
	// begin inline asm
	fma.rn.f32 %f10525, %f11334, %f11339, %f10513;
	// end inline asm
	// begin inline asm
	fma.rn.f32 %f10529, %f11330, %f11335, %f10525;
	// end inline asm
	// begin inline asm
	fma.rn.f32 %f10533, %f11334, %f11335, %f10521;
	// end inline asm
	// begin inline asm
	fma.rn.f32 %f10537, %f11338, %f11339, %f10533;
	// end inline asm
	// begin inline asm
	fma.rn.f32 %f10541, %f11334, %f11339, %f10529;
	// end inline asm
	// begin inline asm
	fma.rn.f32 %f10545, %f11330, %f11335, %f10541;
	// end inline asm
	// begin inline asm
	fma.rn.f32 %f10549, %f11334, %f11335, %f10537;
	// end inline asm
	// begin inline asm
	fma.rn.f32 %f10553, %f11338, %f11339, %f10549;
	// end inline asm
	// begin inline asm
	fma.rn.f32 %f10557, %f11334, %f11339, %f10545;
	// end inline asm
	// begin inline asm
	fma.rn.f32 %f10561, %f11330, %f11335, %f10557;
	// end inline asm
	// begin inline asm
	fma.rn.f32 %f10565, %f11334, %f11335, %f10553;
	// end inline asm
	// begin inline asm
	fma.rn.f32 %f10569, %f11338, %f11339, %f10565;
	// end inline asm
	// begin inline asm
	fma.rn.f32 %f10573, %f11334, %f11339, %f10561;
	// end inline asm
	// begin inline asm
	fma.rn.f32 %f10577, %f11330, %f11335, %f10573;
	// end inline asm
	// begin inline asm
	fma.rn.f32 %f10581, %f11334, %f11335, %f10569;
	// end inline asm
	// begin inline asm
	fma.rn.f32 %f10585, %f11338, %f11339, %f10581;
	// end inline asm
	// begin inline asm
	fma.rn.f32 %f10589, %f11334, %f11339, %f10577;
	// end inline asm
	// begin inline asm
	fma.rn.f32 %f10593, %f11330, %f11335, %f10589;
	// end inline asm
	// begin inline asm
	fma.rn.f32 %f10597, %f11334, %f11335, %f10585;
	// end inline asm
	// begin inline asm
	fma.rn.f32 %f10601, %f11338, %f11339, %f10597;
	// end inline asm
	// begin inline asm
	fma.rn.f32 %f10605, %f11334, %f11339, %f10593;
	// end inline asm
	// begin inline asm
	fma.rn.f32 %f10609, %f11330, %f11335, %f10605;
	// end inline asm
	// begin inline asm
	fma.rn.f32 %f10613, %f11334, %f11335, %f10601;
	// end inline asm
	// begin inline asm
	fma.rn.f32 %f10617, %f11338, %f11339, %f10613;
	// end inline asm
	// begin inline asm
	fma.rn.f32 %f10621, %f11334, %f11339, %f10609;
	// end inline asm
	// begin inline asm
	fma.rn.f32 %f10625, %f11330, %f11335, %f10621;
	// end inline asm
	// begin inline asm
	fma.rn.f32 %f10629, %f11334, %f11335, %f10617;
	// end inline asm
	// begin inline asm
	fma.rn.f32 %f10633, %f11338, %f11339, %f10629;
	// end inline asm
	// begin inline asm
	fma.rn.f32 %f10637, %f11334, %f11339, %f10625;
	// end inline asm
	// begin inline asm
	fma.rn.f32 %f10641, %f11330, %f11335, %f10637;
	// end inline asm
	// begin inline asm
	fma.rn.f32 %f10645, %f11334, %f11335, %f10633;
	// end inline asm
	// begin inline asm
	fma.rn.f32 %f10649, %f11338, %f11339, %f10645;
	// end inline asm
	// begin inline asm
	fma.rn.f32 %f10653, %f11334, %f11339, %f10641;
	// end inline asm
	// begin inline asm
	fma.rn.f32 %f10657, %f11330, %f11335, %f10653;
	// end inline asm
	// begin inline asm
	fma.rn.f32 %f10661, %f11334, %f11335, %f10649;
	// end inline asm
	// begin inline asm
	fma.rn.f32 %f10665, %f11338, %f11339, %f10661;
	// end inline asm
	// begin inline asm
	fma.rn.f32 %f10669, %f11334, %f11339, %f10657;
	// end inline asm
	// begin inline asm
	fma.rn.f32 %f10673, %f11330, %f11335, %f10669;
	// end inline asm
	// begin inline asm
	fma.rn.f32 %f10677, %f11334, %f11335, %f10665;
	// end inline asm
	// begin inline asm
	fma.rn.f32 %f10681, %f11338, %f11339, %f10677;
	// end inline asm
	// begin inline asm
	fma.rn.f32 %f10685, %f11334, %f11339, %f10673;
	// end inline asm
	// begin inline asm
	fma.rn.f32 %f10689, %f11330, %f11335, %f10685;
	// end inline asm
	// begin inline asm
	fma.rn.f32 %f10693, %f11334, %f11335, %f10681;
	// end inline asm
	// begin inline asm
	fma.rn.f32 %f10697, %f11338, %f11339, %f10693;
	// end inline asm
	// begin inline asm
	fma.rn.f32 %f10701, %f11334, %f11339, %f10689;
	// end inline asm
	// begin inline asm
	fma.rn.f32 %f10705, %f11330, %f11335, %f10701;
	// end inline asm
	// begin inline asm
	fma.rn.f32 %f10709, %f11334, %f11335, %f10697;
	// end inline asm
	// begin inline asm
	fma.rn.f32 %f10713, %f11338, %f11339, %f10709;
	// end inline asm
	// begin inline asm
	fma.rn.f32 %f10717, %f11334, %f11339, %f10705;
	// end inline asm
	// begin inline asm
	fma.rn.f32 %f10721, %f11330, %f11335, %f10717;
	// end inline asm
	// begin inline asm
	fma.rn.f32 %f10725, %f11334, %f11335, %f10713;
	// end inline asm
	// begin inline asm
	fma.rn.f32 %f10729, %f11338, %f11339, %f10725;
	// end inline asm
	// begin inline asm
	fma.rn.f32 %f10733, %f11334, %f11339, %f10721;
	// end inline asm
	// begin inline asm
	fma.rn.f32 %f10737, %f11330, %f11335, %f10733;
	// end inline asm
	// begin inline asm
	fma.rn.f32 %f10741, %f11334, %f11335, %f10729;
	// end inline asm
	// begin inline asm
	fma.rn.f32 %f10745, %f11338, %f11339, %f10741;
	// end inline asm
	// begin inline asm
	fma.rn.f32 %f10749, %f11334, %f11339, %f10737;
	// end inline asm
	// begin inline asm
	fma.rn.f32 %f10753, %f11330, %f11335, %f10749;
	// end inline asm
	// begin inline asm
	fma.rn.f32 %f10757, %f11334, %f11335, %f10745;
	// end inline asm
	// begin inline asm
	fma.rn.f32 %f10761, %f11338, %f11339, %f10757;
	// end inline asm
	// begin inline asm
	fma.rn.f32 %f10765, %f11334, %f11339, %f10753;
	// end inline asm
	// begin inline asm
	fma.rn.f32 %f10769, %f11330, %f11335, %f10765;
	// end inline asm
	// begin inline asm
	fma.rn.f32 %f10773, %f11334, %f11335, %f10761;
	// end inline asm
	// begin inline asm
	fma.rn.f32 %f10777, %f11338, %f11339, %f10773;
	// end inline asm
	// begin inline asm
	fma.rn.f32 %f10781, %f11334, %f11339, %f10769;
	// end inline asm
	// begin inline asm
	fma.rn.f32 %f10785, %f11330, %f11335, %f10781;
	// end inline asm
	// begin inline asm
	fma.rn.f32 %f10789, %f11334, %f11335, %f10777;
	// end inline asm
	// begin inline asm
	fma.rn.f32 %f10793, %f11338, %f11339, %f10789;
	// end inline asm
	// begin inline asm
	fma.rn.f32 %f10797, %f11334, %f11339, %f10785;
	// end inline asm
	// begin inline asm
	fma.rn.f32 %f10801, %f11330, %f11335, %f10797;
	// end inline asm
	// begin inline asm
	fma.rn.f32 %f10805, %f11334, %f11335, %f10793;
	// end inline asm
	// begin inline asm
	fma.rn.f32 %f10809, %f11338, %f11339, %f10805;
	// end inline asm
	// begin inline asm
	fma.rn.f32 %f10813, %f11334, %f11339, %f10801;
	// end inline asm
	// begin inline asm
	fma.rn.f32 %f10817, %f11330, %f11335, %f10813;
	// end inline asm
	// begin inline asm
	fma.rn.f32 %f10821, %f11334, %f11335, %f10809;
	// end inline asm
	// begin inline asm
	fma.rn.f32 %f10825, %f11338, %f11339, %f10821;
	// end inline asm
	// begin inline asm
	fma.rn.f32 %f10829, %f11334, %f11339, %f10817;
	// end inline asm
	// begin inline asm
	fma.rn.f32 %f10833, %f11330, %f11335, %f10829;
	// end inline asm
	// begin inline asm
	fma.rn.f32 %f10837, %f11334, %f11335, %f10825;
	// end inline asm
	// begin inline asm
	fma.rn.f32 %f10841, %f11338, %f11339, %f10837;
	// end inline asm
	// begin inline asm
	fma.rn.f32 %f10845, %f11334, %f11339, %f10833;
	// end inline asm
	// begin inline asm
	fma.rn.f32 %f10849, %f11330, %f11335, %f10845;
	// end inline asm
	// begin inline asm
	fma.rn.f32 %f10853, %f11334, %f11335, %f10841;
	// end inline asm
	// begin inline asm
	fma.rn.f32 %f10857, %f11338, %f11339, %f10853;
	// end inline asm
	// begin inline asm
	fma.rn.f32 %f10861, %f11334, %f11339, %f10849;
	// end inline asm
	// begin inline asm
	fma.rn.f32 %f10865, %f11330, %f11335, %f10861;
	// end inline asm
	// begin inline asm
	fma.rn.f32 %f10869, %f11334, %f11335, %f10857;
	// end inline asm
	// begin inline asm
	fma.rn.f32 %f10873, %f11338, %f11339, %f10869;
	// end inline asm
	// begin inline asm
	fma.rn.f32 %f10877, %f11334, %f11339, %f10865;
	// end inline asm
	// begin inline asm
	fma.rn.f32 %f10881, %f11330, %f11335, %f10877;
	// end inline asm
	// begin inline asm
	fma.rn.f32 %f10885, %f11334, %f11335, %f10873;
	// end inline asm
	// begin inline asm
	fma.rn.f32 %f10889, %f11338, %f11339, %f10885;
	// end inline asm
	// begin inline asm
	fma.rn.f32 %f10893, %f11334, %f11339, %f10881;
	// end inline asm
	// begin inline asm
	fma.rn.f32 %f10897, %f11330, %f11335, %f10893;
	// end inline asm
	// begin inline asm
	fma.rn.f32 %f10901, %f11334, %f11335, %f10889;
	// end inline asm
	// begin inline asm
	fma.rn.f32 %f10905, %f11338, %f11339, %f10901;
	// end inline asm
	// begin inline asm
	fma.rn.f32 %f10909, %f11334, %f11339, %f10897;
	// end inline asm
	// begin inline asm
	fma.rn.f32 %f10913, %f11330, %f11335, %f10909;
	// end inline asm
	// begin inline asm
	fma.rn.f32 %f10917, %f11334, %f11335, %f10905;
	// end inline asm
	// begin inline asm
	fma.rn.f32 %f10921, %f11338, %f11339, %f10917;
	// end inline asm
	// begin inline asm
	fma.rn.f32 %f10925, %f11334, %f11339, %f10913;
	// end inline asm
	// begin inline asm
	fma.rn.f32 %f10929, %f11330, %f11335, %f10925;
	// end inline asm
	// begin inline asm
	fma.rn.f32 %f10933, %f11334, %f11335, %f10921;
	// end inline asm
	// begin inline asm
	fma.rn.f32 %f10937, %f11338, %f11339, %f10933;
	// end inline asm
	// begin inline asm
	fma.rn.f32 %f10941, %f11334, %f11339, %f10929;
	// end inline asm
	// begin inline asm
	fma.rn.f32 %f10945, %f11330, %f11335, %f10941;
	// end inline asm
	// begin inline asm
	fma.rn.f32 %f10949, %f11334, %f11335, %f10937;
	// end inline asm
	// begin inline asm
	fma.rn.f32 %f10953, %f11338, %f11339, %f10949;
	// end inline asm
	// begin inline asm
	fma.rn.f32 %f10957, %f11334, %f11339, %f10945;
	// end inline asm
	// begin inline asm
	fma.rn.f32 %f10961, %f11330, %f11335, %f10957;
	// end inline asm
	// begin inline asm
	fma.rn.f32 %f10965, %f11334, %f11335, %f10953;
	// end inline asm
	// begin inline asm
	fma.rn.f32 %f10969, %f11338, %f11339, %f10965;
	// end inline asm
	// begin inline asm
	fma.rn.f32 %f10973, %f11334, %f11339, %f10961;
	// end inline asm
	// begin inline asm
	fma.rn.f32 %f10977, %f11330, %f11335, %f10973;
	// end inline asm
	// begin inline asm
	fma.rn.f32 %f10981, %f11334, %f11335, %f10969;
	// end inline asm
	// begin inline asm
	fma.rn.f32 %f10985, %f11338, %f11339, %f10981;
	// end inline asm
	// begin inline asm
	fma.rn.f32 %f10989, %f11334, %f11339, %f10977;
	// end inline asm
	// begin inline asm
	fma.rn.f32 %f10993, %f11330, %f11335, %f10989;
	// end inline asm
	// begin inline asm
	fma.rn.f32 %f10997, %f11334, %f11335, %f10985;
	// end inline asm
	// begin inline asm
	fma.rn.f32 %f11001, %f11338, %f11339, %f10997;
	// end inline asm
	// begin inline asm
	fma.rn.f32 %f11005, %f11334, %f11339, %f10993;
	// end inline asm
	// begin inline asm
	fma.rn.f32 %f11009, %f11330, %f11335, %f11005;
	// end inline asm
	// begin inline asm
	fma.rn.f32 %f11013, %f11334, %f11335, %f11001;
	// end inline asm
	// begin inline asm
	fma.rn.f32 %f11017, %f11338, %f11339, %f11013;
	// end inline asm
	// begin inline asm
	fma.rn.f32 %f11021, %f11334, %f11339, %f11009;
	// end inline asm
	// begin inline asm
	fma.rn.f32 %f11025, %f11330, %f11335, %f11021;
	// end inline asm
	// begin inline asm
	fma.rn.f32 %f11029, %f11334, %f11335, %f11017;
	// end inline asm
	// begin inline asm
	fma.rn.f32 %f11033, %f11338, %f11339, %f11029;
	// end inline asm
	// begin inline asm
	fma.rn.f32 %f11037, %f11334, %f11339, %f11025;
	// end inline asm
	// begin inline asm
	fma.rn.f32 %f11041, %f11330, %f11335, %f11037;
	// end inline asm
	// begin inline asm
	fma.rn.f32 %f11045, %f11334, %f11335, %f11033;
	// end inline asm
	// begin inline asm
	fma.rn.f32 %f11049, %f11338, %f11339, %f11045;
	// end inline asm
	// begin inline asm
	fma.rn.f32 %f11053, %f11334, %f11339, %f11041;
	// end inline asm
	// begin inline asm
	fma.rn.f32 %f11057, %f11330, %f11335, %f11053;
	// end inline asm
	// begin inline asm
	fma.rn.f32 %f11061, %f11334, %f11335, %f11049;
	// end inline asm
	// begin inline asm
	fma.rn.f32 %f11065, %f11338, %f11339, %f11061;
	// end inline asm
	// begin inline asm
	fma.rn.f32 %f11069, %f11334, %f11339, %f11057;
	// end inline asm
	// begin inline asm
	fma.rn.f32 %f11073, %f11330, %f11335, %f11069;
	// end inline asm
	// begin inline asm
	fma.rn.f32 %f11077, %f11334, %f11335, %f11065;
	// end inline asm
	// begin inline asm
	fma.rn.f32 %f11081, %f11338, %f11339, %f11077;
	// end inline asm
	// begin inline asm
	fma.rn.f32 %f11085, %f11334, %f11339, %f11073;
	// end inline asm
	// begin inline asm
	fma.rn.f32 %f11089, %f11330, %f11335, %f11085;
	// end inline asm
	// begin inline asm
	fma.rn.f32 %f11093, %f11334, %f11335, %f11081;
	// end inline asm
	// begin inline asm
	fma.rn.f32 %f11097, %f11338, %f11339, %f11093;
	// end inline asm
	// begin inline asm
	fma.rn.f32 %f11101, %f11334, %f11339, %f11089;
	// end inline asm
	// begin inline asm
	fma.rn.f32 %f11105, %f11330, %f11335, %f11101;
	// end inline asm
	// begin inline asm
	fma.rn.f32 %f11109, %f11334, %f11335, %f11097;
	// end inline asm
	// begin inline asm
	fma.rn.f32 %f11113, %f11338, %f11339, %f11109;
	// end inline asm
	// begin inline asm
	fma.rn.f32 %f11117, %f11334, %f11339, %f11105;
	// end inline asm
	// begin inline asm
	fma.rn.f32 %f11121, %f11330, %f11335, %f11117;
	// end inline asm
	// begin inline asm
	fma.rn.f32 %f11125, %f11334, %f11335, %f11113;
	// end inline asm
	// begin inline asm
	fma.rn.f32 %f11129, %f11338, %f11339, %f11125;
	// end inline asm
	// begin inline asm
	fma.rn.f32 %f11133, %f11334, %f11339, %f11121;
	// end inline asm
	// begin inline asm
	fma.rn.f32 %f11137, %f11330, %f11335, %f11133;
	// end inline asm
	// begin inline asm
	fma.rn.f32 %f11141, %f11334, %f11335, %f11129;
	// end inline asm
	// begin inline asm
	fma.rn.f32 %f11145, %f11338, %f11339, %f11141;
	// end inline asm
	// begin inline asm
	fma.rn.f32 %f11149, %f11334, %f11339, %f11137;
	// end inline asm
	// begin inline asm
	fma.rn.f32 %f11153, %f11330, %f11335, %f11149;
	// end inline asm
	// begin inline asm
	fma.rn.f32 %f11157, %f11334, %f11335, %f11145;
	// end inline asm
	// begin inline asm
	fma.rn.f32 %f11161, %f11338, %f11339, %f11157;
	// end inline asm
	// begin inline asm
	fma.rn.f32 %f11165, %f11334, %f11339, %f11153;
	// end inline asm
	// begin inline asm
	fma.rn.f32 %f11169, %f11330, %f11335, %f11165;
	// end inline asm
	// begin inline asm
	fma.rn.f32 %f11173, %f11334, %f11335, %f11161;
	// end inline asm
	// begin inline asm
	fma.rn.f32 %f11177, %f11338, %f11339, %f11173;
	// end inline asm
	// begin inline asm
	fma.rn.f32 %f11181, %f11334, %f11339, %f11169;
	// end inline asm
	// begin inline asm
	fma.rn.f32 %f11185, %f11330, %f11335, %f11181;
	// end inline asm
	// begin inline asm
	fma.rn.f32 %f11189, %f11334, %f11335, %f11177;
	// end inline asm
	// begin inline asm
	fma.rn.f32 %f11193, %f11338, %f11339, %f11189;
	// end inline asm
	// begin inline asm
	fma.rn.f32 %f11197, %f11334, %f11339, %f11185;
	// end inline asm
	// begin inline asm
	fma.rn.f32 %f11201, %f11330, %f11335, %f11197;
	// end inline asm
	// begin inline asm
	fma.rn.f32 %f11205, %f11334, %f11335, %f11193;
	// end inline asm
	// begin inline asm
	fma.rn.f32 %f11209, %f11338, %f11339, %f11205;
	// end inline asm
	// begin inline asm
	fma.rn.f32 %f11213, %f11334, %f11339, %f11201;
	// end inline asm
	// begin inline asm
	fma.rn.f32 %f11217, %f11330, %f11335, %f11213;
	// end inline asm
	// begin inline asm
	fma.rn.f32 %f11221, %f11334, %f11335, %f11209;
	// end inline asm
	// begin inline asm
	fma.rn.f32 %f11225, %f11338, %f11339, %f11221;
	// end inline asm
	// begin inline asm
	fma.rn.f32 %f11229, %f11334, %f11339, %f11217;
	// end inline asm
	// begin inline asm
	fma.rn.f32 %f11233, %f11330, %f11335, %f11229;
	// end inline asm
	// begin inline asm
	fma.rn.f32 %f11237, %f11334, %f11335, %f11225;
	// end inline asm
	// begin inline asm
	fma.rn.f32 %f11241, %f11338, %f11339, %f11237;
	// end inline asm
	// begin inline asm
	fma.rn.f32 %f11245, %f11334, %f11339, %f11233;
	// end inline asm
	// begin inline asm
	fma.rn.f32 %f11249, %f11330, %f11335, %f11245;
	// end inline asm
	// begin inline asm
	fma.rn.f32 %f11253, %f11334, %f11335, %f11241;
	// end inline asm
	// begin inline asm
	fma.rn.f32 %f11257, %f11338, %f11339, %f11253;
	// end inline asm
	// begin inline asm
	fma.rn.f32 %f11261, %f11334, %f11339, %f11249;
	// end inline asm
	// begin inline asm
	fma.rn.f32 %f11265, %f11330, %f11335, %f11261;
	// end inline asm
	// begin inline asm
	fma.rn.f32 %f11269, %f11334, %f11335, %f11257;
	// end inline asm
	// begin inline asm
	fma.rn.f32 %f11273, %f11338, %f11339, %f11269;
	// end inline asm
	// begin inline asm
	fma.rn.f32 %f11277, %f11334, %f11339, %f11265;
	// end inline asm
	// begin inline asm
	fma.rn.f32 %f11281, %f11330, %f11335, %f11277;
	// end inline asm
	// begin inline asm
	fma.rn.f32 %f11285, %f11334, %f11335, %f11273;
	// end inline asm
	// begin inline asm
	fma.rn.f32 %f11289, %f11338, %f11339, %f11285;
	// end inline asm
	// begin inline asm
	fma.rn.f32 %f11293, %f11334, %f11339, %f11281;
	// end inline asm
	// begin inline asm
	fma.rn.f32 %f11297, %f11330, %f11335, %f11293;
	// end inline asm
	// begin inline asm
	fma.rn.f32 %f11301, %f11334, %f11335, %f11289;
	// end inline asm
	// begin inline asm
	fma.rn.f32 %f11305, %f11338, %f11339, %f11301;
	// end inline asm
	// begin inline asm
	fma.rn.f32 %f11309, %f11334, %f11339, %f11297;
	// end inline asm
	// begin inline asm
	fma.rn.f32 %f11313, %f11330, %f11335, %f11309;
	// end inline asm
	// begin inline asm
	fma.rn.f32 %f11317, %f11334, %f11335, %f11305;
	// end inline asm
	// begin inline asm
	fma.rn.f32 %f11321, %f11338, %f11339, %f11317;
	// end inline asm
	// begin inline asm
	fma.rn.f32 %f11325, %f11334, %f11339, %f11313;
	// end inline asm
	// begin inline asm
	fma.rn.f32 %f16464, %f11330, %f11335, %f11325;
	// end inline asm
	// begin inline asm
	fma.rn.f32 %f11333, %f11334, %f11335, %f11321;
	// end inline asm
	// begin inline asm
	fma.rn.f32 %f16465, %f11338, %f11339, %f11333;
	// end inline asm
	add.s32 	%r181, %r181, 1;
	add.s32 	%r180, %r180, 16;
	setp.ne.s32 	%p17, %r181, 512;
	@%p17 bra 	$L__BB6_28;
	mov.b32 	%r183, 0;
	mov.u32 	%r182, data;
$L__BB6_30:
	ld.shared.v4.f32 	{%f12358, %f12362, %f12363, %f12359}, [%r182];
	neg.f32 	%f12354, %f12362;
	// begin inline asm
	fma.rn.f32 %f11341, %f12358, %f12363, %f16464;
	// end inline asm
	// begin inline asm
	fma.rn.f32 %f11345, %f12354, %f12359, %f11341;
	// end inline asm
	// begin inline asm
	fma.rn.f32 %f11349, %f12358, %f12359, %f16465;
	// end inline asm
	// begin inline asm
	fma.rn.f32 %f11353, %f12362, %f12363, %f11349;
	// end inline asm
	// begin inline asm
	fma.rn.f32 %f11357, %f12358, %f12363, %f11345;
	// end inline asm
	// begin inline asm
	fma.rn.f32 %f11361, %f12354, %f12359, %f11357;
	// end inline asm
	// begin inline asm
	fma.rn.f32 %f11365, %f12358, %f12359, %f11353;
	// end inline asm
	// begin inline asm
	fma.rn.f32 %f11369, %f12362, %f12363, %f11365;
	// end inline asm
	// begin inline asm
	fma.rn.f32 %f11373, %f12358, %f12363, %f11361;
	// end inline asm
	// begin inline asm
	fma.rn.f32 %f11377, %f12354, %f12359, %f11373;
	// end inline asm
	// begin inline asm
	fma.rn.f32 %f11381, %f12358, %f12359, %f11369;
	// end inline asm
	// begin inline asm
	fma.rn.f32 %f11385, %f12362, %f12363, %f11381;
	// end inline asm
	// begin inline asm
	fma.rn.f32 %f11389, %f12358, %f12363, %f11377;
	// end inline asm
	// begin inline asm
	fma.rn.f32 %f11393, %f12354, %f12359, %f11389;
	// end inline asm
	// begin inline asm
	fma.rn.f32 %f11397, %f12358, %f12359, %f11385;
	// end inline asm
	// begin inline asm
	fma.rn.f32 %f11401, %f12362, %f12363, %f11397;
	// end inline asm
	// begin inline asm
	fma.rn.f32 %f11405, %f12358, %f12363, %f11393;
	// end inline asm
	// begin inline asm
	fma.rn.f32 %f11409, %f12354, %f12359, %f11405;
	// end inline asm
	// begin inline asm
	fma.rn.f32 %f11413, %f12358, %f12359, %f11401;
	// end inline asm
	// begin inline asm
	fma.rn.f32 %f11417, %f12362, %f12363, %f11413;
	// end inline asm
	// begin inline asm
	fma.rn.f32 %f11421, %f12358, %f12363, %f11409;
	// end inline asm
	// begin inline asm
	fma.rn.f32 %f11425, %f12354, %f12359, %f11421;
	// end inline asm
	// begin inline asm
	fma.rn.f32 %f11429, %f12358, %f12359, %f11417;
	// end inline asm
	// begin inline asm
	fma.rn.f32 %f11433, %f12362, %f12363, %f11429;
	// end inline asm
	// begin inline asm
	fma.rn.f32 %f11437, %f12358, %f12363, %f11425;
	// end inline asm
	// begin inline asm
	fma.rn.f32 %f11441, %f12354, %f12359, %f11437;
	// end inline asm
	// begin inline asm
	fma.rn.f32 %f11445, %f12358, %f12359, %f11433;
	// end inline asm
	// begin inline asm
	fma.rn.f32 %f11449, %f12362, %f12363, %f11445;
	// end inline asm
	// begin inline asm
	fma.rn.f32 %f11453, %f12358, %f12363, %f11441;
	// end inline asm
	// begin inline asm
	fma.rn.f32 %f11457, %f12354, %f12359, %f11453;
	// end inline asm
	// begin inline asm
	fma.rn.f32 %f11461, %f12358, %f12359, %f11449;
	// end inline asm
	// begin inline asm
	fma.rn.f32 %f11465, %f12362, %f12363, %f11461;
	// end inline asm
	// begin inline asm
	fma.rn.f32 %f11469, %f12358, %f12363, %f11457;
	// end inline asm
	// begin inline asm
	fma.rn.f32 %f11473, %f12354, %f12359, %f11469;
	// end inline asm
	// begin inline asm
	fma.rn.f32 %f11477, %f12358, %f12359, %f11465;
	// end inline asm
	// begin inline asm
	fma.rn.f32 %f11481, %f12362, %f12363, %f11477;
	// end inline asm
	// begin inline asm
	fma.rn.f32 %f11485, %f12358, %f12363, %f11473;
	// end inline asm
	// begin inline asm
	fma.rn.f32 %f11489, %f12354, %f12359, %f11485;
	// end inline asm
	// begin inline asm
	fma.rn.f32 %f11493, %f12358, %f12359, %f11481;
	// end inline asm
	// begin inline asm
	fma.rn.f32 %f11497, %f12362, %f12363, %f11493;
	// end inline asm
	// begin inline asm
	fma.rn.f32 %f11501, %f12358, %f12363, %f11489;
	// end inline asm
	// begin inline asm
	fma.rn.f32 %f11505, %f12354, %f12359, %f11501;
	// end inline asm
	// begin inline asm
	fma.rn.f32 %f11509, %f12358, %f12359, %f11497;
	// end inline asm
	// begin inline asm
	fma.rn.f32 %f11513, %f12362, %f12363, %f11509;
	// end inline asm
	// begin inline asm
	fma.rn.f32 %f11517, %f12358, %f12363, %f11505;
	// end inline asm
	// begin inline asm
	fma.rn.f32 %f11521, %f12354, %f12359, %f11517;
	// end inline asm
	// begin inline asm
	fma.rn.f32 %f11525, %f12358, %f12359, %f11513;
	// end inline asm
	// begin inline asm
	fma.rn.f32 %f11529, %f12362, %f12363, %f11525;
	// end inline asm
	// begin inline asm
	fma.rn.f32 %f11533, %f12358, %f12363, %f11521;
	// end inline asm
	// begin inline asm
	fma.rn.f32 %f11537, %f12354, %f12359, %f11533;
	// end inline asm
	// begin inline asm
	fma.rn.f32 %f11541, %f12358, %f12359, %f11529;
	// end inline asm
	// begin inline asm
	fma.rn.f32 %f11545, %f12362, %f12363, %f11541;
	// end inline asm
	// begin inline asm
	fma.rn.f32 %f11549, %f12358, %f12363, %f11537;
	// end inline asm
	// begin inline asm
	fma.rn.f32 %f11553, %f12354, %f12359, %f11549;
	// end inline asm
	// begin inline asm
	fma.rn.f32 %f11557, %f12358, %f12359, %f11545;
	// end inline asm
	// begin inline asm
	fma.rn.f32 %f11561, %f12362, %f12363, %f11557;
	// end inline asm
	// begin inline asm
	fma.rn.f32 %f11565, %f12358, %f12363, %f11553;
	// end inline asm
	// begin inline asm
	fma.rn.f32 %f11569, %f12354, %f12359, %f11565;
	// end inline asm
	// begin inline asm
	fma.rn.f32 %f11573, %f12358, %f12359, %f11561;
	// end inline asm
	// begin inline asm
	fma.rn.f32 %f11577, %f12362, %f12363, %f11573;
	// end inline asm
	// begin inline asm
	fma.rn.f32 %f11581, %f12358, %f12363, %f11569;
	// end inline asm
	// begin inline asm
	fma.rn.f32 %f11585, %f12354, %f12359, %f11581;
	// end inline asm
	// begin inline asm
	fma.rn.f32 %f11589, %f12358, %f12359, %f11577;
	// end inline asm
	// begin inline asm
	fma.rn.f32 %f11593, %f12362, %f12363, %f11589;
	// end inline asm
	// begin inline asm
	fma.rn.f32 %f11597, %f12358, %f12363, %f11585;
	// end inline asm
	// begin inline asm
	fma.rn.f32 %f11601, %f12354, %f12359, %f11597;
	// end inline asm
	// begin inline asm
	fma.rn.f32 %f11605, %f12358, %f12359, %f11593;
	// end inline asm
	// begin inline asm
	fma.rn.f32 %f11609, %f12362, %f12363, %f11605;
	// end inline asm
	// begin inline asm
	fma.rn.f32 %f11613, %f12358, %f12363, %f11601;
	// end inline asm
	// begin inline asm
	fma.rn.f32 %f11617, %f12354, %f12359, %f11613;
	// end inline asm
	// begin inline asm
	fma.rn.f32 %f11621, %f12358, %f12359, %f11609;
	// end inline asm
	// begin inline asm
	fma.rn.f32 %f11625, %f12362, %f12363, %f11621;
	// end inline asm
	// begin inline asm
	fma.rn.f32 %f11629, %f12358, %f12363, %f11617;
	// end inline asm
	// begin inline asm
	fma.rn.f32 %f11633, %f12354, %f12359, %f11629;
	// end inline asm
	// begin inline asm
	fma.rn.f32 %f11637, %f12358, %f12359, %f11625;
	// end inline asm
	// begin inline asm
	fma.rn.f32 %f11641, %f12362, %f12363, %f11637;
	// end inline asm
	// begin inline asm
	fma.rn.f32 %f11645, %f12358, %f12363, %f11633;
	// end inline asm
	// begin inline asm
	fma.rn.f32 %f11649, %f12354, %f12359, %f11645;
	// end inline asm
	// begin inline asm
	fma.rn.f32 %f11653, %f12358, %f12359, %f11641;
	// end inline asm
	// begin inline asm
	fma.rn.f32 %f11657, %f12362, %f12363, %f11653;
	// end inline asm
	// begin inline asm
	fma.rn.f32 %f11661, %f12358, %f12363, %f11649;
	// end inline asm
	// begin inline asm
	fma.rn.f32 %f11665, %f12354, %f12359, %f11661;
	// end inline asm
	// begin inline asm
	fma.rn.f32 %f11669, %f12358, %f12359, %f11657;
	// end inline asm
	// begin inline asm
	fma.rn.f32 %f11673, %f12362, %f12363, %f11669;
	// end inline asm
	// begin inline asm
	fma.rn.f32 %f11677, %f12358, %f12363, %f11665;
	// end inline asm
	// begin inline asm
	fma.rn.f32 %f11681, %f12354, %f12359, %f11677;
	// end inline asm
	// begin inline asm
	fma.rn.f32 %f11685, %f12358, %f12359, %f11673;
	// end inline asm
	// begin inline asm
	fma.rn.f32 %f11689, %f12362, %f12363, %f11685;
	// end inline asm
	// begin inline asm
	fma.rn.f32 %f11693, %f12358, %f12363, %f11681;
	// end inline asm
	// begin inline asm
	fma.rn.f32 %f11697, %f12354, %f12359, %f11693;
	// end inline asm
	// begin inline asm
	fma.rn.f32 %f11701, %f12358, %f12359, %f11689;
	// end inline asm
	// begin inline asm
	fma.rn.f32 %f11705, %f12362, %f12363, %f11701;
	// end inline asm
	// begin inline asm
	fma.rn.f32 %f11709, %f12358, %f12363, %f11697;
	// end inline asm
	// begin inline asm
	fma.rn.f32 %f11713, %f12354, %f12359, %f11709;
	// end inline asm
	// begin inline asm
	fma.rn.f32 %f11717, %f12358, %f12359, %f11705;
	// end inline asm
	// begin inline asm
	fma.rn.f32 %f11721, %f12362, %f12363, %f11717;
	// end inline asm
	// begin inline asm
	fma.rn.f32 %f11725, %f12358, %f12363, %f11713;
	// end inline asm
	// begin inline asm
	fma.rn.f32 %f11729, %f12354, %f12359, %f11725;
	// end inline asm
	// begin inline asm
	fma.rn.f32 %f11733, %f12358, %f12359, %f11721;
	// end inline asm
	// begin inline asm
	fma.rn.f32 %f11737, %f12362, %f12363, %f11733;
	// end inline asm
	// begin inline asm
	fma.rn.f32 %f11741, %f12358, %f12363, %f11729;
	// end inline asm
	// begin inline asm
	fma.rn.f32 %f11745, %f12354, %f12359, %f11741;
	// end inline asm
	// begin inline asm
	fma.rn.f32 %f11749, %f12358, %f12359, %f11737;
	// end inline asm
	// begin inline asm
	fma.rn.f32 %f11753, %f12362, %f12363, %f11749;
	// end inline asm
	// begin inline asm
	fma.rn.f32 %f11757, %f12358, %f12363, %f11745;
	// end inline asm
	// begin inline asm
	fma.rn.f32 %f11761, %f12354, %f12359, %f11757;
	// end inline asm
	// begin inline asm
	fma.rn.f32 %f11765, %f12358, %f12359, %f11753;
	// end inline asm
	// begin inline asm
	fma.rn.f32 %f11769, %f12362, %f12363, %f11765;
	// end inline asm
	// begin inline asm
	fma.rn.f32 %f11773, %f12358, %f12363, %f11761;
	// end inline asm
	// begin inline asm
	fma.rn.f32 %f11777, %f12354, %f12359, %f11773;
	// end inline asm
	// begin inline asm
	fma.rn.f32 %f11781, %f12358, %f12359, %f11769;
	// end inline asm
	// begin inline asm
	fma.rn.f32 %f11785, %f12362, %f12363, %f11781;
	// end inline asm
	// begin inline asm
	fma.rn.f32 %f11789, %f12358, %f12363, %f11777;
	// end inline asm
	// begin inline asm
	fma.rn.f32 %f11793, %f12354, %f12359, %f11789;
	// end inline asm
	// begin inline asm
	fma.rn.f32 %f11797, %f12358, %f12359, %f11785;
	// end inline asm
	// begin inline asm
	fma.rn.f32 %f11801, %f12362, %f12363, %f11797;
	// end inline asm
	// begin inline asm
	fma.rn.f32 %f11805, %f12358, %f12363, %f11793;
	// end inline asm
	// begin inline asm
	fma.rn.f32 %f11809, %f12354, %f12359, %f11805;
	// end inline asm
	// begin inline asm
	fma.rn.f32 %f11813, %f12358, %f12359, %f11801;
	// end inline asm
	// begin inline asm
	fma.rn.f32 %f11817, %f12362, %f12363, %f11813;
	// end inline asm
	// begin inline asm
	fma.rn.f32 %f11821, %f12358, %f12363, %f11809;
	// end inline asm
	// begin inline asm
	fma.rn.f32 %f11825, %f12354, %f12359, %f11821;
	// end inline asm
	// begin inline asm
	fma.rn.f32 %f11829, %f12358, %f12359, %f11817;
	// end inline asm
	// begin inline asm
	fma.rn.f32 %f11833, %f12362, %f12363, %f11829;
	// end inline asm
	// begin inline asm
	fma.rn.f32 %f11837, %f12358, %f12363, %f11825;
	// end inline asm
	// begin inline asm
	fma.rn.f32 %f11841, %f12354, %f12359, %f11837;
	// end inline asm
	// begin inline asm
	fma.rn.f32 %f11845, %f12358, %f12359, %f11833;
	// end inline asm
	// begin inline asm
	fma.rn.f32 %f11849, %f12362, %f12363, %f11845;
	// end inline asm
	// begin inline asm
	fma.rn.f32 %f11853, %f12358, %f12363, %f11841;
	// end inline asm
	// begin inline asm
	fma.rn.f32 %f11857, %f12354, %f12359, %f11853;
	// end inline asm
	// begin inline asm
	fma.rn.f32 %f11861, %f12358, %f12359, %f11849;
	// end inline asm
	// begin inline asm
	fma.rn.f32 %f11865, %f12362, %f12363, %f11861;
	// end inline asm
	// begin inline asm
	fma.rn.f32 %f11869, %f12358, %f12363, %f11857;
	// end inline asm
	// begin inline asm
	fma.rn.f32 %f11873, %f12354, %f12359, %f11869;
	// end inline asm
	// begin inline asm
	fma.rn.f32 %f11877, %f12358, %f12359, %f11865;
	// end inline asm
	// begin inline asm
	fma.rn.f32 %f11881, %f12362, %f12363, %f11877;
	// end inline asm
	// begin inline asm
	fma.rn.f32 %f11885, %f12358, %f12363, %f11873;
	// end inline asm
	// begin inline asm
	fma.rn.f32 %f11889, %f12354, %f12359, %f11885;
	// end inline asm
	// begin inline asm
	fma.rn.f32 %f11893, %f12358, %f12359, %f11881;
	// end inline asm
	// begin inline asm
	fma.rn.f32 %f11897, %f12362, %f12363, %f11893;
	// end inline asm
	// begin inline asm
	fma.rn.f32 %f11901, %f12358, %f12363, %f11889;
	// end inline asm
	// begin inline asm
	fma.rn.f32 %f11905, %f12354, %f12359, %f11901;
	// end inline asm
	// begin inline asm
	fma.rn.f32 %f11909, %f12358, %f12359, %f11897;
	// end inline asm
	// begin inline asm
	fma.rn.f32 %f11913, %f12362, %f12363, %f11909;
	// end inline asm
	// begin inline asm
	fma.rn.f32 %f11917, %f12358, %f12363, %f11905;
	// end inline asm
	// begin inline asm
	fma.rn.f32 %f11921, %f12354, %f12359, %f11917;
	// end inline asm
	// begin inline asm
	fma.rn.f32 %f11925, %f12358, %f12359, %f11913;
	// end inline asm
	// begin inline asm
	fma.rn.f32 %f11929, %f12362, %f12363, %f11925;
	// end inline asm
	// begin inline asm
	fma.rn.f32 %f11933, %f12358, %f12363, %f11921;
	// end inline asm
	// begin inline asm
	fma.rn.f32 %f11937, %f12354, %f12359, %f11933;
	// end inline asm
	// begin inline asm
	fma.rn.f32 %f11941, %f12358, %f12359, %f11929;
	// end inline asm
	// begin inline asm
	fma.rn.f32 %f11945, %f12362, %f12363, %f11941;
	// end inline asm
	// begin inline asm
	fma.rn.f32 %f11949, %f12358, %f12363, %f11937;
	// end inline asm
	// begin inline asm
	fma.rn.f32 %f11953, %f12354, %f12359, %f11949;
	// end inline asm
	// begin inline asm
	fma.rn.f32 %f11957, %f12358, %f12359, %f11945;
	// end inline asm
	// begin inline asm
	fma.rn.f32 %f11961, %f12362, %f12363, %f11957;
	// end inline asm
	// begin inline asm
	fma.rn.f32 %f11965, %f12358, %f12363, %f11953;
	// end inline asm
	// begin inline asm
	fma.rn.f32 %f11969, %f12354, %f12359, %f11965;
	// end inline asm
	// begin inline asm
	fma.rn.f32 %f11973, %f12358, %f12359, %f11961;
	// end inline asm
	// begin inline asm
	fma.rn.f32 %f11977, %f12362, %f12363, %f11973;
	// end inline asm
	// begin inline asm
	fma.rn.f32 %f11981, %f12358, %f12363, %f11969;
	// end inline asm
	// begin inline asm
	fma.rn.f32 %f11985, %f12354, %f12359, %f11981;
	// end inline asm
	// begin inline asm
	fma.rn.f32 %f11989, %f12358, %f12359, %f11977;
	// end inline asm
	// begin inline asm
	fma.rn.f32 %f11993, %f12362, %f12363, %f11989;
	// end inline asm
	// begin inline asm
	fma.rn.f32 %f11997, %f12358, %f12363, %f11985;
	// end inline asm
	// begin inline asm
	fma.rn.f32 %f12001, %f12354, %f12359, %f11997;
	// end inline asm
	// begin inline asm
	fma.rn.f32 %f12005, %f12358, %f12359, %f11993;
	// end inline asm
	// begin inline asm
	fma.rn.f32 %f12009, %f12362, %f12363, %f12005;
	// end inline asm
	// begin inline asm
	fma.rn.f32 %f12013, %f12358, %f12363, %f12001;
	// end inline asm
	// begin inline asm
	fma.rn.f32 %f12017, %f12354, %f12359, %f12013;
	// end inline asm
	// begin inline asm
	fma.rn.f32 %f12021, %f12358, %f12359, %f12009;
	// end inline asm
	// begin inline asm
	fma.rn.f32 %f12025, %f12362, %f12363, %f12021;
	// end inline asm
	// begin inline asm
	fma.rn.f32 %f12029, %f12358, %f12363, %f12017;
	// end inline asm
	// begin inline asm
	fma.rn.f32 %f12033, %f12354, %f12359, %f12029;
	// end inline asm
	// begin inline asm
	fma.rn.f32 %f12037, %f12358, %f12359, %f12025;
	// end inline asm
	// begin inline asm
	fma.rn.f32 %f12041, %f12362, %f12363, %f12037;
	// end inline asm
	// begin inline asm
	fma.rn.f32 %f12045, %f12358, %f12363, %f12033;
	// end inline asm
	// begin inline asm
	fma.rn.f32 %f12049, %f12354, %f12359, %f12045;
	// end inline asm
	// begin inline asm
	fma.rn.f32 %f12053, %f12358, %f12359, %f12041;
	// end inline asm
	// begin inline asm
	fma.rn.f32 %f12057, %f12362, %f12363, %f12053;
	// end inline asm
	// begin inline asm
	fma.rn.f32 %f12061, %f12358, %f12363, %f12049;
	// end inline asm
	// begin inline asm
	fma.rn.f32 %f12065, %f12354, %f12359, %f12061;
	// end inline asm
	// begin inline asm
	fma.rn.f32 %f12069, %f12358, %f12359, %f12057;
	// end inline asm
	// begin inline asm
	fma.rn.f32 %f12073, %f12362, %f12363, %f12069;
	// end inline asm
	// begin inline asm
	fma.rn.f32 %f12077, %f12358, %f12363, %f12065;
	// end inline asm
	// begin inline asm
	fma.rn.f32 %f12081, %f12354, %f12359, %f12077;
	// end inline asm
	// begin inline asm
	fma.rn.f32 %f12085, %f12358, %f12359, %f12073;
	// end inline asm
	// begin inline asm
	fma.rn.f32 %f12089, %f12362, %f12363, %f12085;
	// end inline asm
	// begin inline asm
	fma.rn.f32 %f12093, %f12358, %f12363, %f12081;
	// end inline asm
	// begin inline asm
	fma.rn.f32 %f12097, %f12354, %f12359, %f12093;
	// end inline asm
	// begin inline asm
	fma.rn.f32 %f12101, %f12358, %f12359, %f12089;
	// end inline asm
	// begin inline asm
	fma.rn.f32 %f12105, %f12362, %f12363, %f12101;
	// end inline asm
	// begin inline asm
	fma.rn.f32 %f12109, %f12358, %f12363, %f12097;
	// end inline asm
	// begin inline asm
	fma.rn.f32 %f12113, %f12354, %f12359, %f12109;
	// end inline asm
	// begin inline asm
	fma.rn.f32 %f12117, %f12358, %f12359, %f12105;
	// end inline asm
	// begin inline asm
	fma.rn.f32 %f12121, %f12362, %f12363, %f12117;
	// end inline asm
	// begin inline asm
	fma.rn.f32 %f12125, %f12358, %f12363, %f12113;
	// end inline asm
	// begin inline asm
	fma.rn.f32 %f12129, %f12354, %f12359, %f12125;
	// end inline asm
	// begin inline asm
	fma.rn.f32 %f12133, %f12358, %f12359, %f12121;
	// end inline asm
	// begin inline asm
	fma.rn.f32 %f12137, %f12362, %f12363, %f12133;
	// end inline asm
	// begin inline asm
	fma.rn.f32 %f12141, %f12358, %f12363, %f12129;
	// end inline asm
	// begin inline asm
	fma.rn.f32 %f12145, %f12354, %f12359, %f12141;
	// end inline asm
	// begin inline asm
	fma.rn.f32 %f12149, %f12358, %f12359, %f12137;
	// end inline asm
	// begin inline asm
	fma.rn.f32 %f12153, %f12362, %f12363, %f12149;
	// end inline asm
	// begin inline asm
	fma.rn.f32 %f12157, %f12358, %f12363, %f12145;
	// end inline asm
	// begin inline asm
	fma.rn.f32 %f12161, %f12354, %f12359, %f12157;
	// end inline asm
	// begin inline asm
	fma.rn.f32 %f12165, %f12358, %f12359, %f12153;
	// end inline asm
	// begin inline asm
	fma.rn.f32 %f12169, %f12362, %f12363, %f12165;
	// end inline asm
	// begin inline asm
	fma.rn.f32 %f12173, %f12358, %f12363, %f12161;
	// end inline asm
	// begin inline asm
	fma.rn.f32 %f12177, %f12354, %f12359, %f12173;
	// end inline asm
	// begin inline asm
	fma.rn.f32 %f12181, %f12358, %f12359, %f12169;
	// end inline asm
	// begin inline asm
	fma.rn.f32 %f12185, %f12362, %f12363, %f12181;
	// end inline asm
	// begin inline asm
	fma.rn.f32 %f12189, %f12358, %f12363, %f12177;
	// end inline asm
	// begin inline asm
	fma.rn.f32 %f12193, %f12354, %f12359, %f12189;
	// end inline asm
	// begin inline asm
	fma.rn.f32 %f12197, %f12358, %f12359, %f12185;
	// end inline asm
	// begin inline asm
	fma.rn.f32 %f12201, %f12362, %f12363, %f12197;
	// end inline asm
	// begin inline asm
	fma.rn.f32 %f12205, %f12358, %f12363, %f12193;
	// end inline asm
	// begin inline asm
	fma.rn.f32 %f12209, %f12354, %f12359, %f12205;
	// end inline asm
	// begin inline asm
	fma.rn.f32 %f12213, %f12358, %f12359, %f12201;
	// end inline asm
	// begin inline asm
	fma.rn.f32 %f12217, %f12362, %f12363, %f12213;
	// end inline asm
	// begin inline asm
	fma.rn.f32 %f12221, %f12358, %f12363, %f12209;
	// end inline asm
	// begin inline asm
	fma.rn.f32 %f12225, %f12354, %f12359, %f12221;
	// end inline asm
	// begin inline asm
	fma.rn.f32 %f12229, %f12358, %f12359, %f12217;
	// end inline asm
	// begin inline asm
	fma.rn.f32 %f12233, %f12362, %f12363, %f12229;
	// end inline asm
	// begin inline asm
	fma.rn.f32 %f12237, %f12358, %f12363, %f12225;
	// end inline asm
	// begin inline asm
	fma.rn.f32 %f12241, %f12354, %f12359, %f12237;
	// end inline asm
	// begin inline asm
	fma.rn.f32 %f12245, %f12358, %f12359, %f12233;
	// end inline asm
	// begin inline asm
	fma.rn.f32 %f12249, %f12362, %f12363, %f12245;
	// end inline asm
	// begin inline asm
	fma.rn.f32 %f12253, %f12358, %f12363, %f12241;
	// end inline asm
	// begin inline asm
	fma.rn.f32 %f12257, %f12354, %f12359, %f12253;
	// end inline asm
	// begin inline asm
	fma.rn.f32 %f12261, %f12358, %f12359, %f12249;
	// end inline asm
	// begin inline asm
	fma.rn.f32 %f12265, %f12362, %f12363, %f12261;
	// end inline asm
	// begin inline asm
	fma.rn.f32 %f12269, %f12358, %f12363, %f12257;
	// end inline asm
	// begin inline asm
	fma.rn.f32 %f12273, %f12354, %f12359, %f12269;
	// end inline asm
	// begin inline asm
	fma.rn.f32 %f12277, %f12358, %f12359, %f12265;
	// end inline asm
	// begin inline asm
	fma.rn.f32 %f12281, %f12362, %f12363, %f12277;
	// end inline asm
	// begin inline asm
	fma.rn.f32 %f12285, %f12358, %f12363, %f12273;
	// end inline asm
	// begin inline asm
	fma.rn.f32 %f12289, %f12354, %f12359, %f12285;
	// end inline asm
	// begin inline asm
	fma.rn.f32 %f12293, %f12358, %f12359, %f12281;
	// end inline asm
	// begin inline asm
	fma.rn.f32 %f12297, %f12362, %f12363, %f12293;
	// end inline asm
	// begin inline asm
	fma.rn.f32 %f12301, %f12358, %f12363, %f12289;
	// end inline asm
	// begin inline asm
	fma.rn.f32 %f12305, %f12354, %f12359, %f12301;
	// end inline asm
	// begin inline asm
	fma.rn.f32 %f12309, %f12358, %f12359, %f12297;
	// end inline asm
	// begin inline asm
	fma.rn.f32 %f12313, %f12362, %f12363, %f12309;
	// end inline asm
	// begin inline asm
	fma.rn.f32 %f12317, %f12358, %f12363, %f12305;
	// end inline asm
	// begin inline asm
	fma.rn.f32 %f12321, %f12354, %f12359, %f12317;
	// end inline asm
	// begin inline asm
	fma.rn.f32 %f12325, %f12358, %f12359, %f12313;
	// end inline asm
	// begin inline asm
	fma.rn.f32 %f12329, %f12362, %f12363, %f12325;
	// end inline asm
	// begin inline asm
	fma.rn.f32 %f12333, %f12358, %f12363, %f12321;
	// end inline asm
	// begin inline asm
	fma.rn.f32 %f12337, %f12354, %f12359, %f12333;
	// end inline asm
	// begin inline asm
	fma.rn.f32 %f12341, %f12358, %f12359, %f12329;
	// end inline asm
	// begin inline asm
	fma.rn.f32 %f12345, %f12362, %f12363, %f12341;
	// end inline asm
	// begin inline asm
	fma.rn.f32 %f12349, %f12358, %f12363, %f12337;
	// end inline asm
	// begin inline asm
	fma.rn.f32 %f16464, %f12354, %f12359, %f12349;
	// end inline asm
	// begin inline asm
	fma.rn.f32 %f12357, %f12358, %f12359, %f12345;
	// end inline asm
	// begin inline asm
	fma.rn.f32 %f16465, %f12362, %f12363, %f12357;
	// end inline asm
	add.s32 	%r183, %r183, 1;
	add.s32 	%r182, %r182, 16;
	setp.ne.s32 	%p18, %r183, 512;
	@%p18 bra 	$L__BB6_30;
	mov.b32 	%r185, 0;
	mov.u32 	%r184, data;
$L__BB6_32:
	ld.shared.v4.f32 	{%f13382, %f13386, %f13387, %f13383}, [%r184];
	neg.f32 	%f13378, %f13386;
	// begin inline asm
	fma.rn.f32 %f12365, %f13382, %f13387, %f16464;
	// end inline asm
	// begin inline asm
	fma.rn.f32 %f12369, %f13378, %f13383, %f12365;
	// end inline asm
	// begin inline asm
	fma.rn.f32 %f12373, %f13382, %f13383, %f16465;
	// end inline asm
	// begin inline asm
	fma.rn.f32 %f12377, %f13386, %f13387, %f12373;
	// end inline asm
	// begin inline asm
	fma.rn.f32 %f12381, %f13382, %f13387, %f12369;
	// end inline asm
	// begin inline asm
	fma.rn.f32 %f12385, %f13378, %f13383, %f12381;
	// end inline asm
	// begin inline asm
	fma.rn.f32 %f12389, %f13382, %f13383, %f12377;
	// end inline asm
	// begin inline asm
	fma.rn.f32 %f12393, %f13386, %f13387, %f12389;
	// end inline asm
	// begin inline asm
	fma.rn.f32 %f12397, %f13382, %f13387, %f12385;
	// end inline asm
	// begin inline asm
	fma.rn.f32 %f12401, %f13378, %f13383, %f12397;
	// end inline asm
	// begin inline asm
	fma.rn.f32 %f12405, %f13382, %f13383, %f12393;
	// end inline asm
	// begin inline asm
	fma.rn.f32 %f12409, %f13386, %f13387, %f12405;
	// end inline asm
	// begin inline asm
	fma.rn.f32 %f12413, %f13382, %f13387, %f12401;
	// end inline asm
	// begin inline asm
	fma.rn.f32 %f12417, %f13378, %f13383, %f12413;
	// end inline asm
	// begin inline asm
	fma.rn.f32 %f12421, %f13382, %f13383, %f12409;
	// end inline asm
	// begin inline asm
	fma.rn.f32 %f12425, %f13386, %f13387, %f12421;
	// end inline asm
	// begin inline asm
	fma.rn.f32 %f12429, %f13382, %f13387, %f12417;
	// end inline asm
	// begin inline asm
	fma.rn.f32 %f12433, %f13378, %f13383, %f12429;
	// end inline asm
	// begin inline asm
	fma.rn.f32 %f12437, %f13382, %f13383, %f12425;
	// end inline asm
	// begin inline asm
	fma.rn.f32 %f12441, %f13386, %f13387, %f12437;
	// end inline asm
	// begin inline asm
	fma.rn.f32 %f12445, %f13382, %f13387, %f12433;
	// end inline asm
	// begin inline asm
	fma.rn.f32 %f12449, %f13378, %f13383, %f12445;
	// end inline asm
	// begin inline asm
	fma.rn.f32 %f12453, %f13382, %f13383, %f12441;
	// end inline asm
	// begin inline asm
	fma.rn.f32 %f12457, %f13386, %f13387, %f12453;
	// end inline asm
	// begin inline asm
	fma.rn.f32 %f12461, %f13382, %f13387, %f12449;
	// end inline asm
	// begin inline asm
	fma.rn.f32 %f12465, %f13378, %f13383, %f12461;
	// end inline asm
	// begin inline asm
	fma.rn.f32 %f12469, %f13382, %f13383, %f12457;
	// end inline asm
	// begin inline asm
	fma.rn.f32 %f12473, %f13386, %f13387, %f12469;
	// end inline asm
	// begin inline asm
	fma.rn.f32 %f12477, %f13382, %f13387, %f12465;
	// end inline asm
	// begin inline asm
	fma.rn.f32 %f12481, %f13378, %f13383, %f12477;
	// end inline asm
	// begin inline asm
	fma.rn.f32 %f12485, %f13382, %f13383, %f12473;
	// end inline asm
	// begin inline asm
	fma.rn.f32 %f12489, %f13386, %f13387, %f12485;
	// end inline asm
	// begin inline asm
	fma.rn.f32 %f12493, %f13382, %f13387, %f12481;
	// end inline asm
	// begin inline asm
	fma.rn.f32 %f12497, %f13378, %f13383, %f12493;
	// end inline asm
	// begin inline asm
	fma.rn.f32 %f12501, %f13382, %f13383, %f12489;
	// end inline asm
	// begin inline asm
	fma.rn.f32 %f12505, %f13386, %f13387, %f12501;
	// end inline asm
	// begin inline asm
	fma.rn.f32 %f12509, %f13382, %f13387, %f12497;
	// end inline asm
	// begin inline asm
	fma.rn.f32 %f12513, %f13378, %f13383, %f12509;
	// end inline asm
	// begin inline asm
	fma.rn.f32 %f12517, %f13382, %f13383, %f12505;
	// end inline asm
	// begin inline asm
	fma.rn.f32 %f12521, %f13386, %f13387, %f12517;
	// end inline asm
	// begin inline asm
	fma.rn.f32 %f12525, %f13382, %f13387, %f12513;
	// end inline asm
	// begin inline asm
	fma.rn.f32 %f12529, %f13378, %f13383, %f12525;
	// end inline asm
	// begin inline asm
	fma.rn.f32 %f12533, %f13382, %f13383, %f12521;
	// end inline asm
	// begin inline asm
	fma.rn.f32 %f12537, %f13386, %f13387, %f12533;
	// end inline asm
	// begin inline asm
	fma.rn.f32 %f12541, %f13382, %f13387, %f12529;
	// end inline asm
	// begin inline asm
	fma.rn.f32 %f12545, %f13378, %f13383, %f12541;
	// end inline asm
	// begin inline asm
	fma.rn.f32 %f12549, %f13382, %f13383, %f12537;
	// end inline asm
	// begin inline asm
	fma.rn.f32 %f12553, %f13386, %f13387, %f12549;
	// end inline asm
	// begin inline asm
	fma.rn.f32 %f12557, %f13382, %f13387, %f12545;
	// end inline asm
	// begin inline asm
	fma.rn.f32 %f12561, %f13378, %f13383, %f12557;
	// end inline asm
	// begin inline asm
	fma.rn.f32 %f12565, %f13382, %f13383, %f12553;
	// end inline asm
	// begin inline asm
	fma.rn.f32 %f12569, %f13386, %f13387, %f12565;
	// end inline asm
	// begin inline asm
	fma.rn.f32 %f12573, %f13382, %f13387, %f12561;
	// end inline asm
	// begin inline asm
	fma.rn.f32 %f12577, %f13378, %f13383, %f12573;
	// end inline asm
	// begin inline asm
	fma.rn.f32 %f12581, %f13382, %f13383, %f12569;
	// end inline asm
	// begin inline asm
	fma.rn.f32 %f12585, %f13386, %f13387, %f12581;
	// end inline asm
	// begin inline asm
	fma.rn.f32 %f12589, %f13382, %f13387, %f12577;
	// end inline asm
	// begin inline asm
	fma.rn.f32 %f12593, %f13378, %f13383, %f12589;
	// end inline asm
	// begin inline asm
	fma.rn.f32 %f12597, %f13382, %f13383, %f12585;
	// end inline asm
	// begin inline asm
	fma.rn.f32 %f12601, %f13386, %f13387, %f12597;
	// end inline asm
	// begin inline asm
	fma.rn.f32 %f12605, %f13382, %f13387, %f12593;
	// end inline asm
	// begin inline asm
	fma.rn.f32 %f12609, %f13378, %f13383, %f12605;
	// end inline asm
	// begin inline asm
	fma.rn.f32 %f12613, %f13382, %f13383, %f12601;
	// end inline asm
	// begin inline asm
	fma.rn.f32 %f12617, %f13386, %f13387, %f12613;
	// end inline asm
	// begin inline asm
	fma.rn.f32 %f12621, %f13382, %f13387, %f12609;
	// end inline asm
	// begin inline asm
	fma.rn.f32 %f12625, %f13378, %f13383, %f12621;
	// end inline asm
	// begin inline asm
	fma.rn.f32 %f12629, %f13382, %f13383, %f12617;
	// end inline asm
	// begin inline asm
	fma.rn.f32 %f12633, %f13386, %f13387, %f12629;
	// end inline asm
	// begin inline asm
	fma.rn.f32 %f12637, %f13382, %f13387, %f12625;
	// end inline asm
	// begin inline asm
	fma.rn.f32 %f12641, %f13378, %f13383, %f12637;
	// end inline asm
	// begin inline asm
	fma.rn.f32 %f12645, %f13382, %f13383, %f12633;
	// end inline asm
	// begin inline asm
	fma.rn.f32 %f12649, %f13386, %f13387, %f12645;
	// end inline asm
	// begin inline asm
	fma.rn.f32 %f12653, %f13382, %f13387, %f12641;
	// end inline asm
	// begin inline asm
	fma.rn.f32 %f12657, %f13378, %f13383, %f12653;
	// end inline asm
	// begin inline asm
	fma.rn.f32 %f12661, %f13382, %f13383, %f12649;
	// end inline asm
	// begin inline asm
	fma.rn.f32 %f12665, %f13386, %f13387, %f12661;
	// end inline asm
	// begin inline asm
	fma.rn.f32 %f12669, %f13382, %f13387, %f12657;
	// end inline asm
	// begin inline asm
	fma.rn.f32 %f12673, %f13378, %f13383, %f12669;
	// end inline asm
	// begin inline asm
	fma.rn.f32 %f12677, %f13382, %f13383, %f12665;
	// end inline asm
	// begin inline asm
	fma.rn.f32 %f12681, %f13386, %f13387, %f12677;
	// end inline asm
	// begin inline asm
	fma.rn.f32 %f12685, %f13382, %f13387, %f12673;
	// end inline asm
	// begin inline asm
	fma.rn.f32 %f12689, %f13378, %f13383, %f12685;
	// end inline asm
	// begin inline asm
	fma.rn.f32 %f12693, %f13382, %f13383, %f12681;
	// end inline asm
	// begin inline asm
	fma.rn.f32 %f12697, %f13386, %f13387, %f12693;
	// end inline asm
	// begin inline asm
	fma.rn.f32 %f12701, %f13382, %f13387, %f12689;
	// end inline asm
	// begin inline asm
	fma.rn.f32 %f12705, %f13378, %f13383, %f12701;
	// end inline asm
	// begin inline asm
	fma.rn.f32 %f12709, %f13382, %f13383, %f12697;
	// end inline asm
	// begin inline asm
	fma.rn.f32 %f12713, %f13386, %f13387, %f12709;
	// end inline asm
	// begin inline asm
	fma.rn.f32 %f12717, %f13382, %f13387, %f12705;
	// end inline asm
	// begin inline asm
	fma.rn.f32 %f12721, %f13378, %f13383, %f12717;
	// end inline asm
	// begin inline asm
	fma.rn.f32 %f12725, %f13382, %f13383, %f12713;
	// end inline asm
	// begin inline asm
	fma.rn.f32 %f12729, %f13386, %f13387, %f12725;
	// end inline asm
	// begin inline asm
	fma.rn.f32 %f12733, %f13382, %f13387, %f12721;
	// end inline asm
	// begin inline asm
	fma.rn.f32 %f12737, %f13378, %f13383, %f12733;
	// end inline asm
	// begin inline asm
	fma.rn.f32 %f12741, %f13382, %f13383, %f12729;
	// end inline asm
	// begin inline asm
	fma.rn.f32 %f12745, %f13386, %f13387, %f12741;
	// end inline asm
	// begin inline asm
	fma.rn.f32 %f12749, %f13382, %f13387, %f12737;
	// end inline asm
	// begin inline asm
	fma.rn.f32 %f12753, %f13378, %f13383, %f12749;
	// end inline asm
	// begin inline asm
	fma.rn.f32 %f12757, %f13382, %f13383, %f12745;
	// end inline asm
	// begin inline asm
	fma.rn.f32 %f12761, %f13386, %f13387, %f12757;
	// end inline asm
	// begin inline asm
	fma.rn.f32 %f12765, %f13382, %f13387, %f12753;
	// end inline asm
	// begin inline asm
	fma.rn.f32 %f12769, %f13378, %f13383, %f12765;
	// end inline asm
	// begin inline asm
	fma.rn.f32 %f12773, %f13382, %f13383, %f12761;
	// end inline asm
	// begin inline asm
	fma.rn.f32 %f12777, %f13386, %f13387, %f12773;
	// end inline asm
	// begin inline asm
	fma.rn.f32 %f12781, %f13382, %f13387, %f12769;
	// end inline asm
	// begin inline asm
	fma.rn.f32 %f12785, %f13378, %f13383, %f12781;
	// end inline asm
	// begin inline asm
	fma.rn.f32 %f12789, %f13382, %f13383, %f12777;
	// end inline asm
	// begin inline asm
	fma.rn.f32 %f12793, %f13386, %f13387, %f12789;
	// end inline asm
	// begin inline asm
	fma.rn.f32 %f12797, %f13382, %f13387, %f12785;
	// end inline asm
	// begin inline asm
	fma.rn.f32 %f12801, %f13378, %f13383, %f12797;
	// end inline asm
	// begin inline asm
	fma.rn.f32 %f12805, %f13382, %f13383, %f12793;
	// end inline asm
	// begin inline asm
	fma.rn.f32 %f12809, %f13386, %f13387, %f12805;
	// end inline asm
	// begin inline asm
	fma.rn.f32 %f12813, %f13382, %f13387, %f12801;
	// end inline asm
	// begin inline asm
	fma.rn.f32 %f12817, %f13378, %f13383, %f12813;
	// end inline asm
	// begin inline asm
	fma.rn.f32 %f12821, %f13382, %f13383, %f12809;
	// end inline asm
	// begin inline asm
	fma.rn.f32 %f12825, %f13386, %f13387, %f12821;
	// end inline asm
	// begin inline asm
	fma.rn.f32 %f12829, %f13382, %f13387, %f12817;
	// end inline asm
	// begin inline asm
	fma.rn.f32 %f12833, %f13378, %f13383, %f12829;
	// end inline asm
	// begin inline asm
	fma.rn.f32 %f12837, %f13382, %f13383, %f12825;
	// end inline asm
	// begin inline asm
	fma.rn.f32 %f12841, %f13386, %f13387, %f12837;
	// end inline asm
	// begin inline asm
	fma.rn.f32 %f12845, %f13382, %f13387, %f12833;
	// end inline asm
	// begin inline asm
	fma.rn.f32 %f12849, %f13378, %f13383, %f12845;
	// end inline asm
	// begin inline asm
	fma.rn.f32 %f12853, %f13382, %f13383, %f12841;
	// end inline asm
	// begin inline asm
	fma.rn.f32 %f12857, %f13386, %f13387, %f12853;
	// end inline asm
	// begin inline asm
	fma.rn.f32 %f12861, %f13382, %f13387, %f12849;
	// end inline asm
	// begin inline asm
	fma.rn.f32 %f12865, %f13378, %f13383, %f12861;
	// end inline asm
	// begin inline asm
	fma.rn.f32 %f12869, %f13382, %f13383, %f12857;
	// end inline asm
	// begin inline asm
	fma.rn.f32 %f12873, %f13386, %f13387, %f12869;
	// end inline asm
	// begin inline asm
	fma.rn.f32 %f12877, %f13382, %f13387, %f12865;
	// end inline asm
	// begin inline asm
	fma.rn.f32 %f12881, %f13378, %f13383, %f12877;
	// end inline asm
	// begin inline asm
	fma.rn.f32 %f12885, %f13382, %f13383, %f12873;
	// end inline asm
	// begin inline asm
	fma.rn.f32 %f12889, %f13386, %f13387, %f12885;
	// end inline asm
	// begin inline asm
	fma.rn.f32 %f12893, %f13382, %f13387, %f12881;
	// end inline asm
	// begin inline asm
	fma.rn.f32 %f12897, %f13378, %f13383, %f12893;
	// end inline asm
	// begin inline asm
	fma.rn.f32 %f12901, %f13382, %f13383, %f12889;
	// end inline asm
	// begin inline asm
	fma.rn.f32 %f12905, %f13386, %f13387, %f12901;
	// end inline asm
	// begin inline asm
	fma.rn.f32 %f12909, %f13382, %f13387, %f12897;
	// end inline asm
	// begin inline asm
	fma.rn.f32 %f12913, %f13378, %f13383, %f12909;
	// end inline asm
	// begin inline asm
	fma.rn.f32 %f12917, %f13382, %f13383, %f12905;
	// end inline asm
	// begin inline asm
	fma.rn.f32 %f12921, %f13386, %f13387, %f12917;
	// end inline asm
	// begin inline asm
	fma.rn.f32 %f12925, %f13382, %f13387, %f12913;
	// end inline asm
	// begin inline asm
	fma.rn.f32 %f12929, %f13378, %f13383, %f12925;
	// end inline asm
	// begin inline asm
	fma.rn.f32 %f12933, %f13382, %f13383, %f12921;
	// end inline asm
	// begin inline asm
	fma.rn.f32 %f12937, %f13386, %f13387, %f12933;
	// end inline asm
	// begin inline asm
	fma.rn.f32 %f12941, %f13382, %f13387, %f12929;
	// end inline asm
	// begin inline asm
	fma.rn.f32 %f12945, %f13378, %f13383, %f12941;
	// end inline asm
	// begin inline asm
	fma.rn.f32 %f12949, %f13382, %f13383, %f12937;
	// end inline asm
	// begin inline asm
	fma.rn.f32 %f12953, %f13386, %f13387, %f12949;
	// end inline asm
	// begin inline asm
	fma.rn.f32 %f12957, %f13382, %f13387, %f12945;
	// end inline asm
	// begin inline asm
	fma.rn.f32 %f12961, %f13378, %f13383, %f12957;
	// end inline asm
	// begin inline asm
	fma.rn.f32 %f12965, %f13382, %f13383, %f12953;
	// end inline asm
	// begin inline asm
	fma.rn.f32 %f12969, %f13386, %f13387, %f12965;
	// end inline asm
	// begin inline asm
	fma.rn.f32 %f12973, %f13382, %f13387, %f12961;
	// end inline asm
	// begin inline asm
	fma.rn.f32 %f12977, %f13378, %f13383, %f12973;
	// end inline asm
	// begin inline asm
	fma.rn.f32 %f12981, %f13382, %f13383, %f12969;
	// end inline asm
	// begin inline asm
	fma.rn.f32 %f12985, %f13386, %f13387, %f12981;
	// end inline asm
	// begin inline asm
	fma.rn.f32 %f12989, %f13382, %f13387, %f12977;
	// end inline asm
	// begin inline asm
	fma.rn.f32 %f12993, %f13378, %f13383, %f12989;
	// end inline asm
	// begin inline asm
	fma.rn.f32 %f12997, %f13382, %f13383, %f12985;
	// end inline asm
	// begin inline asm
	fma.rn.f32 %f13001, %f13386, %f13387, %f12997;
	// end inline asm
	// begin inline asm
	fma.rn.f32 %f13005, %f13382, %f13387, %f12993;
	// end inline asm
	// begin inline asm
	fma.rn.f32 %f13009, %f13378, %f13383, %f13005;
	// end inline asm
	// begin inline asm
	fma.rn.f32 %f13013, %f13382, %f13383, %f13001;
	// end inline asm
	// begin inline asm
	fma.rn.f32 %f13017, %f13386, %f13387, %f13013;
	// end inline asm
	// begin inline asm
	fma.rn.f32 %f13021, %f13382, %f13387, %f13009;
	// end inline asm
	// begin inline asm
	fma.rn.f32 %f13025, %f13378, %f13383, %f13021;
	// end inline asm
	// begin inline asm
	fma.rn.f32 %f13029, %f13382, %f13383, %f13017;
	// end inline asm
	// begin inline asm
	fma.rn.f32 %f13033, %f13386, %f13387, %f13029;
	// end inline asm
	// begin inline asm
	fma.rn.f32 %f13037, %f13382, %f13387, %f13025;
	// end inline asm
	// begin inline asm
	fma.rn.f32 %f13041, %f13378, %f13383, %f13037;
	// end inline asm
	// begin inline asm
	fma.rn.f32 %f13045, %f13382, %f13383, %f13033;
	// end inline asm
	// begin inline asm
	fma.rn.f32 %f13049, %f13386, %f13387, %f13045;
	// end inline asm
	// begin inline asm
	fma.rn.f32 %f13053, %f13382, %f13387, %f13041;
	// end inline asm
	// begin inline asm
	fma.rn.f32 %f13057, %f13378, %f13383, %f13053;
	// end inline asm
	// begin inline asm
	fma.rn.f32 %f13061, %f13382, %f13383, %f13049;
	// end inline asm
	// begin inline asm
	fma.rn.f32 %f13065, %f13386, %f13387, %f13061;
	// end inline asm
	// begin inline asm
	fma.rn.f32 %f13069, %f13382, %f13387, %f13057;
	// end inline asm
	// begin inline asm
	fma.rn.f32 %f13073, %f13378, %f13383, %f13069;
	// end inline asm
	// begin inline asm
	fma.rn.f32 %f13077, %f13382, %f13383, %f13065;
	// end inline asm
	// begin inline asm
	fma.rn.f32 %f13081, %f13386, %f13387, %f13077;
	// end inline asm
	// begin inline asm
	fma.rn.f32 %f13085, %f13382, %f13387, %f13073;
	// end inline asm
	// begin inline asm
	fma.rn.f32 %f13089, %f13378, %f13383, %f13085;
	// end inline asm
	// begin inline asm
	fma.rn.f32 %f13093, %f13382, %f13383, %f13081;
	// end inline asm
	// begin inline asm
	fma.rn.f32 %f13097, %f13386, %f13387, %f13093;
	// end inline asm
	// begin inline asm
	fma.rn.f32 %f13101, %f13382, %f13387, %f13089;
	// end inline asm
	// begin inline asm
	fma.rn.f32 %f13105, %f13378, %f13383, %f13101;
	// end inline asm
	// begin inline asm
	fma.rn.f32 %f13109, %f13382, %f13383, %f13097;
	// end inline asm
	// begin inline asm
	fma.rn.f32 %f13113, %f13386, %f13387, %f13109;
	// end inline asm
	// begin inline asm
	fma.rn.f32 %f13117, %f13382, %f13387, %f13105;
	// end inline asm
	// begin inline asm
	fma.rn.f32 %f13121, %f13378, %f13383, %f13117;
	// end inline asm
	// begin inline asm
	fma.rn.f32 %f13125, %f13382, %f13383, %f13113;
	// end inline asm
	// begin inline asm
	fma.rn.f32 %f13129, %f13386, %f13387, %f13125;
	// end inline asm
	// begin inline asm
	fma.rn.f32 %f13133, %f13382, %f13387, %f13121;
	// end inline asm
	// begin inline asm
	fma.rn.f32 %f13137, %f13378, %f13383, %f13133;
	// end inline asm
	// begin inline asm
	fma.rn.f32 %f13141, %f13382, %f13383, %f13129;
	// end inline asm
	// begin inline asm
	fma.rn.f32 %f13145, %f13386, %f13387, %f13141;
	// end inline asm
	// begin inline asm
	fma.rn.f32 %f13149, %f13382, %f13387, %f13137;
	// end inline asm
	// begin inline asm
	fma.rn.f32 %f13153, %f13378, %f13383, %f13149;
	// end inline asm
	// begin inline asm
	fma.rn.f32 %f13157, %f13382, %f13383, %f13145;
	// end inline asm
	// begin inline asm
	fma.rn.f32 %f13161, %f13386, %f13387, %f13157;
	// end inline asm
	// begin inline asm
	fma.rn.f32 %f13165, %f13382, %f13387, %f13153;
	// end inline asm
	// begin inline asm
	fma.rn.f32 %f13169, %f13378, %f13383, %f13165;
	// end inline asm
	// begin inline asm
	fma.rn.f32 %f13173, %f13382, %f13383, %f13161;
	// end inline asm
	// begin inline asm
	fma.rn.f32 %f13177, %f13386, %f13387, %f13173;
	// end inline asm
	// begin inline asm
	fma.rn.f32 %f13181, %f13382, %f13387, %f13169;
	// end inline asm
	// begin inline asm
	fma.rn.f32 %f13185, %f13378, %f13383, %f13181;
	// end inline asm
	// begin inline asm
	fma.rn.f32 %f13189, %f13382, %f13383, %f13177;
	// end inline asm
	// begin inline asm
	fma.rn.f32 %f13193, %f13386, %f13387, %f13189;
	// end inline asm
	// begin inline asm
	fma.rn.f32 %f13197, %f13382, %f13387, %f13185;
	// end inline asm
	// begin inline asm
	fma.rn.f32 %f13201, %f13378, %f13383, %f13197;
	// end inline asm
	// begin inline asm
	fma.rn.f32 %f13205, %f13382, %f13383, %f13193;
	// end inline asm
	// begin inline asm
	fma.rn.f32 %f13209, %f13386, %f13387, %f13205;
	// end inline asm
	// begin inline asm
	fma.rn.f32 %f13213, %f13382, %f13387, %f13201;
	// end inline asm
	// begin inline asm
	fma.rn.f32 %f13217, %f13378, %f13383, %f13213;
	// end inline asm
	// begin inline asm
	fma.rn.f32 %f13221, %f13382, %f13383, %f13209;
	// end inline asm
	// begin inline asm
	fma.rn.f32 %f13225, %f13386, %f13387, %f13221;
	// end inline asm
	// begin inline asm
	fma.rn.f32 %f13229, %f13382, %f13387, %f13217;
	// end inline asm
	// begin inline asm
	fma.rn.f32 %f13233, %f13378, %f13383, %f13229;
	// end inline asm
	// begin inline asm
	fma.rn.f32 %f13237, %f13382, %f13383, %f13225;
	// end inline asm
	// begin inline asm
	fma.rn.f32 %f13241, %f13386, %f13387, %f13237;
	// end inline asm
	// begin inline asm
	fma.rn.f32 %f13245, %f13382, %f13387, %f13233;
	// end inline asm
	// begin inline asm
	fma.rn.f32 %f13249, %f13378, %f13383, %f13245;
	// end inline asm
	// begin inline asm
	fma.rn.f32 %f13253, %f13382, %f13383, %f13241;
	// end inline asm
	// begin inline asm
	fma.rn.f32 %f13257, %f13386, %f13387, %f13253;
	// end inline asm
	// begin inline asm
	fma.rn.f32 %f13261, %f13382, %f13387, %f13249;
	// end inline asm
	// begin inline asm
	fma.rn.f32 %f13265, %f13378, %f13383, %f13261;
	// end inline asm
	// begin inline asm
	fma.rn.f32 %f13269, %f13382, %f13383, %f13257;
	// end inline asm
	// begin inline asm
	fma.rn.f32 %f13273, %f13386, %f13387, %f13269;
	// end inline asm
	// begin inline asm
	fma.rn.f32 %f13277, %f13382, %f13387, %f13265;
	// end inline asm
	// begin inline asm
	fma.rn.f32 %f13281, %f13378, %f13383, %f13277;
	// end inline asm
	// begin inline asm
	fma.rn.f32 %f13285, %f13382, %f13383, %f13273;
	// end inline asm
	// begin inline asm
	fma.rn.f32 %f13289, %f13386, %f13387, %f13285;
	// end inline asm
	// begin inline asm
	fma.rn.f32 %f13293, %f13382, %f13387, %f13281;
	// end inline asm
	// begin inline asm
	fma.rn.f32 %f13297, %f13378, %f13383, %f13293;
	// end inline asm
	// begin inline asm
	fma.rn.f32 %f13301, %f13382, %f13383, %f13289;
	// end inline asm
	// begin inline asm
	fma.rn.f32 %f13305, %f13386, %f13387, %f13301;
	// end inline asm
	// begin inline asm
	fma.rn.f32 %f13309, %f13382, %f13387, %f13297;
	// end inline asm
	// begin inline asm
	fma.rn.f32 %f13313, %f13378, %f13383, %f13309;
	// end inline asm
	// begin inline asm
	fma.rn.f32 %f13317, %f13382, %f13383, %f13305;
	// end inline asm
	// begin inline asm
	fma.rn.f32 %f13321, %f13386, %f13387, %f13317;
	// end inline asm
	// begin inline asm
	fma.rn.f32 %f13325, %f13382, %f13387, %f13313;
	// end inline asm
	// begin inline asm
	fma.rn.f32 %f13329, %f13378, %f13383, %f13325;
	// end inline asm
	// begin inline asm
	fma.rn.f32 %f13333, %f13382, %f13383, %f13321;
	// end inline asm
	// begin inline asm
	fma.rn.f32 %f13337, %f13386, %f13387, %f13333;
	// end inline asm
	// begin inline asm
	fma.rn.f32 %f13341, %f13382, %f13387, %f13329;
	// end inline asm
	// begin inline asm
	fma.rn.f32 %f13345, %f13378, %f13383, %f13341;
	// end inline asm
	// begin inline asm
	fma.rn.f32 %f13349, %f13382, %f13383, %f13337;
	// end inline asm
	// begin inline asm
	fma.rn.f32 %f13353, %f13386, %f13387, %f13349;
	// end inline asm
	// begin inline asm
	fma.rn.f32 %f13357, %f13382, %f13387, %f13345;
	// end inline asm
	// begin inline asm
	fma.rn.f32 %f13361, %f13378, %f13383, %f13357;
	// end inline asm
	// begin inline asm
	fma.rn.f32 %f13365, %f13382, %f13383, %f13353;
	// end inline asm
	// begin inline asm
	fma.rn.f32 %f13369, %f13386, %f13387, %f13365;
	// end inline asm
	// begin inline asm
	fma.rn.f32 %f13373, %f13382, %f13387, %f13361;
	// end inline asm
	// begin inline asm
	fma.rn.f32 %f16464, %f13378, %f13383, %f13373;
	// end inline asm
	// begin inline asm
	fma.rn.f32 %f13381, %f13382, %f13383, %f13369;
	// end inline asm
	// begin inline asm
	fma.rn.f32 %f16465, %f13386, %f13387, %f13381;
	// end inline asm
	add.s32 	%r185, %r185, 1;
	add.s32 	%r184, %r184, 16;
	setp.ne.s32 	%p19, %r185, 512;
	@%p19 bra 	$L__BB6_32;
	mov.b32 	%r187, 0;
	mov.u32 	%r186, data;
$L__BB6_34:
	ld.shared.v4.f32 	{%f14406, %f14410, %f14411, %f14407}, [%r186];
	neg.f32 	%f14402, %f14410;
	// begin inline asm
	fma.rn.f32 %f13389, %f14406, %f14411, %f16464;
	// end inline asm
	// begin inline asm
	fma.rn.f32 %f13393, %f14402, %f14407, %f13389;
	// end inline asm
	// begin inline asm
	fma.rn.f32 %f13397, %f14406, %f14407, %f16465;
	// end inline asm
	// begin inline asm
	fma.rn.f32 %f13401, %f14410, %f14411, %f13397;
	// end inline asm
	// begin inline asm
	fma.rn.f32 %f13405, %f14406, %f14411, %f13393;
	// end inline asm
	// begin inline asm
	fma.rn.f32 %f13409, %f14402, %f14407, %f13405;
	// end inline asm
	// begin inline asm
	fma.rn.f32 %f13413, %f14406, %f14407, %f13401;
	// end inline asm
	// begin inline asm
	fma.rn.f32 %f13417, %f14410, %f14411, %f13413;
	// end inline asm
	// begin inline asm
	fma.rn.f32 %f13421, %f14406, %f14411, %f13409;
	// end inline asm
	// begin inline asm
	fma.rn.f32 %f13425, %f14402, %f14407, %f13421;
	// end inline asm
	// begin inline asm
	fma.rn.f32 %f13429, %f14406, %f14407, %f13417;
	// end inline asm
	// begin inline asm
	fma.rn.f32 %f13433, %f14410, %f14411, %f13429;
	// end inline asm
	// begin inline asm
	fma.rn.f32 %f13437, %f14406, %f14411, %f13425;
	// end inline asm
	// begin inline asm
	fma.rn.f32 %f13441, %f14402, %f14407, %f13437;
	// end inline asm
	// begin inline asm
	fma.rn.f32 %f13445, %f14406, %f14407, %f13433;
	// end inline asm
	// begin inline asm
	fma.rn.f32 %f13449, %f14410, %f14411, %f13445;
	// end inline asm
	// begin inline asm
	fma.rn.f32 %f13453, %f14406, %f14411, %f13441;
	// end inline asm
	// begin inline asm
	fma.rn.f32 %f13457, %f14402, %f14407, %f13453;
	// end inline asm
	// begin inline asm
	fma.rn.f32 %f13461, %f14406, %f14407, %f13449;
	// end inline asm
	// begin inline asm
	fma.rn.f32 %f13465, %f14410, %f14411, %f13461;
	// end inline asm
	// begin inline asm
	fma.rn.f32 %f13469, %f14406, %f14411, %f13457;
	// end inline asm
	// begin inline asm
	fma.rn.f32 %f13473, %f14402, %f14407, %f13469;
	// end inline asm
	// begin inline asm
	fma.rn.f32 %f13477, %f14406, %f14407, %f13465;
	// end inline asm
	// begin inline asm
	fma.rn.f32 %f13481, %f14410, %f14411, %f13477;
	// end inline asm
	// begin inline asm
	fma.rn.f32 %f13485, %f14406, %f14411, %f13473;
	// end inline asm
	// begin inline asm
	fma.rn.f32 %f13489, %f14402, %f14407, %f13485;
	// end inline asm
	// begin inline asm
	fma.rn.f32 %f13493, %f14406, %f14407, %f13481;
	// end inline asm
	// begin inline asm
	fma.rn.f32 %f13497, %f14410, %f14411, %f13493;
	// end inline asm
	// begin inline asm
	fma.rn.f32 %f13501, %f14406, %f14411, %f13489;
	// end inline asm
	// begin inline asm
	fma.rn.f32 %f13505, %f14402, %f14407, %f13501;
	// end inline asm
	// begin inline asm
	fma.rn.f32 %f13509, %f14406, %f14407, %f13497;
	// end inline asm
	// begin inline asm
	fma.rn.f32 %f13513, %f14410, %f14411, %f13509;
	// end inline asm
	// begin inline asm
	fma.rn.f32 %f13517, %f14406, %f14411, %f13505;
	// end inline asm
	// begin inline asm
	fma.rn.f32 %f13521, %f14402, %f14407, %f13517;
	// end inline asm
	// begin inline asm
	fma.rn.f32 %f13525, %f14406, %f14407, %f13513;
	// end inline asm
	// begin inline asm
	fma.rn.f32 %f13529, %f14410, %f14411, %f13525;
	// end inline asm
	// begin inline asm
	fma.rn.f32 %f13533, %f14406, %f14411, %f13521;
	// end inline asm
	// begin inline asm
	fma.rn.f32 %f13537, %f14402, %f14407, %f13533;
	// end inline asm
	// begin inline asm
	fma.rn.f32 %f13541, %f14406, %f14407, %f13529;
	// end inline asm
	// begin inline asm
	fma.rn.f32 %f13545, %f14410, %f14411, %f13541;
	// end inline asm
	// begin inline asm
	fma.rn.f32 %f13549, %f14406, %f14411, %f13537;
	// end inline asm
	// begin inline asm
	fma.rn.f32 %f13553, %f14402, %f14407, %f13549;
	// end inline asm
	// begin inline asm
	fma.rn.f32 %f13557, %f14406, %f14407, %f13545;
	// end inline asm
	// begin inline asm
	fma.rn.f32 %f13561, %f14410, %f14411, %f13557;
	// end inline asm
	// begin inline asm
	fma.rn.f32 %f13565, %f14406, %f14411, %f13553;
	// end inline asm
	// begin inline asm
	fma.rn.f32 %f13569, %f14402, %f14407, %f13565;
	// end inline asm
	// begin inline asm
	fma.rn.f32 %f13573, %f14406, %f14407, %f13561;
	// end inline asm
	// begin inline asm
	fma.rn.f32 %f13577, %f14410, %f14411, %f13573;
	// end inline asm
	// begin inline asm
	fma.rn.f32 %f13581, %f14406, %f14411, %f13569;
	// end inline asm
	// begin inline asm
	fma.rn.f32 %f13585, %f14402, %f14407, %f13581;
	// end inline asm
	// begin inline asm
	fma.rn.f32 %f13589, %f14406, %f14407, %f13577;
	// end inline asm
	// begin inline asm
	fma.rn.f32 %f13593, %f14410, %f14411, %f13589;
	// end inline asm
	// begin inline asm
	fma.rn.f32 %f13597, %f14406, %f14411, %f13585;
	// end inline asm
	// begin inline asm
	fma.rn.f32 %f13601, %f14402, %f14407, %f13597;
	// end inline asm
	// begin inline asm
	fma.rn.f32 %f13605, %f14406, %f14407, %f13593;
	// end inline asm
	// begin inline asm
	fma.rn.f32 %f13609, %f14410, %f14411, %f13605;
	// end inline asm
	// begin inline asm
	fma.rn.f32 %f13613, %f14406, %f14411, %f13601;
	// end inline asm
	// begin inline asm
	fma.rn.f32 %f13617, %f14402, %f14407, %f13613;
	// end inline asm
	// begin inline asm
	fma.rn.f32 %f13621, %f14406, %f14407, %f13609;
	// end inline asm
	// begin inline asm
	fma.rn.f32 %f13625, %f14410, %f14411, %f13621;
	// end inline asm
	// begin inline asm
	fma.rn.f32 %f13629, %f14406, %f14411, %f13617;
	// end inline asm
	// begin inline asm
	fma.rn.f32 %f13633, %f14402, %f14407, %f13629;
	// end inline asm
	// begin inline asm
	fma.rn.f32 %f13637, %f14406, %f14407, %f13625;
	// end inline asm
	// begin inline asm
	fma.rn.f32 %f13641, %f14410, %f14411, %f13637;
	// end inline asm
	// begin inline asm
	fma.rn.f32 %f13645, %f14406, %f14411, %f13633;
	// end inline asm
	// begin inline asm
	fma.rn.f32 %f13649, %f14402, %f14407, %f13645;
	// end inline asm
	// begin inline asm
	fma.rn.f32 %f13653, %f14406, %f14407, %f13641;
	// end inline asm
	// begin inline asm
	fma.rn.f32 %f13657, %f14410, %f14411, %f13653;
	// end inline asm
	// begin inline asm
	fma.rn.f32 %f13661, %f14406, %f14411, %f13649;
	// end inline asm
	// begin inline asm
	fma.rn.f32 %f13665, %f14402, %f14407, %f13661;
	// end inline asm
	// begin inline asm
	fma.rn.f32 %f13669, %f14406, %f14407, %f13657;
	// end inline asm
	// begin inline asm
	fma.rn.f32 %f13673, %f14410, %f14411, %f13669;
	// end inline asm
	// begin inline asm
	fma.rn.f32 %f13677, %f14406, %f14411, %f13665;
	// end inline asm
	// begin inline asm
	fma.rn.f32 %f13681, %f14402, %f14407, %f13677;
	// end inline asm
	// begin inline asm
	fma.rn.f32 %f13685, %f14406, %f14407, %f13673;
	// end inline asm
	// begin inline asm
	fma.rn.f32 %f13689, %f14410, %f14411, %f13685;
	// end inline asm
	// begin inline asm
	fma.rn.f32 %f13693, %f14406, %f14411, %f13681;
	// end inline asm
	// begin inline asm
	fma.rn.f32 %f13697, %f14402, %f14407, %f13693;
	// end inline asm
	// begin inline asm
	fma.rn.f32 %f13701, %f14406, %f14407, %f13689;
	// end inline asm
	// begin inline asm
	fma.rn.f32 %f13705, %f14410, %f14411, %f13701;
	// end inline asm
	// begin inline asm
	fma.rn.f32 %f13709, %f14406, %f14411, %f13697;
	// end inline asm
	// begin inline asm
	fma.rn.f32 %f13713, %f14402, %f14407, %f13709;
	// end inline asm
	// begin inline asm
	fma.rn.f32 %f13717, %f14406, %f14407, %f13705;
	// end inline asm
	// begin inline asm
	fma.rn.f32 %f13721, %f14410, %f14411, %f13717;
	// end inline asm
	// begin inline asm
	fma.rn.f32 %f13725, %f14406, %f14411, %f13713;
	// end inline asm
	// begin inline asm
	fma.rn.f32 %f13729, %f14402, %f14407, %f13725;
	// end inline asm
	// begin inline asm
	fma.rn.f32 %f13733, %f14406, %f14407, %f13721;
	// end inline asm
	// begin inline asm
	fma.rn.f32 %f13737, %f14410, %f14411, %f13733;
	// end inline asm
	// begin inline asm
	fma.rn.f32 %f13741, %f14406, %f14411, %f13729;
	// end inline asm
	// begin inline asm
	fma.rn.f32 %f13745, %f14402, %f14407, %f13741;
	// end inline asm
	// begin inline asm
	fma.rn.f32 %f13749, %f14406, %f14407, %f13737;
	// end inline asm
	// begin inline asm
	fma.rn.f32 %f13753, %f14410, %f14411, %f13749;
	// end inline asm
	// begin inline asm
	fma.rn.f32 %f13757, %f14406, %f14411, %f13745;
	// end inline asm
	// begin inline asm
	fma.rn.f32 %f13761, %f14402, %f14407, %f13757;
	// end inline asm
	// begin inline asm
	fma.rn.f32 %f13765, %f14406, %f14407, %f13753;
	// end inline asm
	// begin inline asm
	fma.rn.f32 %f13769, %f14410, %f14411, %f13765;
	// end inline asm
	// begin inline asm
	fma.rn.f32 %f13773, %f14406, %f14411, %f13761;
	// end inline asm
	// begin inline asm
	fma.rn.f32 %f13777, %f14402, %f14407, %f13773;
	// end inline asm
	// begin inline asm
	fma.rn.f32 %f13781, %f14406, %f14407, %f13769;
	// end inline asm
	// begin inline asm
	fma.rn.f32 %f13785, %f14410, %f14411, %f13781;
	// end inline asm
	// begin inline asm
	fma.rn.f32 %f13789, %f14406, %f14411, %f13777;
	// end inline asm
	// begin inline asm
	fma.rn.f32 %f13793, %f14402, %f14407, %f13789;
	// end inline asm
	// begin inline asm
	fma.rn.f32 %f13797, %f14406, %f14407, %f13785;
	// end inline asm
	// begin inline asm
	fma.rn.f32 %f13801, %f14410, %f14411, %f13797;
	// end inline asm
	// begin inline asm
	fma.rn.f32 %f13805, %f14406, %f14411, %f13793;
	// end inline asm
	// begin inline asm
	fma.rn.f32 %f13809, %f14402, %f14407, %f13805;
	// end inline asm
	// begin inline asm
	fma.rn.f32 %f13813, %f14406, %f14407, %f13801;
	// end inline asm
	// begin inline asm
	fma.rn.f32 %f13817, %f14410, %f14411, %f13813;
	// end inline asm
	// begin inline asm
	fma.rn.f32 %f13821, %f14406, %f14411, %f13809;
	// end inline asm
	// begin inline asm
	fma.rn.f32 %f13825, %f14402, %f14407, %f13821;
	// end inline asm
	// begin inline asm
	fma.rn.f32 %f13829, %f14406, %f14407, %f13817;
	// end inline asm
	// begin inline asm
	fma.rn.f32 %f13833, %f14410, %f14411, %f13829;
	// end inline asm
	// begin inline asm
	fma.rn.f32 %f13837, %f14406, %f14411, %f13825;
	// end inline asm
	// begin inline asm
	fma.rn.f32 %f13841, %f14402, %f14407, %f13837;
	// end inline asm
	// begin inline asm
	fma.rn.f32 %f13845, %f14406, %f14407, %f13833;
	// end inline asm
	// begin inline asm
	fma.rn.f32 %f13849, %f14410, %f14411, %f13845;
	// end inline asm
	// begin inline asm
	fma.rn.f32 %f13853, %f14406, %f14411, %f13841;
	// end inline asm
	// begin inline asm
	fma.rn.f32 %f13857, %f14402, %f14407, %f13853;
	// end inline asm
	// begin inline asm
	fma.rn.f32 %f13861, %f14406, %f14407, %f13849;
	// end inline asm
	// begin inline asm
	fma.rn.f32 %f13865, %f14410, %f14411, %f13861;
	// end inline asm
	// begin inline asm
	fma.rn.f32 %f13869, %f14406, %f14411, %f13857;
	// end inline asm
	// begin inline asm
	fma.rn.f32 %f13873, %f14402, %f14407, %f13869;
	// end inline asm
	// begin inline asm
	fma.rn.f32 %f13877, %f14406, %f14407, %f13865;
	// end inline asm
	// begin inline asm
	fma.rn.f32 %f13881, %f14410, %f14411, %f13877;
	// end inline asm
	// begin inline asm
	fma.rn.f32 %f13885, %f14406, %f14411, %f13873;
	// end inline asm
	// begin inline asm
	fma.rn.f32 %f13889, %f14402, %f14407, %f13885;
	// end inline asm
	// begin inline asm
	fma.rn.f32 %f13893, %f14406, %f14407, %f13881;
	// end inline asm
	// begin inline asm
	fma.rn.f32 %f13897, %f14410, %f14411, %f13893;
	// end inline asm
	// begin inline asm
	fma.rn.f32 %f13901, %f14406, %f14411, %f13889;
	// end inline asm
	// begin inline asm
	fma.rn.f32 %f13905, %f14402, %f14407, %f13901;
	// end inline asm
	// begin inline asm
	fma.rn.f32 %f13909, %f14406, %f14407, %f13897;
	// end inline asm
	// begin inline asm
	fma.rn.f32 %f13913, %f14410, %f14411, %f13909;
	// end inline asm
	// begin inline asm
	fma.rn.f32 %f13917, %f14406, %f14411, %f13905;
	// end inline asm
	// begin inline asm
	fma.rn.f32 %f13921, %f14402, %f14407, %f13917;
	// end inline asm
	// begin inline asm
	fma.rn.f32 %f13925, %f14406, %f14407, %f13913;
	// end inline asm
	// begin inline asm
	fma.rn.f32 %f13929, %f14410, %f14411, %f13925;
	// end inline asm
	// begin inline asm
	fma.rn.f32 %f13933, %f14406, %f14411, %f13921;
	// end inline asm
	// begin inline asm
	fma.rn.f32 %f13937, %f14402, %f14407, %f13933;
	// end inline asm
	// begin inline asm
	fma.rn.f32 %f13941, %f14406, %f14407, %f13929;
	// end inline asm
	// begin inline asm
	fma.rn.f32 %f13945, %f14410, %f14411, %f13941;
	// end inline asm
	// begin inline asm
	fma.rn.f32 %f13949, %f14406, %f14411, %f13937;
	// end inline asm
	// begin inline asm
	fma.rn.f32 %f13953, %f14402, %f14407, %f13949;
	// end inline asm
	// begin inline asm
	fma.rn.f32 %f13957, %f14406, %f14407, %f13945;
	// end inline asm
	// begin inline asm
	fma.rn.f32 %f13961, %f14410, %f14411, %f13957;
	// end inline asm
	// begin inline asm
	fma.rn.f32 %f13965, %f14406, %f14411, %f13953;
	// end inline asm
	// begin inline asm
	fma.rn.f32 %f13969, %f14402, %f14407, %f13965;
	// end inline asm
	// begin inline asm
	fma.rn.f32 %f13973, %f14406, %f14407, %f13961;
	// end inline asm
	// begin inline asm
	fma.rn.f32 %f13977, %f14410, %f14411, %f13973;
	// end inline asm
	// begin inline asm
	fma.rn.f32 %f13981, %f14406, %f14411, %f13969;
	// end inline asm
	// begin inline asm
	fma.rn.f32 %f13985, %f14402, %f14407, %f13981;
	// end inline asm
	// begin inline asm
	fma.rn.f32 %f13989, %f14406, %f14407, %f13977;
	// end inline asm
	// begin inline asm
	fma.rn.f32 %f13993, %f14410, %f14411, %f13989;
	// end inline asm
	// begin inline asm
	fma.rn.f32 %f13997, %f14406, %f14411, %f13985;
	// end inline asm
	// begin inline asm
	fma.rn.f32 %f14001, %f14402, %f14407, %f13997;
	// end inline asm
	// begin inline asm
	fma.rn.f32 %f14005, %f14406, %f14407, %f13993;
	// end inline asm
	// begin inline asm
	fma.rn.f32 %f14009, %f14410, %f14411, %f14005;
	// end inline asm
	// begin inline asm
	fma.rn.f32 %f14013, %f14406, %f14411, %f14001;
	// end inline asm
	// begin inline asm
	fma.rn.f32 %f14017, %f14402, %f14407, %f14013;
	// end inline asm
	// begin inline asm
	fma.rn.f32 %f14021, %f14406, %f14407, %f14009;
	// end inline asm
	// begin inline asm
	fma.rn.f32 %f14025, %f14410, %f14411, %f14021;
	// end inline asm
	// begin inline asm
	fma.rn.f32 %f14029, %f14406, %f14411, %f14017;
	// end inline asm
	// begin inline asm
	fma.rn.f32 %f14033, %f14402, %f14407, %f14029;
	// end inline asm
	// begin inline asm
	fma.rn.f32 %f14037, %f14406, %f14407, %f14025;
	// end inline asm
	// begin inline asm
	fma.rn.f32 %f14041, %f14410, %f14411, %f14037;
	// end inline asm
	// begin inline asm
	fma.rn.f32 %f14045, %f14406, %f14411, %f14033;
	// end inline asm
	// begin inline asm
	fma.rn.f32 %f14049, %f14402, %f14407, %f14045;
	// end inline asm
	// begin inline asm
	fma.rn.f32 %f14053, %f14406, %f14407, %f14041;
	// end inline asm
	// begin inline asm
	fma.rn.f32 %f14057, %f14410, %f14411, %f14053;
	// end inline asm
	// begin inline asm
	fma.rn.f32 %f14061, %f14406, %f14411, %f14049;
	// end inline asm
	// begin inline asm
	fma.rn.f32 %f14065, %f14402, %f14407, %f14061;
	// end inline asm
	// begin inline asm
	fma.rn.f32 %f14069, %f14406, %f14407, %f14057;
	// end inline asm
	// begin inline asm
	fma.rn.f32 %f14073, %f14410, %f14411, %f14069;
	// end inline asm
	// begin inline asm
	fma.rn.f32 %f14077, %f14406, %f14411, %f14065;
	// end inline asm
	// begin inline asm
	fma.rn.f32 %f14081, %f14402, %f14407, %f14077;
	// end inline asm
	// begin inline asm
	fma.rn.f32 %f14085, %f14406, %f14407, %f14073;
	// end inline asm
	// begin inline asm
	fma.rn.f32 %f14089, %f14410, %f14411, %f14085;
	// end inline asm
	// begin inline asm
	fma.rn.f32 %f14093, %f14406, %f14411, %f14081;
	// end inline asm
	// begin inline asm
	fma.rn.f32 %f14097, %f14402, %f14407, %f14093;
	// end inline asm
	// begin inline asm
	fma.rn.f32 %f14101, %f14406, %f14407, %f14089;
	// end inline asm
	// begin inline asm
	fma.rn.f32 %f14105, %f14410, %f14411, %f14101;
	// end inline asm
	// begin inline asm
	fma.rn.f32 %f14109, %f14406, %f14411, %f14097;
	// end inline asm
	// begin inline asm
	fma.rn.f32 %f14113, %f14402, %f14407, %f14109;
	// end inline asm
	// begin inline asm
	fma.rn.f32 %f14117, %f14406, %f14407, %f14105;
	// end inline asm
	// begin inline asm
	fma.rn.f32 %f14121, %f14410, %f14411, %f14117;
	// end inline asm
	// begin inline asm
	fma.rn.f32 %f14125, %f14406, %f14411, %f14113;
	// end inline asm
	// begin inline asm
	fma.rn.f32 %f14129, %f14402, %f14407, %f14125;
	// end inline asm
	// begin inline asm
	fma.rn.f32 %f14133, %f14406, %f14407, %f14121;
	// end inline asm
	// begin inline asm
	fma.rn.f32 %f14137, %f14410, %f14411, %f14133;
	// end inline asm
	// begin inline asm
	fma.rn.f32 %f14141, %f14406, %f14411, %f14129;
	// end inline asm
	// begin inline asm
	fma.rn.f32 %f14145, %f14402, %f14407, %f14141;
	// end inline asm
	// begin inline asm
	fma.rn.f32 %f14149, %f14406, %f14407, %f14137;
	// end inline asm
	// begin inline asm
	fma.rn.f32 %f14153, %f14410, %f14411, %f14149;
	// end inline asm
	// begin inline asm
	fma.rn.f32 %f14157, %f14406, %f14411, %f14145;
	// end inline asm
	// begin inline asm
	fma.rn.f32 %f14161, %f14402, %f14407, %f14157;
	// end inline asm
	// begin inline asm
	fma.rn.f32 %f14165, %f14406, %f14407, %f14153;
	// end inline asm
	// begin inline asm
	fma.rn.f32 %f14169, %f14410, %f14411, %f14165;
	// end inline asm
	// begin inline asm
	fma.rn.f32 %f14173, %f14406, %f14411, %f14161;
	// end inline asm
	// begin inline asm
	fma.rn.f32 %f14177, %f14402, %f14407, %f14173;
	// end inline asm
	// begin inline asm
	fma.rn.f32 %f14181, %f14406, %f14407, %f14169;
	// end inline asm
	// begin inline asm
	fma.rn.f32 %f14185, %f14410, %f14411, %f14181;
	// end inline asm
	// begin inline asm
	fma.rn.f32 %f14189, %f14406, %f14411, %f14177;
	// end inline asm
	// begin inline asm
	fma.rn.f32 %f14193, %f14402, %f14407, %f14189;
	// end inline asm
	// begin inline asm
	fma.rn.f32 %f14197, %f14406, %f14407, %f14185;
	// end inline asm
	// begin inline asm
	fma.rn.f32 %f14201, %f14410, %f14411, %f14197;
	// end inline asm
	// begin inline asm
	fma.rn.f32 %f14205, %f14406, %f14411, %f14193;
	// end inline asm
	// begin inline asm
	fma.rn.f32 %f14209, %f14402, %f14407, %f14205;
	// end inline asm
	// begin inline asm
	fma.rn.f32 %f14213, %f14406, %f14407, %f14201;
	// end inline asm
	// begin inline asm
	fma.rn.f32 %f14217, %f14410, %f14411, %f14213;
	// end inline asm
	// begin inline asm
	fma.rn.f32 %f14221, %f14406, %f14411, %f14209;
	// end inline asm
	// begin inline asm
	fma.rn.f32 %f14225, %f14402, %f14407, %f14221;
	// end inline asm
	// begin inline asm
	fma.rn.f32 %f14229, %f14406, %f14407, %f14217;
	// end inline asm
	// begin inline asm
	fma.rn.f32 %f14233, %f14410, %f14411, %f14229;
	// end inline asm
	// begin inline asm
	fma.rn.f32 %f14237, %f14406, %f14411, %f14225;
	// end inline asm
	// begin inline asm
	fma.rn.f32 %f14241, %f14402, %f14407, %f14237;
	// end inline asm
	// begin inline asm
	fma.rn.f32 %f14245, %f14406, %f14407, %f14233;
	// end inline asm
	// begin inline asm
	fma.rn.f32 %f14249, %f14410, %f14411, %f14245;
	// end inline asm
	// begin inline asm
	fma.rn.f32 %f14253, %f14406, %f14411, %f14241;
	// end inline asm
	// begin inline asm
	fma.rn.f32 %f14257, %f14402, %f14407, %f14253;
	// end inline asm
	// begin inline asm
	fma.rn.f32 %f14261, %f14406, %f14407, %f14249;
	// end inline asm
	// begin inline asm
	fma.rn.f32 %f14265, %f14410, %f14411, %f14261;
	// end inline asm
	// begin inline asm
	fma.rn.f32 %f14269, %f14406, %f14411, %f14257;
	// end inline asm
	// begin inline asm
	fma.rn.f32 %f14273, %f14402, %f14407, %f14269;
	// end inline asm
	// begin inline asm
	fma.rn.f32 %f14277, %f14406, %f14407, %f14265;
	// end inline asm
	// begin inline asm
	fma.rn.f32 %f14281, %f14410, %f14411, %f14277;
	// end inline asm
	// begin inline asm
	fma.rn.f32 %f14285, %f14406, %f14411, %f14273;
	// end inline asm
	// begin inline asm
	fma.rn.f32 %f14289, %f14402, %f14407, %f14285;
	// end inline asm
	// begin inline asm
	fma.rn.f32 %f14293, %f14406, %f14407, %f14281;
	// end inline asm
	// begin inline asm
	fma.rn.f32 %f14297, %f14410, %f14411, %f14293;
	// end inline asm
	// begin inline asm
	fma.rn.f32 %f14301, %f14406, %f14411, %f14289;
	// end inline asm
	// begin inline asm
	fma.rn.f32 %f14305, %f14402, %f14407, %f14301;
	// end inline asm
	// begin inline asm
	fma.rn.f32 %f14309, %f14406, %f14407, %f14297;
	// end inline asm
	// begin inline asm
	fma.rn.f32 %f14313, %f14410, %f14411, %f14309;
	// end inline asm
	// begin inline asm
	fma.rn.f32 %f14317, %f14406, %f14411, %f14305;
	// end inline asm
	// begin inline asm
	fma.rn.f32 %f14321, %f14402, %f14407, %f14317;
	// end inline asm
	// begin inline asm
	fma.rn.f32 %f14325, %f14406, %f14407, %f14313;
	// end inline asm
	// begin inline asm
	fma.rn.f32 %f14329, %f14410, %f14411, %f14325;
	// end inline asm
	// begin inline asm
	fma.rn.f32 %f14333, %f14406, %f14411, %f14321;
	// end inline asm
	// begin inline asm
	fma.rn.f32 %f14337, %f14402, %f14407, %f14333;
	// end inline asm
	// begin inline asm
	fma.rn.f32 %f14341, %f14406, %f14407, %f14329;
	// end inline asm
	// begin inline asm
	fma.rn.f32 %f14345, %f14410, %f14411, %f14341;
	// end inline asm
	// begin inline asm
	fma.rn.f32 %f14349, %f14406, %f14411, %f14337;
	// end inline asm
	// begin inline asm
	fma.rn.f32 %f14353, %f14402, %f14407, %f14349;
	// end inline asm
	// begin inline asm
	fma.rn.f32 %f14357, %f14406, %f14407, %f14345;
	// end inline asm
	// begin inline asm
	fma.rn.f32 %f14361, %f14410, %f14411, %f14357;
	// end inline asm
	// begin inline asm
	fma.rn.f32 %f14365, %f14406, %f14411, %f14353;
	// end inline asm
	// begin inline asm
	fma.rn.f32 %f14369, %f14402, %f14407, %f14365;
	// end inline asm
	// begin inline asm
	fma.rn.f32 %f14373, %f14406, %f14407, %f14361;
	// end inline asm
	// begin inline asm
	fma.rn.f32 %f14377, %f14410, %f14411, %f14373;
	// end inline asm
	// begin inline asm
	fma.rn.f32 %f14381, %f14406, %f14411, %f14369;
	// end inline asm
	// begin inline asm
	fma.rn.f32 %f14385, %f14402, %f14407, %f14381;
	// end inline asm
	// begin inline asm
	fma.rn.f32 %f14389, %f14406, %f14407, %f14377;
	// end inline asm
	// begin inline asm
	fma.rn.f32 %f14393, %f14410, %f14411, %f14389;
	// end inline asm
	// begin inline asm
	fma.rn.f32 %f14397, %f14406, %f14411, %f14385;
	// end inline asm
	// begin inline asm
	fma.rn.f32 %f16464, %f14402, %f14407, %f14397;
	// end inline asm
	// begin inline asm
	fma.rn.f32 %f14405, %f14406, %f14407, %f14393;
	// end inline asm
	// begin inline asm
	fma.rn.f32 %f16465, %f14410, %f14411, %f14405;
	// end inline asm
	add.s32 	%r187, %r187, 1;
	add.s32 	%r186, %r186, 16;
	setp.ne.s32 	%p20, %r187, 512;
	@%p20 bra 	$L__BB6_34;
	mov.b32 	%r189, 0;
	mov.u32 	%r188, data;
$L__BB6_36:
	ld.shared.v4.f32 	{%f15430, %f15434, %f15435, %f15431}, [%r188];
	neg.f32 	%f15426, %f15434;
	// begin inline asm
	fma.rn.f32 %f14413, %f15430, %f15435, %f16464;
	// end inline asm
	// begin inline asm
	fma.rn.f32 %f14417, %f15426, %f15431, %f14413;
	// end inline asm
	// begin inline asm
	fma.rn.f32 %f14421, %f15430, %f15431, %f16465;
	// end inline asm
	// begin inline asm
	fma.rn.f32 %f14425, %f15434, %f15435, %f14421;
	// end inline asm
	// begin inline asm
	fma.rn.f32 %f14429, %f15430, %f15435, %f14417;
	// end inline asm
	// begin inline asm
	fma.rn.f32 %f14433, %f15426, %f15431, %f14429;
	// end inline asm
	// begin inline asm
	fma.rn.f32 %f14437, %f15430, %f15431, %f14425;
	// end inline asm
	// begin inline asm
	fma.rn.f32 %f14441, %f15434, %f15435, %f14437;
	// end inline asm
	// begin inline asm
	fma.rn.f32 %f14445, %f15430, %f15435, %f14433;
	// end inline asm
	// begin inline asm
	fma.rn.f32 %f14449, %f15426, %f15431, %f14445;
	// end inline asm
	// begin inline asm
	fma.rn.f32 %f14453, %f15430, %f15431, %f14441;
	// end inline asm
	// begin inline asm
	fma.rn.f32 %f14457, %f15434, %f15435, %f14453;
	// end inline asm
	// begin inline asm
	fma.rn.f32 %f14461, %f15430, %f15435, %f14449;
	// end inline asm
	// begin inline asm
	fma.rn.f32 %f14465, %f15426, %f15431, %f14461;
	// end inline asm
	// begin inline asm
	fma.rn.f32 %f14469, %f15430, %f15431, %f14457;
	// end inline asm
	// begin inline asm
	fma.rn.f32 %f14473, %f15434, %f15435, %f14469;
	// end inline asm
	// begin inline asm
	fma.rn.f32 %f14477, %f15430, %f15435, %f14465;
	// end inline asm
	// begin inline asm
	fma.rn.f32 %f14481, %f15426, %f15431, %f14477;
	// end inline asm
	// begin inline asm
	fma.rn.f32 %f14485, %f15430, %f15431, %f14473;
	// end inline asm
	// begin inline asm
	fma.rn.f32 %f14489, %f15434, %f15435, %f14485;
	// end inline asm
	// begin inline asm
	fma.rn.f32 %f14493, %f15430, %f15435, %f14481;
	// end inline asm
	// begin inline asm
	fma.rn.f32 %f14497, %f15426, %f15431, %f14493;
	// end inline asm
	// begin inline asm
	fma.rn.f32 %f14501, %f15430, %f15431, %f14489;
	// end inline asm
	// begin inline asm
	fma.rn.f32 %f14505, %f15434, %f15435, %f14501;
	// end inline asm
	// begin inline asm
	fma.rn.f32 %f14509, %f15430, %f15435, %f14497;
	// end inline asm
	// begin inline asm
	fma.rn.f32 %f14513, %f15426, %f15431, %f14509;
	// end inline asm
	// begin inline asm
	fma.rn.f32 %f14517, %f15430, %f15431, %f14505;
	// end inline asm
	// begin inline asm
	fma.rn.f32 %f14521, %f15434, %f15435, %f14517;
	// end inline asm
	// begin inline asm
	fma.rn.f32 %f14525, %f15430, %f15435, %f14513;
	// end inline asm
	// begin inline asm
	fma.rn.f32 %f14529, %f15426, %f15431, %f14525;
	// end inline asm
	// begin inline asm
	fma.rn.f32 %f14533, %f15430, %f15431, %f14521;
	// end inline asm
	// begin inline asm
	fma.rn.f32 %f14537, %f15434, %f15435, %f14533;
	// end inline asm
	// begin inline asm
	fma.rn.f32 %f14541, %f15430, %f15435, %f14529;
	// end inline asm
	// begin inline asm
	fma.rn.f32 %f14545, %f15426, %f15431, %f14541;
	// end inline asm
	// begin inline asm
	fma.rn.f32 %f14549, %f15430, %f15431, %f14537;
	// end inline asm
	// begin inline asm
	fma.rn.f32 %f14553, %f15434, %f15435, %f14549;
	// end inline asm
	// begin inline asm
	fma.rn.f32 %f14557, %f15430, %f15435, %f14545;
	// end inline asm
	// begin inline asm
	fma.rn.f32 %f14561, %f15426, %f15431, %f14557;
	// end inline asm
	// begin inline asm
	fma.rn.f32 %f14565, %f15430, %f15431, %f14553;
	// end inline asm
	// begin inline asm
	fma.rn.f32 %f14569, %f15434, %f15435, %f14565;
	// end inline asm
	// begin inline asm
	fma.rn.f32 %f14573, %f15430, %f15435, %f14561;
	// end inline asm
	// begin inline asm
	fma.rn.f32 %f14577, %f15426, %f15431, %f14573;
	// end inline asm
	// begin inline asm
	fma.rn.f32 %f14581, %f15430, %f15431, %f14569;
	// end inline asm
	// begin inline asm
	fma.rn.f32 %f14585, %f15434, %f15435, %f14581;
	// end inline asm
	// begin inline asm
	fma.rn.f32 %f14589, %f15430, %f15435, %f14577;
	// end inline asm
	// begin inline asm
	fma.rn.f32 %f14593, %f15426, %f15431, %f14589;
	// end inline asm
	// begin inline asm
	fma.rn.f32 %f14597, %f15430, %f15431, %f14585;
	// end inline asm
	// begin inline asm
	fma.rn.f32 %f14601, %f15434, %f15435, %f14597;
	// end inline asm
	// begin inline asm
	fma.rn.f32 %f14605, %f15430, %f15435, %f14593;
	// end inline asm
	// begin inline asm
	fma.rn.f32 %f14609, %f15426, %f15431, %f14605;
	// end inline asm
	// begin inline asm
	fma.rn.f32 %f14613, %f15430, %f15431, %f14601;
	// end inline asm
	// begin inline asm
	fma.rn.f32 %f14617, %f15434, %f15435, %f14613;
	// end inline asm
	// begin inline asm
	fma.rn.f32 %f14621, %f15430, %f15435, %f14609;
	// end inline asm
	// begin inline asm
	fma.rn.f32 %f14625, %f15426, %f15431, %f14621;
	// end inline asm
	// begin inline asm
	fma.rn.f32 %f14629, %f15430, %f15431, %f14617;
	// end inline asm
	// begin inline asm
	fma.rn.f32 %f14633, %f15434, %f15435, %f14629;
	// end inline asm
	// begin inline asm
	fma.rn.f32 %f14637, %f15430, %f15435, %f14625;
	// end inline asm
	// begin inline asm
	fma.rn.f32 %f14641, %f15426, %f15431, %f14637;
	// end inline asm
	// begin inline asm
	fma.rn.f32 %f14645, %f15430, %f15431, %f14633;
	// end inline asm
	// begin inline asm
	fma.rn.f32 %f14649, %f15434, %f15435, %f14645;
	// end inline asm
	// begin inline asm
	fma.rn.f32 %f14653, %f15430, %f15435, %f14641;
	// end inline asm
	// begin inline asm
	fma.rn.f32 %f14657, %f15426, %f15431, %f14653;
	// end inline asm
	// begin inline asm
	fma.rn.f32 %f14661, %f15430, %f15431, %f14649;
	// end inline asm
	// begin inline asm
	fma.rn.f32 %f14665, %f15434, %f15435, %f14661;
	// end inline asm
	// begin inline asm
	fma.rn.f32 %f14669, %f15430, %f15435, %f14657;
	// end inline asm
	// begin inline asm
	fma.rn.f32 %f14673, %f15426, %f15431, %f14669;
	// end inline asm
	// begin inline asm
	fma.rn.f32 %f14677, %f15430, %f15431, %f14665;
	// end inline asm
	// begin inline asm
	fma.rn.f32 %f14681, %f15434, %f15435, %f14677;
	// end inline asm
	// begin inline asm
	fma.rn.f32 %f14685, %f15430, %f15435, %f14673;
	// end inline asm
	// begin inline asm
	fma.rn.f32 %f14689, %f15426, %f15431, %f14685;
	// end inline asm
	// begin inline asm
	fma.rn.f32 %f14693, %f15430, %f15431, %f14681;
	// end inline asm
	// begin inline asm
	fma.rn.f32 %f14697, %f15434, %f15435, %f14693;
	// end inline asm
	// begin inline asm
	fma.rn.f32 %f14701, %f15430, %f15435, %f14689;
	// end inline asm
	// begin inline asm
	fma.rn.f32 %f14705, %f15426, %f15431, %f14701;
	// end inline asm
	// begin inline asm
	fma.rn.f32 %f14709, %f15430, %f15431, %f14697;
	// end inline asm
	// begin inline asm
	fma.rn.f32 %f14713, %f15434, %f15435, %f14709;
	// end inline asm
	// begin inline asm
	fma.rn.f32 %f14717, %f15430, %f15435, %f14705;
	// end inline asm
	// begin inline asm
	fma.rn.f32 %f14721, %f15426, %f15431, %f14717;
	// end inline asm
	// begin inline asm
	fma.rn.f32 %f14725, %f15430, %f15431, %f14713;
	// end inline asm
	// begin inline asm
	fma.rn.f32 %f14729, %f15434, %f15435, %f14725;
	// end inline asm
	// begin inline asm
	fma.rn.f32 %f14733, %f15430, %f15435, %f14721;
	// end inline asm
	// begin inline asm
	fma.rn.f32 %f14737, %f15426, %f15431, %f14733;
	// end inline asm
	// begin inline asm
	fma.rn.f32 %f14741, %f15430, %f15431, %f14729;
	// end inline asm
	// begin inline asm
	fma.rn.f32 %f14745, %f15434, %f15435, %f14741;
	// end inline asm
	// begin inline asm
	fma.rn.f32 %f14749, %f15430, %f15435, %f14737;
	// end inline asm
	// begin inline asm
	fma.rn.f32 %f14753, %f15426, %f15431, %f14749;
	// end inline asm
	// begin inline asm
	fma.rn.f32 %f14757, %f15430, %f15431, %f14745;
	// end inline asm
	// begin inline asm
	fma.rn.f32 %f14761, %f15434, %f15435, %f14757;
	// end inline asm
	// begin inline asm
	fma.rn.f32 %f14765, %f15430, %f15435, %f14753;
	// end inline asm
	// begin inline asm
	fma.rn.f32 %f14769, %f15426, %f15431, %f14765;
	// end inline asm
	// begin inline asm
	fma.rn.f32 %f14773, %f15430, %f15431, %f14761;
	// end inline asm
	// begin inline asm
	fma.rn.f32 %f14777, %f15434, %f15435, %f14773;
	// end inline asm
	// begin inline asm
	fma.rn.f32 %f14781, %f15430, %f15435, %f14769;
	// end inline asm
	// begin inline asm
	fma.rn.f32 %f14785, %f15426, %f15431, %f14781;
	// end inline asm
	// begin inline asm
	fma.rn.f32 %f14789, %f15430, %f15431, %f14777;
	// end inline asm
	// begin inline asm
	fma.rn.f32 %f14793, %f15434, %f15435, %f14789;
	// end inline asm
	// begin inline asm
	fma.rn.f32 %f14797, %f15430, %f15435, %f14785;
	// end inline asm
	// begin inline asm
	fma.rn.f32 %f14801, %f15426, %f15431, %f14797;
	// end inline asm
	// begin inline asm
	fma.rn.f32 %f14805, %f15430, %f15431, %f14793;
	// end inline asm
	// begin inline asm
	fma.rn.f32 %f14809, %f15434, %f15435, %f14805;
	// end inline asm
	// begin inline asm
	fma.rn.f32 %f14813, %f15430, %f15435, %f14801;
	// end inline asm
	// begin inline asm
	fma.rn.f32 %f14817, %f15426, %f15431, %f14813;
	// end inline asm
	// begin inline asm
	fma.rn.f32 %f14821, %f15430, %f15431, %f14809;
	// end inline asm
	// begin inline asm
	fma.rn.f32 %f14825, %f15434, %f15435, %f14821;
	// end inline asm
	// begin inline asm
	fma.rn.f32 %f14829, %f15430, %f15435, %f14817;
	// end inline asm
	// begin inline asm
	fma.rn.f32 %f14833, %f15426, %f15431, %f14829;
	// end inline asm
	// begin inline asm
	fma.rn.f32 %f14837, %f15430, %f15431, %f14825;
	// end inline asm
	// begin inline asm
	fma.rn.f32 %f14841, %f15434, %f15435, %f14837;
	// end inline asm
	// begin inline asm
	fma.rn.f32 %f14845, %f15430, %f15435, %f14833;
	// end inline asm
	// begin inline asm
	fma.rn.f32 %f14849, %f15426, %f15431, %f14845;
	// end inline asm
	// begin inline asm
	fma.rn.f32 %f14853, %f15430, %f15431, %f14841;
	// end inline asm
	// begin inline asm
	fma.rn.f32 %f14857, %f15434, %f15435, %f14853;
	// end inline asm
	// begin inline asm
	fma.rn.f32 %f14861, %f15430, %f15435, %f14849;
	// end inline asm
	// begin inline asm
	fma.rn.f32 %f14865, %f15426, %f15431, %f14861;
	// end inline asm
	// begin inline asm
	fma.rn.f32 %f14869, %f15430, %f15431, %f14857;
	// end inline asm
	// begin inline asm
	fma.rn.f32 %f14873, %f15434, %f15435, %f14869;
	// end inline asm
	// begin inline asm
	fma.rn.f32 %f14877, %f15430, %f15435, %f14865;
	// end inline asm
	// begin inline asm
	fma.rn.f32 %f14881, %f15426, %f15431, %f14877;
	// end inline asm
	// begin inline asm
	fma.rn.f32 %f14885, %f15430, %f15431, %f14873;
	// end inline asm
	// begin inline asm
	fma.rn.f32 %f14889, %f15434, %f15435, %f14885;
	// end inline asm
	// begin inline asm
	fma.rn.f32 %f14893, %f15430, %f15435, %f14881;
	// end inline asm
	// begin inline asm
	fma.rn.f32 %f14897, %f15426, %f15431, %f14893;
	// end inline asm
	// begin inline asm
	fma.rn.f32 %f14901, %f15430, %f15431, %f14889;
	// end inline asm
	// begin inline asm
	fma.rn.f32 %f14905, %f15434, %f15435, %f14901;
	// end inline asm
	// begin inline asm
	fma.rn.f32 %f14909, %f15430, %f15435, %f14897;
	// end inline asm
	// begin inline asm
	fma.rn.f32 %f14913, %f15426, %f15431, %f14909;
	// end inline asm
	// begin inline asm
	fma.rn.f32 %f14917, %f15430, %f15431, %f14905;
	// end inline asm
	// begin inline asm
	fma.rn.f32 %f14921, %f15434, %f15435, %f14917;
	// end inline asm
	// begin inline asm
	fma.rn.f32 %f14925, %f15430, %f15435, %f14913;
	// end inline asm
	// begin inline asm
	fma.rn.f32 %f14929, %f15426, %f15431, %f14925;
	// end inline asm
	// begin inline asm
	fma.rn.f32 %f14933, %f15430, %f15431, %f14921;
	// end inline asm
	// begin inline asm
	fma.rn.f32 %f14937, %f15434, %f15435, %f14933;
	// end inline asm
	// begin inline asm
	fma.rn.f32 %f14941, %f15430, %f15435, %f14929;
	// end inline asm
	// begin inline asm
	fma.rn.f32 %f14945, %f15426, %f15431, %f14941;
	// end inline asm
	// begin inline asm
	fma.rn.f32 %f14949, %f15430, %f15431, %f14937;
	// end inline asm
	// begin inline asm
	fma.rn.f32 %f14953, %f15434, %f15435, %f14949;
	// end inline asm
	// begin inline asm
	fma.rn.f32 %f14957, %f15430, %f15435, %f14945;
	// end inline asm
	// begin inline asm
	fma.rn.f32 %f14961, %f15426, %f15431, %f14957;
	// end inline asm
	// begin inline asm
	fma.rn.f32 %f14965, %f15430, %f15431, %f14953;
	// end inline asm
	// begin inline asm
	fma.rn.f32 %f14969, %f15434, %f15435, %f14965;
	// end inline asm
	// begin inline asm
	fma.rn.f32 %f14973, %f15430, %f15435, %f14961;
	// end inline asm
	// begin inline asm
	fma.rn.f32 %f14977, %f15426, %f15431, %f14973;
	// end inline asm
	// begin inline asm
	fma.rn.f32 %f14981, %f15430, %f15431, %f14969;
	// end inline asm
	// begin inline asm
	fma.rn.f32 %f14985, %f15434, %f15435, %f14981;
	// end inline asm
	// begin inline asm
	fma.rn.f32 %f14989, %f15430, %f15435, %f14977;
	// end inline asm
	// begin inline asm
	fma.rn.f32 %f14993, %f15426, %f15431, %f14989;
	// end inline asm
	// begin inline asm
	fma.rn.f32 %f14997, %f15430, %f15431, %f14985;
	// end inline asm
	// begin inline asm
	fma.rn.f32 %f15001, %f15434, %f15435, %f14997;
	// end inline asm
	// begin inline asm
	fma.rn.f32 %f15005, %f15430, %f15435, %f14993;
	// end inline asm
	// begin inline asm
	fma.rn.f32 %f15009, %f15426, %f15431, %f15005;
	// end inline asm
	// begin inline asm
	fma.rn.f32 %f15013, %f15430, %f15431, %f15001;
	// end inline asm
	// begin inline asm
	fma.rn.f32 %f15017, %f15434, %f15435, %f15013;
	// end inline asm
	// begin inline asm
	fma.rn.f32 %f15021, %f15430, %f15435, %f15009;
	// end inline asm
	// begin inline asm
	fma.rn.f32 %f15025, %f15426, %f15431, %f15021;
	// end inline asm
	// begin inline asm
	fma.rn.f32 %f15029, %f15430, %f15431, %f15017;
	// end inline asm
	// begin inline asm
	fma.rn.f32 %f15033, %f15434, %f15435, %f15029;
	// end inline asm
	// begin inline asm
	fma.rn.f32 %f15037, %f15430, %f15435, %f15025;
	// end inline asm
	// begin inline asm
	fma.rn.f32 %f15041, %f15426, %f15431, %f15037;
	// end inline asm
	// begin inline asm
	fma.rn.f32 %f15045, %f15430, %f15431, %f15033;
	// end inline asm
	// begin inline asm
	fma.rn.f32 %f15049, %f15434, %f15435, %f15045;
	// end inline asm
	// begin inline asm
	fma.rn.f32 %f15053, %f15430, %f15435, %f15041;
	// end inline asm
	// begin inline asm
	fma.rn.f32 %f15057, %f15426, %f15431, %f15053;
	// end inline asm
	// begin inline asm
	fma.rn.f32 %f15061, %f15430, %f15431, %f15049;
	// end inline asm
	// begin inline asm
	fma.rn.f32 %f15065, %f15434, %f15435, %f15061;
	// end inline asm
	// begin inline asm
	fma.rn.f32 %f15069, %f15430, %f15435, %f15057;
	// end inline asm
	// begin inline asm
	fma.rn.f32 %f15073, %f15426, %f15431, %f15069;
	// end inline asm
	// begin inline asm
	fma.rn.f32 %f15077, %f15430, %f15431, %f15065;
	// end inline asm
	// begin inline asm
	fma.rn.f32 %f15081, %f15434, %f15435, %f15077;
	// end inline asm
	// begin inline asm
	fma.rn.f32 %f15085, %f15430, %f15435, %f15073;
	// end inline asm
	// begin inline asm
	fma.rn.f32 %f15089, %f15426, %f15431, %f15085;
	// end inline asm
	// begin inline asm
	fma.rn.f32 %f15093, %f15430, %f15431, %f15081;
	// end inline asm
	// begin inline asm
	fma.rn.f32 %f15097, %f15434, %f15435, %f15093;
	// end inline asm
	// begin inline asm
	fma.rn.f32 %f15101, %f15430, %f15435, %f15089;
	// end inline asm
	// begin inline asm
	fma.rn.f32 %f15105, %f15426, %f15431, %f15101;
	// end inline asm
	// begin inline asm
	fma.rn.f32 %f15109, %f15430, %f15431, %f15097;
	// end inline asm
	// begin inline asm
	fma.rn.f32 %f15113, %f15434, %f15435, %f15109;
	// end inline asm
	// begin inline asm
	fma.rn.f32 %f15117, %f15430, %f15435, %f15105;
	// end inline asm
	// begin inline asm
	fma.rn.f32 %f15121, %f15426, %f15431, %f15117;
	// end inline asm
	// begin inline asm
	fma.rn.f32 %f15125, %f15430, %f15431, %f15113;
	// end inline asm
	// begin inline asm
	fma.rn.f32 %f15129, %f15434, %f15435, %f15125;
	// end inline asm
	// begin inline asm
	fma.rn.f32 %f15133, %f15430, %f15435, %f15121;
	// end inline asm
	// begin inline asm
	fma.rn.f32 %f15137, %f15426, %f15431, %f15133;
	// end inline asm
	// begin inline asm
	fma.rn.f32 %f15141, %f15430, %f15431, %f15129;
	// end inline asm
	// begin inline asm
	fma.rn.f32 %f15145, %f15434, %f15435, %f15141;
	// end inline asm
	// begin inline asm
	fma.rn.f32 %f15149, %f15430, %f15435, %f15137;
	// end inline asm
	// begin inline asm
	fma.rn.f32 %f15153, %f15426, %f15431, %f15149;
	// end inline asm
	// begin inline asm
	fma.rn.f32 %f15157, %f15430, %f15431, %f15145;
	// end inline asm
	// begin inline asm
	fma.rn.f32 %f15161, %f15434, %f15435, %f15157;
	// end inline asm
	// begin inline asm
	fma.rn.f32 %f15165, %f15430, %f15435, %f15153;
	// end inline asm
	// begin inline asm
	fma.rn.f32 %f15169, %f15426, %f15431, %f15165;
	// end inline asm
	// begin inline asm
	fma.rn.f32 %f15173, %f15430, %f15431, %f15161;
	// end inline asm
	// begin inline asm
	fma.rn.f32 %f15177, %f15434, %f15435, %f15173;
	// end inline asm
	// begin inline asm
	fma.rn.f32 %f15181, %f15430, %f15435, %f15169;
	// end inline asm
	// begin inline asm
	fma.rn.f32 %f15185, %f15426, %f15431, %f15181;
	// end inline asm
	// begin inline asm
	fma.rn.f32 %f15189, %f15430, %f15431, %f15177;
	// end inline asm
	// begin inline asm
	fma.rn.f32 %f15193, %f15434, %f15435, %f15189;
	// end inline asm
	// begin inline asm
	fma.rn.f32 %f15197, %f15430, %f15435, %f15185;
	// end inline asm
	// begin inline asm
	fma.rn.f32 %f15201, %f15426, %f15431, %f15197;
	// end inline asm
	// begin inline asm
	fma.rn.f32 %f15205, %f15430, %f15431, %f15193;
	// end inline asm
	// begin inline asm
	fma.rn.f32 %f15209, %f15434, %f15435, %f15205;
	// end inline asm
	// begin inline asm
	fma.rn.f32 %f15213, %f15430, %f15435, %f15201;
	// end inline asm
	// begin inline asm
	fma.rn.f32 %f15217, %f15426, %f15431, %f15213;
	// end inline asm
	// begin inline asm
	fma.rn.f32 %f15221, %f15430, %f15431, %f15209;
	// end inline asm
	// begin inline asm
	fma.rn.f32 %f15225, %f15434, %f15435, %f15221;
	// end inline asm
	// begin inline asm
	fma.rn.f32 %f15229, %f15430, %f15435, %f15217;
	// end inline asm
	// begin inline asm
	fma.rn.f32 %f15233, %f15426, %f15431, %f15229;
	// end inline asm
	// begin inline asm
	fma.rn.f32 %f15237, %f15430, %f15431, %f15225;
	// end inline asm
	// begin inline asm
	fma.rn.f32 %f15241, %f15434, %f15435, %f15237;
	// end inline asm
	// begin inline asm
	fma.rn.f32 %f15245, %f15430, %f15435, %f15233;
	// end inline asm
	// begin inline asm
	fma.rn.f32 %f15249, %f15426, %f15431, %f15245;
	// end inline asm
	// begin inline asm
	fma.rn.f32 %f15253, %f15430, %f15431, %f15241;
	// end inline asm
	// begin inline asm
	fma.rn.f32 %f15257, %f15434, %f15435, %f15253;
	// end inline asm
	// begin inline asm
	fma.rn.f32 %f15261, %f15430, %f15435, %f15249;
	// end inline asm
	// begin inline asm
	fma.rn.f32 %f15265, %f15426, %f15431, %f15261;
	// end inline asm
	// begin inline asm
	fma.rn.f32 %f15269, %f15430, %f15431, %f15257;
	// end inline asm
	// begin inline asm
	fma.rn.f32 %f15273, %f15434, %f15435, %f15269;
	// end inline asm
	// begin inline asm
	fma.rn.f32 %f15277, %f15430, %f15435, %f15265;
	// end inline asm
	// begin inline asm
	fma.rn.f32 %f15281, %f15426, %f15431, %f15277;
	// end inline asm
	// begin inline asm
	fma.rn.f32 %f15285, %f15430, %f15431, %f15273;
	// end inline asm
	// begin inline asm
	fma.rn.f32 %f15289, %f15434, %f15435, %f15285;
	// end inline asm
	// begin inline asm
	fma.rn.f32 %f15293, %f15430, %f15435, %f15281;
	// end inline asm
	// begin inline asm
	fma.rn.f32 %f15297, %f15426, %f15431, %f15293;
	// end inline asm
	// begin inline asm
	fma.rn.f32 %f15301, %f15430, %f15431, %f15289;
	// end inline asm
	// begin inline asm
	fma.rn.f32 %f15305, %f15434, %f15435, %f15301;
	// end inline asm
	// begin inline asm
	fma.rn.f32 %f15309, %f15430, %f15435, %f15297;
	// end inline asm
	// begin inline asm
	fma.rn.f32 %f15313, %f15426, %f15431, %f15309;
	// end inline asm
	// begin inline asm
	fma.rn.f32 %f15317, %f15430, %f15431, %f15305;
	// end inline asm
	// begin inline asm
	fma.rn.f32 %f15321, %f15434, %f15435, %f15317;
	// end inline asm
	// begin inline asm
	fma.rn.f32 %f15325, %f15430, %f15435, %f15313;
	// end inline asm
	// begin inline asm
	fma.rn.f32 %f15329, %f15426, %f15431, %f15325;
	// end inline asm
	// begin inline asm
	fma.rn.f32 %f15333, %f15430, %f15431, %f15321;
	// end inline asm
	// begin inline asm
	fma.rn.f32 %f15337, %f15434, %f15435, %f15333;
	// end inline asm
	// begin inline asm
	fma.rn.f32 %f15341, %f15430, %f15435, %f15329;
	// end inline asm
	// begin inline asm
	fma.rn.f32 %f15345, %f15426, %f15431, %f15341;
	// end inline asm
	// begin inline asm
	fma.rn.f32 %f15349, %f15430, %f15431, %f15337;
	// end inline asm
	// begin inline asm
	fma.rn.f32 %f15353, %f15434, %f15435, %f15349;
	// end inline asm
	// begin inline asm
	fma.rn.f32 %f15357, %f15430, %f15435, %f15345;
	// end inline asm
	// begin inline asm
	fma.rn.f32 %f15361, %f15426, %f15431, %f15357;
	// end inline asm
	// begin inline asm
	fma.rn.f32 %f15365, %f15430, %f15431, %f15353;
	// end inline asm
	// begin inline asm
	fma.rn.f32 %f15369, %f15434, %f15435, %f15365;
	// end inline asm
	// begin inline asm
	fma.rn.f32 %f15373, %f15430, %f15435, %f15361;
	// end inline asm
	// begin inline asm
	fma.rn.f32 %f15377, %f15426, %f15431, %f15373;
	// end inline asm
	// begin inline asm
	fma.rn.f32 %f15381, %f15430, %f15431, %f15369;
	// end inline asm
	// begin inline asm
	fma.rn.f32 %f15385, %f15434, %f15435, %f15381;
	// end inline asm
	// begin inline asm
	fma.rn.f32 %f15389, %f15430, %f15435, %f15377;
	// end inline asm
	// begin inline asm
	fma.rn.f32 %f15393, %f15426, %f15431, %f15389;
	// end inline asm
	// begin inline asm
	fma.rn.f32 %f15397, %f15430, %f15431, %f15385;
	// end inline asm
	// begin inline asm
	fma.rn.f32 %f15401, %f15434, %f15435, %f15397;
	// end inline asm
	// begin inline asm
	fma.rn.f32 %f15405, %f15430, %f15435, %f15393;
	// end inline asm
	// begin inline asm
	fma.rn.f32 %f15409, %f15426, %f15431, %f15405;
	// end inline asm
	// begin inline asm
	fma.rn.f32 %f15413, %f15430, %f15431, %f15401;
	// end inline asm
	// begin inline asm
	fma.rn.f32 %f15417, %f15434, %f15435, %f15413;
	// end inline asm
	// begin inline asm
	fma.rn.f32 %f15421, %f15430, %f15435, %f15409;
	// end inline asm
	// begin inline asm
	fma.rn.f32 %f16464, %f15426, %f15431, %f15421;
	// end inline asm
	// begin inline asm
	fma.rn.f32 %f15429, %f15430, %f15431, %f15417;
	// end inline asm
	// begin inline asm
	fma.rn.f32 %f16465, %f15434, %f15435, %f15429;
	// end inline asm
	add.s32 	%r189, %r189, 1;
	add.s32 	%r188, %r188, 16;
	setp.ne.s32 	%p21, %r189, 512;
	@%p21 bra 	$L__BB6_36;
	mov.b32 	%r191, 0;
	mov.u32 	%r190, data;
$L__BB6_38:
	ld.shared.v4.f32 	{%f16454, %f16458, %f16459, %f16455}, [%r190];
	neg.f32 	%f16450, %f16458;
	// begin inline asm
	fma.rn.f32 %f15437, %f16454, %f16459, %f16464;
	// end inline asm
	// begin inline asm
	fma.rn.f32 %f15441, %f16450, %f16455, %f15437;
	// end inline asm
	// begin inline asm
	fma.rn.f32 %f15445, %f16454, %f16455, %f16465;
	// end inline asm
	// begin inline asm
	fma.rn.f32 %f15449, %f16458, %f16459, %f15445;
	// end inline asm
	// begin inline asm
	fma.rn.f32 %f15453, %f16454, %f16459, %f15441;
	// end inline asm
	// begin inline asm
	fma.rn.f32 %f15457, %f16450, %f16455, %f15453;
	// end inline asm
	// begin inline asm
	fma.rn.f32 %f15461, %f16454, %f16455, %f15449;
	// end inline asm
	// begin inline asm
	fma.rn.f32 %f15465, %f16458, %f16459, %f15461;
	// end inline asm
	// begin inline asm
	fma.rn.f32 %f15469, %f16454, %f16459, %f15457;
	// end inline asm
	// begin inline asm
	fma.rn.f32 %f15473, %f16450, %f16455, %f15469;
	// end inline asm
	// begin inline asm
	fma.rn.f32 %f15477, %f16454, %f16455, %f15465;
	// end inline asm
	// begin inline asm
	fma.rn.f32 %f15481, %f16458, %f16459, %f15477;
	// end inline asm
	// begin inline asm
	fma.rn.f32 %f15485, %f16454, %f16459, %f15473;
	// end inline asm
	// begin inline asm
	fma.rn.f32 %f15489, %f16450, %f16455, %f15485;
	// end inline asm
	// begin inline asm
	fma.rn.f32 %f15493, %f16454, %f16455, %f15481;
	// end inline asm
	// begin inline asm
	fma.rn.f32 %f15497, %f16458, %f16459, %f15493;
	// end inline asm
	// begin inline asm
	fma.rn.f32 %f15501, %f16454, %f16459, %f15489;
	// end inline asm
	// begin inline asm
	fma.rn.f32 %f15505, %f16450, %f16455, %f15501;
	// end inline asm
	// begin inline asm
	fma.rn.f32 %f15509, %f16454, %f16455, %f15497;
	// end inline asm
	// begin inline asm
	fma.rn.f32 %f15513, %f16458, %f16459, %f15509;
	// end inline asm
	// begin inline asm
	fma.rn.f32 %f15517, %f16454, %f16459, %f15505;
	// end inline asm
	// begin inline asm
	fma.rn.f32 %f15521, %f16450, %f16455, %f15517;
	// end inline asm
	// begin inline asm
	fma.rn.f32 %f15525, %f16454, %f16455, %f15513;
	// end inline asm
	// begin inline asm
	fma.rn.f32 %f15529, %f16458, %f16459, %f15525;
	// end inline asm
	// begin inline asm
	fma.rn.f32 %f15533, %f16454, %f16459, %f15521;
	// end inline asm
	// begin inline asm
	fma.rn.f32 %f15537, %f16450, %f16455, %f15533;
	// end inline asm
	// begin inline asm
	fma.rn.f32 %f15541, %f16454, %f16455, %f15529;
	// end inline asm
	// begin inline asm
	fma.rn.f32 %f15545, %f16458, %f16459, %f15541;
	// end inline asm
	// begin inline asm
	fma.rn.f32 %f15549, %f16454, %f16459, %f15537;
	// end inline asm
	// begin inline asm
	fma.rn.f32 %f15553, %f16450, %f16455, %f15549;
	// end inline asm
	// begin inline asm
	fma.rn.f32 %f15557, %f16454, %f16455, %f15545;
	// end inline asm
	// begin inline asm
	fma.rn.f32 %f15561, %f16458, %f16459, %f15557;
	// end inline asm
	// begin inline asm
	fma.rn.f32 %f15565, %f16454, %f16459, %f15553;
	// end inline asm
	// begin inline asm
	fma.rn.f32 %f15569, %f16450, %f16455, %f15565;
	// end inline asm
	// begin inline asm
	fma.rn.f32 %f15573, %f16454, %f16455, %f15561;
	// end inline asm
	// begin inline asm
	fma.rn.f32 %f15577, %f16458, %f16459, %f15573;
	// end inline asm
	// begin inline asm
	fma.rn.f32 %f15581, %f16454, %f16459, %f15569;
	// end inline asm
	// begin inline asm
	fma.rn.f32 %f15585, %f16450, %f16455, %f15581;
	// end inline asm
	// begin inline asm
	fma.rn.f32 %f15589, %f16454, %f16455, %f15577;
	// end inline asm
	// begin inline asm
	fma.rn.f32 %f15593, %f16458, %f16459, %f15589;
	// end inline asm
	// begin inline asm
	fma.rn.f32 %f15597, %f16454, %f16459, %f15585;
	// end inline asm
	// begin inline asm
	fma.rn.f32 %f15601, %f16450, %f16455, %f15597;
	// end inline asm
	// begin inline asm
	fma.rn.f32 %f15605, %f16454, %f16455, %f15593;
	// end inline asm
	// begin inline asm
	fma.rn.f32 %f15609, %f16458, %f16459, %f15605;
	// end inline asm
	// begin inline asm
	fma.rn.f32 %f15613, %f16454, %f16459, %f15601;
	// end inline asm
	// begin inline asm
	fma.rn.f32 %f15617, %f16450, %f16455, %f15613;
	// end inline asm
	// begin inline asm
	fma.rn.f32 %f15621, %f16454, %f16455, %f15609;
	// end inline asm
	// begin inline asm
	fma.rn.f32 %f15625, %f16458, %f16459, %f15621;
	// end inline asm
	// begin inline asm
	fma.rn.f32 %f15629, %f16454, %f16459, %f15617;
	// end inline asm
	// begin inline asm
	fma.rn.f32 %f15633, %f16450, %f16455, %f15629;
	// end inline asm
	// begin inline asm
	fma.rn.f32 %f15637, %f16454, %f16455, %f15625;
	// end inline asm
	// begin inline asm
	fma.rn.f32 %f15641, %f16458, %f16459, %f15637;
	// end inline asm
	// begin inline asm
	fma.rn.f32 %f15645, %f16454, %f16459, %f15633;
	// end inline asm
	// begin inline asm
	fma.rn.f32 %f15649, %f16450, %f16455, %f15645;
	// end inline asm
	// begin inline asm
	fma.rn.f32 %f15653, %f16454, %f16455, %f15641;
	// end inline asm
	// begin inline asm
	fma.rn.f32 %f15657, %f16458, %f16459, %f15653;
	// end inline asm
	// begin inline asm
	fma.rn.f32 %f15661, %f16454, %f16459, %f15649;
	// end inline asm
	// begin inline asm
	fma.rn.f32 %f15665, %f16450, %f16455, %f15661;
	// end inline asm
	// begin inline asm
	fma.rn.f32 %f15669, %f16454, %f16455, %f15657;
	// end inline asm
	// begin inline asm
	fma.rn.f32 %f15673, %f16458, %f16459, %f15669;
	// end inline asm
	// begin inline asm
	fma.rn.f32 %f15677, %f16454, %f16459, %f15665;
	// end inline asm
	// begin inline asm
	fma.rn.f32 %f15681, %f16450, %f16455, %f15677;
	// end inline asm
	// begin inline asm
	fma.rn.f32 %f15685, %f16454, %f16455, %f15673;
	// end inline asm
	// begin inline asm
	fma.rn.f32 %f15689, %f16458, %f16459, %f15685;
	// end inline asm
	// begin inline asm
	fma.rn.f32 %f15693, %f16454, %f16459, %f15681;
	// end inline asm
	// begin inline asm
	fma.rn.f32 %f15697, %f16450, %f16455, %f15693;
	// end inline asm
	// begin inline asm
	fma.rn.f32 %f15701, %f16454, %f16455, %f15689;
	// end inline asm
	// begin inline asm
	fma.rn.f32 %f15705, %f16458, %f16459, %f15701;
	// end inline asm
	// begin inline asm
	fma.rn.f32 %f15709, %f16454, %f16459, %f15697;
	// end inline asm
	// begin inline asm
	fma.rn.f32 %f15713, %f16450, %f16455, %f15709;
	// end inline asm
	// begin inline asm
	fma.rn.f32 %f15717, %f16454, %f16455, %f15705;
	// end inline asm
	// begin inline asm
	fma.rn.f32 %f15721, %f16458, %f16459, %f15717;
	// end inline asm
	// begin inline asm
	fma.rn.f32 %f15725, %f16454, %f16459, %f15713;
	// end inline asm
	// begin inline asm
	fma.rn.f32 %f15729, %f16450, %f16455, %f15725;
	// end inline asm
	// begin inline asm
	fma.rn.f32 %f15733, %f16454, %f16455, %f15721;
	// end inline asm
	// begin inline asm
	fma.rn.f32 %f15737, %f16458, %f16459, %f15733;
	// end inline asm
	// begin inline asm
	fma.rn.f32 %f15741, %f16454, %f16459, %f15729;
	// end inline asm
	// begin inline asm
	fma.rn.f32 %f15745, %f16450, %f16455, %f15741;
	// end inline asm
	// begin inline asm
	fma.rn.f32 %f15749, %f16454, %f16455, %f15737;
	// end inline asm
	// begin inline asm
	fma.rn.f32 %f15753, %f16458, %f16459, %f15749;
	// end inline asm
	// begin inline asm
	fma.rn.f32 %f15757, %f16454, %f16459, %f15745;
	// end inline asm
	// begin inline asm
	fma.rn.f32 %f15761, %f16450, %f16455, %f15757;
	// end inline asm
	// begin inline asm
	fma.rn.f32 %f15765, %f16454, %f16455, %f15753;
	// end inline asm
	// begin inline asm
	fma.rn.f32 %f15769, %f16458, %f16459, %f15765;
	// end inline asm
	// begin inline asm
	fma.rn.f32 %f15773, %f16454, %f16459, %f15761;
	// end inline asm
	// begin inline asm
	fma.rn.f32 %f15777, %f16450, %f16455, %f15773;
	// end inline asm
	// begin inline asm
	fma.rn.f32 %f15781, %f16454, %f16455, %f15769;
	// end inline asm
	// begin inline asm
	fma.rn.f32 %f15785, %f16458, %f16459, %f15781;
	// end inline asm
	// begin inline asm
	fma.rn.f32 %f15789, %f16454, %f16459, %f15777;
	// end inline asm
	// begin inline asm
	fma.rn.f32 %f15793, %f16450, %f16455, %f15789;
	// end inline asm
	// begin inline asm
	fma.rn.f32 %f15797, %f16454, %f16455, %f15785;
	// end inline asm
	// begin inline asm
	fma.rn.f32 %f15801, %f16458, %f16459, %f15797;
	// end inline asm
	// begin inline asm
	fma.rn.f32 %f15805, %f16454, %f16459, %f15793;
	// end inline asm
	// begin inline asm
	fma.rn.f32 %f15809, %f16450, %f16455, %f15805;
	// end inline asm
	// begin inline asm
	fma.rn.f32 %f15813, %f16454, %f16455, %f15801;
	// end inline asm
	// begin inline asm
	fma.rn.f32 %f15817, %f16458, %f16459, %f15813;
	// end inline asm
	// begin inline asm
	fma.rn.f32 %f15821, %f16454, %f16459, %f15809;
	// end inline asm
	// begin inline asm
	fma.rn.f32 %f15825, %f16450, %f16455, %f15821;
	// end inline asm
	// begin inline asm
	fma.rn.f32 %f15829, %f16454, %f16455, %f15817;
	// end inline asm
	// begin inline asm
	fma.rn.f32 %f15833, %f16458, %f16459, %f15829;
	// end inline asm
	// begin inline asm
	fma.rn.f32 %f15837, %f16454, %f16459, %f15825;
	// end inline asm
	// begin inline asm
	fma.rn.f32 %f15841, %f16450, %f16455, %f15837;
	// end inline asm
	// begin inline asm
	fma.rn.f32 %f15845, %f16454, %f16455, %f15833;
	// end inline asm
	// begin inline asm
	fma.rn.f32 %f15849, %f16458, %f16459, %f15845;
	// end inline asm
	// begin inline asm
	fma.rn.f32 %f15853, %f16454, %f16459, %f15841;
	// end inline asm
	// begin inline asm
	fma.rn.f32 %f15857, %f16450, %f16455, %f15853;
	// end inline asm
	// begin inline asm
	fma.rn.f32 %f15861, %f16454, %f16455, %f15849;
	// end inline asm
	// begin inline asm
	fma.rn.f32 %f15865, %f16458, %f16459, %f15861;
	// end inline asm
	// begin inline asm
	fma.rn.f32 %f15869, %f16454, %f16459, %f15857;
	// end inline asm
	// begin inline asm
	fma.rn.f32 %f15873, %f16450, %f16455, %f15869;
	// end inline asm
	// begin inline asm
	fma.rn.f32 %f15877, %f16454, %f16455, %f15865;
	// end inline asm
	// begin inline asm
	fma.rn.f32 %f15881, %f16458, %f16459, %f15877;
	// end inline asm
	// begin inline asm
	fma.rn.f32 %f15885, %f16454, %f16459, %f15873;
	// end inline asm
	// begin inline asm
	fma.rn.f32 %f15889, %f16450, %f16455, %f15885;
	// end inline asm
	// begin inline asm
	fma.rn.f32 %f15893, %f16454, %f16455, %f15881;
	// end inline asm
	// begin inline asm
	fma.rn.f32 %f15897, %f16458, %f16459, %f15893;
	// end inline asm
	// begin inline asm
	fma.rn.f32 %f15901, %f16454, %f16459, %f15889;
	// end inline asm
	// begin inline asm
	fma.rn.f32 %f15905, %f16450, %f16455, %f15901;
	// end inline asm
	// begin inline asm
	fma.rn.f32 %f15909, %f16454, %f16455, %f15897;
	// end inline asm
	// begin inline asm
	fma.rn.f32 %f15913, %f16458, %f16459, %f15909;
	// end inline asm
	// begin inline asm
	fma.rn.f32 %f15917, %f16454, %f16459, %f15905;
	// end inline asm
	// begin inline asm
	fma.rn.f32 %f15921, %f16450, %f16455, %f15917;
	// end inline asm
	// begin inline asm
	fma.rn.f32 %f15925, %f16454, %f16455, %f15913;
	// end inline asm
	// begin inline asm
	fma.rn.f32 %f15929, %f16458, %f16459, %f15925;
	// end inline asm
	// begin inline asm
	fma.rn.f32 %f15933, %f16454, %f16459, %f15921;
	// end inline asm
	// begin inline asm
	fma.rn.f32 %f15937, %f16450, %f16455, %f15933;
	// end inline asm
	// begin inline asm
	fma.rn.f32 %f15941, %f16454, %f16455, %f15929;
	// end inline asm
	// begin inline asm
	fma.rn.f32 %f15945, %f16458, %f16459, %f15941;
	// end inline asm
	// begin inline asm
	fma.rn.f32 %f15949, %f16454, %f16459, %f15937;
	// end inline asm
	// begin inline asm
	fma.rn.f32 %f15953, %f16450, %f16455, %f15949;
	// end inline asm
	// begin inline asm
	fma.rn.f32 %f15957, %f16454, %f16455, %f15945;
	// end inline asm
	// begin inline asm
	fma.rn.f32 %f15961, %f16458, %f16459, %f15957;
	// end inline asm
	// begin inline asm
	fma.rn.f32 %f15965, %f16454, %f16459, %f15953;
	// end inline asm
	// begin inline asm
	fma.rn.f32 %f15969, %f16450, %f16455, %f15965;
	// end inline asm
	// begin inline asm
	fma.rn.f32 %f15973, %f16454, %f16455, %f15961;
	// end inline asm
	// begin inline asm
	fma.rn.f32 %f15977, %f16458, %f16459, %f15973;
	// end inline asm
	// begin inline asm
	fma.rn.f32 %f15981, %f16454, %f16459, %f15969;
	// end inline asm
	// begin inline asm
	fma.rn.f32 %f15985, %f16450, %f16455, %f15981;
	// end inline asm
	// begin inline asm
	fma.rn.f32 %f15989, %f16454, %f16455, %f15977;
	// end inline asm
	// begin inline asm
	fma.rn.f32 %f15993, %f16458, %f16459, %f15989;
	// end inline asm
	// begin inline asm
	fma.rn.f32 %f15997, %f16454, %f16459, %f15985;
	// end inline asm
	// begin inline asm
	fma.rn.f32 %f16001, %f16450, %f16455, %f15997;
	// end inline asm
	// begin inline asm
	fma.rn.f32 %f16005, %f16454, %f16455, %f15993;
	// end inline asm
	// begin inline asm
	fma.rn.f32 %f16009, %f16458, %f16459, %f16005;
	// end inline asm
	// begin inline asm
	fma.rn.f32 %f16013, %f16454, %f16459, %f16001;
	// end inline asm
	// begin inline asm
	fma.rn.f32 %f16017, %f16450, %f16455, %f16013;
	// end inline asm
	// begin inline asm
	fma.rn.f32 %f16021, %f16454, %f16455, %f16009;
	// end inline asm
	// begin inline asm
	fma.rn.f32 %f16025, %f16458, %f16459, %f16021;
	// end inline asm
	// begin inline asm
	fma.rn.f32 %f16029, %f16454, %f16459, %f16017;
	// end inline asm
	// begin inline asm
	fma.rn.f32 %f16033, %f16450, %f16455, %f16029;
	// end inline asm
	// begin inline asm
	fma.rn.f32 %f16037, %f16454, %f16455, %f16025;
	// end inline asm
	// begin inline asm
	fma.rn.f32 %f16041, %f16458, %f16459, %f16037;
	// end inline asm
	// begin inline asm
	fma.rn.f32 %f16045, %f16454, %f16459, %f16033;
	// end inline asm
	// begin inline asm
	fma.rn.f32 %f16049, %f16450, %f16455, %f16045;
	// end inline asm
	// begin inline asm
	fma.rn.f32 %f16053, %f16454, %f16455, %f16041;
	// end inline asm
	// begin inline asm
	fma.rn.f32 %f16057, %f16458, %f16459, %f16053;
	// end inline asm
	// begin inline asm
	fma.rn.f32 %f16061, %f16454, %f16459, %f16049;
	// end inline asm
	// begin inline asm
	fma.rn.f32 %f16065, %f16450, %f16455, %f16061;
	// end inline asm
	// begin inline asm
	fma.rn.f32 %f16069, %f16454, %f16455, %f16057;
	// end inline asm
	// begin inline asm
	fma.rn.f32 %f16073, %f16458, %f16459, %f16069;
	// end inline asm
	// begin inline asm
	fma.rn.f32 %f16077, %f16454, %f16459, %f16065;
	// end inline asm
	// begin inline asm
	fma.rn.f32 %f16081, %f16450, %f16455, %f16077;
	// end inline asm
	// begin inline asm
	fma.rn.f32 %f16085, %f16454, %f16455, %f16073;
	// end inline asm
	// begin inline asm
	fma.rn.f32 %f16089, %f16458, %f16459, %f16085;
	// end inline asm
	// begin inline asm
	fma.rn.f32 %f16093, %f16454, %f16459, %f16081;
	// end inline asm
	// begin inline asm
	fma.rn.f32 %f16097, %f16450, %f16455, %f16093;
	// end inline asm
	// begin inline asm
	fma.rn.f32 %f16101, %f16454, %f16455, %f16089;
	// end inline asm
	// begin inline asm
	fma.rn.f32 %f16105, %f16458, %f16459, %f16101;
	// end inline asm
	// begin inline asm
	fma.rn.f32 %f16109, %f16454, %f16459, %f16097;
	// end inline asm
	// begin inline asm
	fma.rn.f32 %f16113, %f16450, %f16455, %f16109;
	// end inline asm
	// begin inline asm
	fma.rn.f32 %f16117, %f16454, %f16455, %f16105;
	// end inline asm
	// begin inline asm
	fma.rn.f32 %f16121, %f16458, %f16459, %f16117;
	// end inline asm
	// begin inline asm
	fma.rn.f32 %f16125, %f16454, %f16459, %f16113;
	// end inline asm
	// begin inline asm
	fma.rn.f32 %f16129, %f16450, %f16455, %f16125;
	// end inline asm
	// begin inline asm
	fma.rn.f32 %f16133, %f16454, %f16455, %f16121;
	// end inline asm
	// begin inline asm
	fma.rn.f32 %f16137, %f16458, %f16459, %f16133;
	// end inline asm
	// begin inline asm
	fma.rn.f32 %f16141, %f16454, %f16459, %f16129;
	// end inline asm
	// begin inline asm
	fma.rn.f32 %f16145, %f16450, %f16455, %f16141;
	// end inline asm
	// begin inline asm
	fma.rn.f32 %f16149, %f16454, %f16455, %f16137;
	// end inline asm
	// begin inline asm
	fma.rn.f32 %f16153, %f16458, %f16459, %f16149;
	// end inline asm
	// begin inline asm
	fma.rn.f32 %f16157, %f16454, %f16459, %f16145;
	// end inline asm
	// begin inline asm
	fma.rn.f32 %f16161, %f16450, %f16455, %f16157;
	// end inline asm
	// begin inline asm
	fma.rn.f32 %f16165, %f16454, %f16455, %f16153;
	// end inline asm
	// begin inline asm
	fma.rn.f32 %f16169, %f16458, %f16459, %f16165;
	// end inline asm
	// begin inline asm
	fma.rn.f32 %f16173, %f16454, %f16459, %f16161;
	// end inline asm
	// begin inline asm
	fma.rn.f32 %f16177, %f16450, %f16455, %f16173;
	// end inline asm
	// begin inline asm
	fma.rn.f32 %f16181, %f16454, %f16455, %f16169;
	// end inline asm
	// begin inline asm
	fma.rn.f32 %f16185, %f16458, %f16459, %f16181;
	// end inline asm
	// begin inline asm
	fma.rn.f32 %f16189, %f16454, %f16459, %f16177;
	// end inline asm
	// begin inline asm
	fma.rn.f32 %f16193, %f16450, %f16455, %f16189;
	// end inline asm
	// begin inline asm
	fma.rn.f32 %f16197, %f16454, %f16455, %f16185;
	// end inline asm
	// begin inline asm
	fma.rn.f32 %f16201, %f16458, %f16459, %f16197;
	// end inline asm
	// begin inline asm
	fma.rn.f32 %f16205, %f16454, %f16459, %f16193;
	// end inline asm
	// begin inline asm
	fma.rn.f32 %f16209, %f16450, %f16455, %f16205;
	// end inline asm
	// begin inline asm
	fma.rn.f32 %f16213, %f16454, %f16455, %f16201;
	// end inline asm
	// begin inline asm
	fma.rn.f32 %f16217, %f16458, %f16459, %f16213;
	// end inline asm
	// begin inline asm
	fma.rn.f32 %f16221, %f16454, %f16459, %f16209;
	// end inline asm
	// begin inline asm
	fma.rn.f32 %f16225, %f16450, %f16455, %f16221;
	// end inline asm
	// begin inline asm
	fma.rn.f32 %f16229, %f16454, %f16455, %f16217;
	// end inline asm
	// begin inline asm
	fma.rn.f32 %f16233, %f16458, %f16459, %f16229;
	// end inline asm
	// begin inline asm
	fma.rn.f32 %f16237, %f16454, %f16459, %f16225;
	// end inline asm
	// begin inline asm
	fma.rn.f32 %f16241, %f16450, %f16455, %f16237;
	// end inline asm
	// begin inline asm
	fma.rn.f32 %f16245, %f16454, %f16455, %f16233;
	// end inline asm
	// begin inline asm
	fma.rn.f32 %f16249, %f16458, %f16459, %f16245;
	// end inline asm
	// begin inline asm
	fma.rn.f32 %f16253, %f16454, %f16459, %f16241;
	// end inline asm
	// begin inline asm
	fma.rn.f32 %f16257, %f16450, %f16455, %f16253;
	// end inline asm
	// begin inline asm
	fma.rn.f32 %f16261, %f16454, %f16455, %f16249;
	// end inline asm
	// begin inline asm
	fma.rn.f32 %f16265, %f16458, %f16459, %f16261;
	// end inline asm
	// begin inline asm
	fma.rn.f32 %f16269, %f16454, %f16459, %f16257;
	// end inline asm
	// begin inline asm
	fma.rn.f32 %f16273, %f16450, %f16455, %f16269;
	// end inline asm
	// begin inline asm
	fma.rn.f32 %f16277, %f16454, %f16455, %f16265;
	// end inline asm
	// begin inline asm
	fma.rn.f32 %f16281, %f16458, %f16459, %f16277;
	// end inline asm
	// begin inline asm
	fma.rn.f32 %f16285, %f16454, %f16459, %f16273;
	// end inline asm
	// begin inline asm
	fma.rn.f32 %f16289, %f16450, %f16455, %f16285;
	// end inline asm
	// begin inline asm
	fma.rn.f32 %f16293, %f16454, %f16455, %f16281;
	// end inline asm
	// begin inline asm
	fma.rn.f32 %f16297, %f16458, %f16459, %f16293;
	// end inline asm
	// begin inline asm
	fma.rn.f32 %f16301, %f16454, %f16459, %f16289;
	// end inline asm
	// begin inline asm
	fma.rn.f32 %f16305, %f16450, %f16455, %f16301;
	// end inline asm
	// begin inline asm
	fma.rn.f32 %f16309, %f16454, %f16455, %f16297;
	// end inline asm
	// begin inline asm
	fma.rn.f32 %f16313, %f16458, %f16459, %f16309;
	// end inline asm
	// begin inline asm
	fma.rn.f32 %f16317, %f16454, %f16459, %f16305;
	// end inline asm
	// begin inline asm
	fma.rn.f32 %f16321, %f16450, %f16455, %f16317;
	// end inline asm
	// begin inline asm
	fma.rn.f32 %f16325, %f16454, %f16455, %f16313;
	// end inline asm
	// begin inline asm
	fma.rn.f32 %f16329, %f16458, %f16459, %f16325;
	// end inline asm
	// begin inline asm
	fma.rn.f32 %f16333, %f16454, %f16459, %f16321;
	// end inline asm
	// begin inline asm
	fma.rn.f32 %f16337, %f16450, %f16455, %f16333;
	// end inline asm
	// begin inline asm
	fma.rn.f32 %f16341, %f16454, %f16455, %f16329;
	// end inline asm
	// begin inline asm
	fma.rn.f32 %f16345, %f16458, %f16459, %f16341;
	// end inline asm
	// begin inline asm
	fma.rn.f32 %f16349, %f16454, %f16459, %f16337;
	// end inline asm
	// begin inline asm
	fma.rn.f32 %f16353, %f16450, %f16455, %f16349;
	// end inline asm
	// begin inline asm
	fma.rn.f32 %f16357, %f16454, %f16455, %f16345;
	// end inline asm
	// begin inline asm
	fma.rn.f32 %f16361, %f16458, %f16459, %f16357;
	// end inline asm
	// begin inline asm
	fma.rn.f32 %f16365, %f16454, %f16459, %f16353;
	// end inline asm
	// begin inline asm
	fma.rn.f32 %f16369, %f16450, %f16455, %f16365;
	// end inline asm
	// begin inline asm
	fma.rn.f32 %f16373, %f16454, %f16455, %f16361;
	// end inline asm
	// begin inline asm
	fma.rn.f32 %f16377, %f16458, %f16459, %f16373;
	// end inline asm
	// begin inline asm
	fma.rn.f32 %f16381, %f16454, %f16459, %f16369;
	// end inline asm
	// begin inline asm
	fma.rn.f32 %f16385, %f16450, %f16455, %f16381;
	// end inline asm
	// begin inline asm
	fma.rn.f32 %f16389, %f16454, %f16455, %f16377;
	// end inline asm
	// begin inline asm
	fma.rn.f32 %f16393, %f16458, %f16459, %f16389;
	// end inline asm
	// begin inline asm
	fma.rn.f32 %f16397, %f16454, %f16459, %f16385;
	// end inline asm
	// begin inline asm
	fma.rn.f32 %f16401, %f16450, %f16455, %f16397;
	// end inline asm
	// begin inline asm
	fma.rn.f32 %f16405, %f16454, %f16455, %f16393;
	// end inline asm
	// begin inline asm
	fma.rn.f32 %f16409, %f16458, %f16459, %f16405;
	// end inline asm
	// begin inline asm
	fma.rn.f32 %f16413, %f16454, %f16459, %f16401;
	// end inline asm
	// begin inline asm
	fma.rn.f32 %f16417, %f16450, %f16455, %f16413;
	// end inline asm
	// begin inline asm
	fma.rn.f32 %f16421, %f16454, %f16455, %f16409;
	// end inline asm
	// begin inline asm
	fma.rn.f32 %f16425, %f16458, %f16459, %f16421;
	// end inline asm
	// begin inline asm
	fma.rn.f32 %f16429, %f16454, %f16459, %f16417;
	// end inline asm
	// begin inline asm
	fma.rn.f32 %f16433, %f16450, %f16455, %f16429;
	// end inline asm
	// begin inline asm
	fma.rn.f32 %f16437, %f16454, %f16455, %f16425;
	// end inline asm
	// begin inline asm
	fma.rn.f32 %f16441, %f16458, %f16459, %f16437;
	// end inline asm
	// begin inline asm
	fma.rn.f32 %f16445, %f16454, %f16459, %f16433;
	// end inline asm
	// begin inline asm
	fma.rn.f32 %f16464, %f16450, %f16455, %f16445;
	// end inline asm
	// begin inline asm
	fma.rn.f32 %f16453, %f16454, %f16455, %f16441;
	// end inline asm
	// begin inline asm
	fma.rn.f32 %f16465, %f16458, %f16459, %f16453;
	// end inline asm
	add.s32 	%r191, %r191, 1;
	add.s32 	%r190, %r190, 16;
	setp.ne.s32 	%p22, %r191, 512;
	@%p22 bra 	$L__BB6_38;
	add.f32 	%f16461, %f16465, %f16464;
	mov.u32 	%r150, %ntid.x;
	mad.lo.s32 	%r151, %r2, %r150, %r1;
	mul.wide.u32 	%rd16, %r151, 4;
	add.s64 	%rd17, %rd1, %rd16;
	st.global.f32 	[%rd17], %f16461;
	ret;

}


// ===== COMPILED SASS (sm_100) =====

	.target	sm_100

	.elftype	@"ET_EXEC"


//--------------------- .note.nv.tkinfo           --------------------------
	.section	.note.nv.tkinfo,"",@"SHT_NOTE"
	.sectionflags	@"SHF_NOTE_NV_TKINFO"
	.tkinfo
        /*0018*/ 	.word	0x00000002
        /*0030*/ 	.string	""
        /*0030*/ 	.string	"ptxas"
        /*0030*/ 	.string	"Cuda compilation tools, release 13.0, V13.0.88"
        /*0030*/ 	.string	"Build cuda_13.0.r13.0/compiler.36424714_0"
        /*0030*/ 	.string	"-arch sm_100 -m 64 "



//--------------------- .note.nv.cuinfo           --------------------------
	.section	.note.nv.cuinfo,"",@"SHT_NOTE"
	.sectionflags	@"SHF_NOTE_NV_CUINFO"
        /*0018*/ 	.short	0x0002
        /*001a*/ 	.short	0x0064
        /*001c*/ 	.short	0x0082
	.zero		2


//--------------------- .nv.info                  --------------------------
	.section	.nv.info,"",@"SHT_CUDA_INFO"
	.align	4


	//----- nvinfo : EIATTR_REGCOUNT
	.align		4
        /*0000*/ 	.byte	0x04, 0x2f
        /*0002*/ 	.short	(.L_1 - .L_0)
	.align		4
.L_0:
        /*0004*/ 	.word	index@(_Z12fp32_smem_01Pf)
        /*0008*/ 	.word	0x00000020


	//----- nvinfo : EIATTR_FRAME_SIZE
	.align		4
.L_1:
        /*000c*/ 	.byte	0x04, 0x11
        /*000e*/ 	.short	(.L_3 - .L_2)
	.align		4
.L_2:
        /*0010*/ 	.word	index@(_Z12fp32_smem_01Pf)
        /*0014*/ 	.word	0x00000000


	//----- nvinfo : EIATTR_REGCOUNT
	.align		4
.L_3:
        /*0018*/ 	.byte	0x04, 0x2f
        /*001a*/ 	.short	(.L_5 - .L_4)
	.align		4
.L_4:
        /*001c*/ 	.word	index@(_Z12fp32_smem_02Pf)
        /*0020*/ 	.word	0x00000020


	//----- nvinfo : EIATTR_FRAME_SIZE
	.align		4
.L_5:
        /*0024*/ 	.byte	0x04, 0x11
        /*0026*/ 	.short	(.L_7 - .L_6)
	.align		4
.L_6:
        /*0028*/ 	.word	index@(_Z12fp32_smem_02Pf)
        /*002c*/ 	.word	0x00000000


	//----- nvinfo : EIATTR_REGCOUNT
	.align		4
.L_7:
        /*0030*/ 	.byte	0x04, 0x2f
        /*0032*/ 	.short	(.L_9 - .L_8)
	.align		4
.L_8:
        /*0034*/ 	.word	index@(_Z12fp32_smem_04Pf)
        /*0038*/ 	.word	0x00000020


	//----- nvinfo : EIATTR_FRAME_SIZE
	.align		4
.L_9:
        /*003c*/ 	.byte	0x04, 0x11
        /*003e*/ 	.short	(.L_11 - .L_10)
	.align		4
.L_10:
        /*0040*/ 	.word	index@(_Z12fp32_smem_04Pf)
        /*0044*/ 	.word	0x00000000


	//----- nvinfo : EIATTR_REGCOUNT
	.align		4
.L_11:
        /*0048*/ 	.byte	0x04, 0x2f
        /*004a*/ 	.short	(.L_13 - .L_12)
	.align		4
.L_12:
        /*004c*/ 	.word	index@(_Z12fp32_smem_08Pf)
        /*0050*/ 	.word	0x00000020


	//----- nvinfo : EIATTR_FRAME_SIZE
	.align		4
.L_13:
        /*0054*/ 	.byte	0x04, 0x11
        /*0056*/ 	.short	(.L_15 - .L_14)
	.align		4
.L_14:
        /*0058*/ 	.word	index@(_Z12fp32_smem_08Pf)
        /*005c*/ 	.word	0x00000000


	//----- nvinfo : EIATTR_REGCOUNT
	.align		4
.L_15:
        /*0060*/ 	.byte	0x04, 0x2f
        /*0062*/ 	.short	(.L_17 - .L_16)
	.align		4
.L_16:
        /*0064*/ 	.word	index@(_Z12fp32_smem_16Pf)
        /*0068*/ 	.word	0x00000020


	//----- nvinfo : EIATTR_FRAME_SIZE
	.align		4
.L_17:
        /*006c*/ 	.byte	0x04, 0x11
        /*006e*/ 	.short	(.L_19 - .L_18)
	.align		4
.L_18:
        /*0070*/ 	.word	index@(_Z12fp32_smem_16Pf)
        /*0074*/ 	.word	0x00000000


	//----- nvinfo : EIATTR_REGCOUNT
	.align		4
.L_19:
        /*0078*/ 	.byte	0x04, 0x2f
        /*007a*/ 	.short	(.L_21 - .L_20)
	.align		4
.L_20:
        /*007c*/ 	.word	index@(_Z12fp32_smem_32Pf)
        /*0080*/ 	.word	0x00000020


	//----- nvinfo : EIATTR_FRAME_SIZE
	.align		4
.L_21:
        /*0084*/ 	.byte	0x04, 0x11
        /*0086*/ 	.short	(.L_23 - .L_22)
	.align		4
.L_22:
        /*0088*/ 	.word	index@(_Z12fp32_smem_32Pf)
        /*008c*/ 	.word	0x00000000


	//----- nvinfo : EIATTR_REGCOUNT
	.align		4
.L_23:
        /*0090*/ 	.byte	0x04, 0x2f
        /*0092*/ 	.short	(.L_25 - .L_24)
	.align		4
.L_24:
        /*0094*/ 	.word	index@(_Z12fp32_smem_64Pf)
        /*0098*/ 	.word	0x00000020


	//----- nvinfo : EIATTR_FRAME_SIZE
	.align		4
.L_25:
        /*009c*/ 	.byte	0x04, 0x11
        /*009e*/ 	.short	(.L_27 - .L_26)
	.align		4
.L_26:
        /*00a0*/ 	.word	index@(_Z12fp32_smem_64Pf)
        /*00a4*/ 	.word	0x00000000


	//----- nvinfo : EIATTR_MIN_STACK_SIZE
	.align		4
.L_27:
        /*00a8*/ 	.byte	0x04, 0x12
        /*00aa*/ 	.short	(.L_29 - .L_28)
	.align		4
.L_28:
        /*00ac*/ 	.word	index@(_Z12fp32_smem_64Pf)
        /*00b0*/ 	.word	0x00000000


	//----- nvinfo : EIATTR_MIN_STACK_SIZE
	.align		4
.L_29:
        /*00b4*/ 	.byte	0x04, 0x12
        /*00b6*/ 	.short	(.L_31 - .L_30)
	.align		4
.L_30:
        /*00b8*/ 	.word	index@(_Z12fp32_smem_32Pf)
        /*00bc*/ 	.word	0x00000000


	//----- nvinfo : EIATTR_MIN_STACK_SIZE
	.align		4
.L_31:
        /*00c0*/ 	.byte	0x04, 0x12
        /*00c2*/ 	.short	(.L_33 - .L_32)
	.align		4
.L_32:
        /*00c4*/ 	.word	index@(_Z12fp32_smem_16Pf)
        /*00c8*/ 	.word	0x00000000


	//----- nvinfo : EIATTR_MIN_STACK_SIZE
	.align		4
.L_33:
        /*00cc*/ 	.byte	0x04, 0x12
        /*00ce*/ 	.short	(.L_35 - .L_34)
	.align		4
.L_34:
        /*00d0*/ 	.word	index@(_Z12fp32_smem_08Pf)
        /*00d4*/ 	.word	0x00000000


	//----- nvinfo : EIATTR_MIN_STACK_SIZE
	.align		4
.L_35:
        /*00d8*/ 	.byte	0x04, 0x12
        /*00da*/ 	.short	(.L_37 - .L_36)
	.align		4
.L_36:
        /*00dc*/ 	.word	index@(_Z12fp32_smem_04Pf)
        /*00e0*/ 	.word	0x00000000


	//----- nvinfo : EIATTR_MIN_STACK_SIZE
	.align		4
.L_37:
        /*00e4*/ 	.byte	0x04, 0x12
        /*00e6*/ 	.short	(.L_39 - .L_38)
	.align		4
.L_38:
        /*00e8*/ 	.word	index@(_Z12fp32_smem_02Pf)
        /*00ec*/ 	.word	0x00000000


	//----- nvinfo : EIATTR_MIN_STACK_SIZE
	.align		4
.L_39:
        /*00f0*/ 	.byte	0x04, 0x12
        /*00f2*/ 	.short	(.L_41 - .L_40)
	.align		4
.L_40:
        /*00f4*/ 	.word	index@(_Z12fp32_smem_01Pf)
        /*00f8*/ 	.word	0x00000000
.L_41:


//--------------------- .nv.compat                --------------------------
	.section	.nv.compat,"",@"SHT_CUDA_COMPAT_INFO"
	.align	4
        /*0000*/ 	.byte	0x02, 0x09, 0x00, 0x00, 0x02, 0x02, 0x01, 0x00, 0x02, 0x05, 0x05, 0x00, 0x03, 0x07, 0x01, 0x01
        /*0010*/ 	.byte	0x02, 0x03, 0x00, 0x00, 0x02, 0x06, 0x01, 0x00, 0x04, 0x0b, 0x08, 0x00, 0x09, 0x00, 0x00, 0x00
        /*0020*/ 	.byte	0x00, 0x00, 0x00, 0x00


//--------------------- .nv.info._Z12fp32_smem_64Pf --------------------------
	.section	.nv.info._Z12fp32_smem_64Pf,"",@"SHT_CUDA_INFO"
	.sectionflags	@""
	.align	4


	//----- nvinfo : EIATTR_CUDA_API_VERSION
	.align		4
        /*0000*/ 	.byte	0x04, 0x37
        /*0002*/ 	.short	(.L_43 - .L_42)
.L_42:
        /*0004*/ 	.word	0x00000082


	//----- nvinfo : EIATTR_KPARAM_INFO
	.align		4
.L_43:
        /*0008*/ 	.byte	0x04, 0x17
        /*000a*/ 	.short	(.L_45 - .L_44)
.L_44:
        /*000c*/ 	.word	0x00000000
        /*0010*/ 	.short	0x0000
        /*0012*/ 	.short	0x0000
        /*0014*/ 	.byte	0x00, 0xf5, 0x21, 0x00


	//----- nvinfo : EIATTR_SPARSE_MMA_MASK
	.align		4
.L_45:
        /*0018*/ 	.byte	0x03, 0x50
        /*001a*/ 	.short	0x0000


	//----- nvinfo : EIATTR_MAXREG_COUNT
	.align		4
        /*001c*/ 	.byte	0x03, 0x1b
        /*001e*/ 	.short	0x00ff


	//----- nvinfo : EIATTR_MERCURY_ISA_VERSION
	.align		4
        /*0020*/ 	.byte	0x03, 0x5f
        /*0022*/ 	.short	0x0101


	//----- nvinfo : EIATTR_VRC_CTA_INIT_COUNT
	.align		4
        /*0024*/ 	.byte	0x02, 0x4a
	.zero		1
	.zero		1


	//----- nvinfo : EIATTR_EXIT_INSTR_OFFSETS
	.align		4
        /*0028*/ 	.byte	0x04, 0x1c
        /*002a*/ 	.short	(.L_47 - .L_46)


	//   ....[0]....
.L_46:
        /*002c*/ 	.word	0x00010d90


	//----- nvinfo : EIATTR_CBANK_PARAM_SIZE
	.align		4
.L_47:
        /*0030*/ 	.byte	0x03, 0x19
        /*0032*/ 	.short	0x0008


	//----- nvinfo : EIATTR_PARAM_CBANK
	.align		4
        /*0034*/ 	.byte	0x04, 0x0a
        /*0036*/ 	.short	(.L_49 - .L_48)
	.align		4
.L_48:
        /*0038*/ 	.word	index@(.nv.constant0._Z12fp32_smem_64Pf)
        /*003c*/ 	.short	0x0380
        /*003e*/ 	.short	0x0008


	//----- nvinfo : EIATTR_SW_WAR
	.align		4
.L_49:
        /*0040*/ 	.byte	0x04, 0x36
        /*0042*/ 	.short	(.L_51 - .L_50)
.L_50:
        /*0044*/ 	.word	0x00000008
.L_51:


//--------------------- .nv.info._Z12fp32_smem_32Pf --------------------------
	.section	.nv.info._Z12fp32_smem_32Pf,"",@"SHT_CUDA_INFO"
	.sectionflags	@""
	.align	4


	//----- nvinfo : EIATTR_CUDA_API_VERSION
	.align		4
        /*0000*/ 	.byte	0x04, 0x37
        /*0002*/ 	.short	(.L_53 - .L_52)
.L_52:
        /*0004*/ 	.word	0x00000082


	//----- nvinfo : EIATTR_KPARAM_INFO
	.align		4
.L_53:
        /*0008*/ 	.byte	0x04, 0x17
        /*000a*/ 	.short	(.L_55 - .L_54)
.L_54:
        /*000c*/ 	.word	0x00000000
        /*0010*/ 	.short	0x0000
        /*0012*/ 	.short	0x0000
        /*0014*/ 	.byte	0x00, 0xf5, 0x21, 0x00


	//----- nvinfo : EIATTR_SPARSE_MMA_MASK
	.align		4
.L_55:
        /*0018*/ 	.byte	0x03, 0x50
        /*001a*/ 	.short	0x0000


	//----- nvinfo : EIATTR_MAXREG_COUNT
	.align		4
        /*001c*/ 	.byte	0x03, 0x1b
        /*001e*/ 	.short	0x00ff


	//----- nvinfo : EIATTR_MERCURY_ISA_VERSION
	.align		4
        /*0020*/ 	.byte	0x03, 0x5f
        /*0022*/ 	.short	0x0101


	//----- nvinfo : EIATTR_VRC_CTA_INIT_COUNT
	.align		4
        /*0024*/ 	.byte	0x02, 0x4a
	.zero		1
	.zero		1


	//----- nvinfo : EIATTR_EXIT_INSTR_OFFSETS
	.align		4
        /*0028*/ 	.byte	0x04, 0x1c
        /*002a*/ 	.short	(.L_57 - .L_56)


	//   ....[0]....
.L_56:
        /*002c*/ 	.word	0x00000eb0


	//----- nvinfo : EIATTR_CBANK_PARAM_SIZE
	.align		4
.L_57:
        /*0030*/ 	.byte	0x03, 0x19
        /*0032*/ 	.short	0x0008


	//----- nvinfo : EIATTR_PARAM_CBANK
	.align		4
        /*0034*/ 	.byte	0x04, 0x0a
        /*0036*/ 	.short	(.L_59 - .L_58)
	.align		4
.L_58:
        /*0038*/ 	.word	index@(.nv.constant0._Z12fp32_smem_32Pf)
        /*003c*/ 	.short	0x0380
        /*003e*/ 	.short	0x0008


	//----- nvinfo : EIATTR_SW_WAR
	.align		4
.L_59:
        /*0040*/ 	.byte	0x04, 0x36
        /*0042*/ 	.short	(.L_61 - .L_60)
.L_60:
        /*0044*/ 	.word	0x00000008
.L_61:


//--------------------- .nv.info._Z12fp32_smem_16Pf --------------------------
	.section	.nv.info._Z12fp32_smem_16Pf,"",@"SHT_CUDA_INFO"
	.sectionflags	@""
	.align	4


	//----- nvinfo : EIATTR_CUDA_API_VERSION
	.align		4
        /*0000*/ 	.byte	0x04, 0x37
        /*0002*/ 	.short	(.L_63 - .L_62)
.L_62:
        /*0004*/ 	.word	0x00000082


	//----- nvinfo : EIATTR_KPARAM_INFO
	.align		4
.L_63:
        /*0008*/ 	.byte	0x04, 0x17
        /*000a*/ 	.short	(.L_65 - .L_64)
.L_64:
        /*000c*/ 	.word	0x00000000
        /*0010*/ 	.short	0x0000
        /*0012*/ 	.short	0x0000
        /*0014*/ 	.byte	0x00, 0xf5, 0x21, 0x00


	//----- nvinfo : EIATTR_SPARSE_MMA_MASK
	.align		4
.L_65:
        /*0018*/ 	.byte	0x03, 0x50
        /*001a*/ 	.short	0x0000


	//----- nvinfo : EIATTR_MAXREG_COUNT
	.align		4
        /*001c*/ 	.byte	0x03, 0x1b
        /*001e*/ 	.short	0x00ff


	//----- nvinfo : EIATTR_MERCURY_ISA_VERSION
	.align		4
        /*0020*/ 	.byte	0x03, 0x5f
        /*0022*/ 	.short	0x0101


	//----- nvinfo : EIATTR_VRC_CTA_INIT_COUNT
	.align		4
        /*0024*/ 	.byte	0x02, 0x4a
	.zero		1
	.zero		1


	//----- nvinfo : EIATTR_EXIT_INSTR_OFFSETS
	.align		4
        /*0028*/ 	.byte	0x04, 0x1c
        /*002a*/ 	.short	(.L_67 - .L_66)


	//   ....[0]....
.L_66:
        /*002c*/ 	.word	0x000016e0


	//----- nvinfo : EIATTR_CBANK_PARAM_SIZE
	.align		4
.L_67:
        /*0030*/ 	.byte	0x03, 0x19
        /*0032*/ 	.short	0x0008


	//----- nvinfo : EIATTR_PARAM_CBANK
	.align		4
        /*0034*/ 	.byte	0x04, 0x0a
        /*0036*/ 	.short	(.L_69 - .L_68)
	.align		4
.L_68:
        /*0038*/ 	.word	index@(.nv.constant0._Z12fp32_smem_16Pf)
        /*003c*/ 	.short	0x0380
        /*003e*/ 	.short	0x0008


	//----- nvinfo : EIATTR_SW_WAR
	.align		4
.L_69:
        /*0040*/ 	.byte	0x04, 0x36
        /*0042*/ 	.short	(.L_71 - .L_70)
.L_70:
        /*0044*/ 	.word	0x00000008
.L_71:


//--------------------- .nv.info._Z12fp32_smem_08Pf --------------------------
	.section	.nv.info._Z12fp32_smem_08Pf,"",@"SHT_CUDA_INFO"
	.sectionflags	@""
	.align	4


	//----- nvinfo : EIATTR_CUDA_API_VERSION
	.align		4
        /*0000*/ 	.byte	0x04, 0x37
        /*0002*/ 	.short	(.L_73 - .L_72)
.L_72:
        /*0004*/ 	.word	0x00000082


	//----- nvinfo : EIATTR_KPARAM_INFO
	.align		4
.L_73:
        /*0008*/ 	.byte	0x04, 0x17
        /*000a*/ 	.short	(.L_75 - .L_74)
.L_74:
        /*000c*/ 	.word	0x00000000
        /*0010*/ 	.short	0x0000
        /*0012*/ 	.short	0x0000
        /*0014*/ 	.byte	0x00, 0xf5, 0x21, 0x00


	//----- nvinfo : EIATTR_SPARSE_MMA_MASK
	.align		4
.L_75:
        /*0018*/ 	.byte	0x03, 0x50
        /*001a*/ 	.short	0x0000


	//----- nvinfo : EIATTR_MAXREG_COUNT
	.align		4
        /*001c*/ 	.byte	0x03, 0x1b
        /*001e*/ 	.short	0x00ff


	//----- nvinfo : EIATTR_MERCURY_ISA_VERSION
	.align		4
        /*0020*/ 	.byte	0x03, 0x5f
        /*0022*/ 	.short	0x0101


	//----- nvinfo : EIATTR_VRC_CTA_INIT_COUNT
	.align		4
        /*0024*/ 	.byte	0x02, 0x4a
	.zero		1
	.zero		1


	//----- nvinfo : EIATTR_EXIT_INSTR_OFFSETS
	.align		4
        /*0028*/ 	.byte	0x04, 0x1c
        /*002a*/ 	.short	(.L_77 - .L_76)


	//   ....[0]....
.L_76:
        /*002c*/ 	.word	0x00001720


	//----- nvinfo : EIATTR_CBANK_PARAM_SIZE
	.align		4
.L_77:
        /*0030*/ 	.byte	0x03, 0x19
        /*0032*/ 	.short	0x0008


	//----- nvinfo : EIATTR_PARAM_CBANK
	.align		4
        /*0034*/ 	.byte	0x04, 0x0a
        /*0036*/ 	.short	(.L_79 - .L_78)
	.align		4
.L_78:
        /*0038*/ 	.word	index@(.nv.constant0._Z12fp32_smem_08Pf)
        /*003c*/ 	.short	0x0380
        /*003e*/ 	.short	0x0008


	//----- nvinfo : EIATTR_SW_WAR
	.align		4
.L_79:
        /*0040*/ 	.byte	0x04, 0x36
        /*0042*/ 	.short	(.L_81 - .L_80)
.L_80:
        /*0044*/ 	.word	0x00000008
.L_81:


//--------------------- .nv.info._Z12fp32_smem_04Pf --------------------------
	.section	.nv.info._Z12fp32_smem_04Pf,"",@"SHT_CUDA_INFO"
	.sectionflags	@""
	.align	4


	//----- nvinfo : EIATTR_CUDA_API_VERSION
	.align		4
        /*0000*/ 	.byte	0x04, 0x37
        /*0002*/ 	.short	(.L_83 - .L_82)
.L_82:
        /*0004*/ 	.word	0x00000082


	//----- nvinfo : EIATTR_KPARAM_INFO
	.align		4
.L_83:
        /*0008*/ 	.byte	0x04, 0x17
        /*000a*/ 	.short	(.L_85 - .L_84)
.L_84:
        /*000c*/ 	.word	0x00000000
        /*0010*/ 	.short	0x0000
        /*0012*/ 	.short	0x0000
        /*0014*/ 	.byte	0x00, 0xf5, 0x21, 0x00


	//----- nvinfo : EIATTR_SPARSE_MMA_MASK
	.align		4
.L_85:
        /*0018*/ 	.byte	0x03, 0x50
        /*001a*/ 	.short	0x0000


	//----- nvinfo : EIATTR_MAXREG_COUNT
	.align		4
        /*001c*/ 	.byte	0x03, 0x1b
        /*001e*/ 	.short	0x00ff


	//----- nvinfo : EIATTR_MERCURY_ISA_VERSION
	.align		4
        /*0020*/ 	.byte	0x03, 0x5f
        /*0022*/ 	.short	0x0101


	//----- nvinfo : EIATTR_VRC_CTA_INIT_COUNT
	.align		4
        /*0024*/ 	.byte	0x02, 0x4a
	.zero		1
	.zero		1


	//----- nvinfo : EIATTR_EXIT_INSTR_OFFSETS
	.align		4
        /*0028*/ 	.byte	0x04, 0x1c
        /*002a*/ 	.short	(.L_87 - .L_86)


	//   ....[0]....
.L_86:
        /*002c*/ 	.word	0x00001ad0


	//----- nvinfo : EIATTR_CBANK_PARAM_SIZE
	.align		4
.L_87:
        /*0030*/ 	.byte	0x03, 0x19
        /*0032*/ 	.short	0x0008


	//----- nvinfo : EIATTR_PARAM_CBANK
	.align		4
        /*0034*/ 	.byte	0x04, 0x0a
        /*0036*/ 	.short	(.L_89 - .L_88)
	.align		4
.L_88:
        /*0038*/ 	.word	index@(.nv.constant0._Z12fp32_smem_04Pf)
        /*003c*/ 	.short	0x0380
        /*003e*/ 	.short	0x0008


	//----- nvinfo : EIATTR_SW_WAR
	.align		4
.L_89:
        /*0040*/ 	.byte	0x04, 0x36
        /*0042*/ 	.short	(.L_91 - .L_90)
.L_90:
        /*0044*/ 	.word	0x00000008
.L_91:


//--------------------- .nv.info._Z12fp32_smem_02Pf --------------------------
	.section	.nv.info._Z12fp32_smem_02Pf,"",@"SHT_CUDA_INFO"
	.sectionflags	@""
	.align	4


	//----- nvinfo : EIATTR_CUDA_API_VERSION
	.align		4
        /*0000*/ 	.byte	0x04, 0x37
        /*0002*/ 	.short	(.L_93 - .L_92)
.L_92:
        /*0004*/ 	.word	0x00000082


	//----- nvinfo : EIATTR_KPARAM_INFO
	.align		4
.L_93:
        /*0008*/ 	.byte	0x04, 0x17
        /*000a*/ 	.short	(.L_95 - .L_94)
.L_94:
        /*000c*/ 	.word	0x00000000
        /*0010*/ 	.short	0x0000
        /*0012*/ 	.short	0x0000
        /*0014*/ 	.byte	0x00, 0xf5, 0x21, 0x00


	//----- nvinfo : EIATTR_SPARSE_MMA_MASK
	.align		4
.L_95:
        /*0018*/ 	.byte	0x03, 0x50
        /*001a*/ 	.short	0x0000


	//----- nvinfo : EIATTR_MAXREG_COUNT
	.align		4
        /*001c*/ 	.byte	0x03, 0x1b
        /*001e*/ 	.short	0x00ff


	//----- nvinfo : EIATTR_MERCURY_ISA_VERSION
	.align		4
        /*0020*/ 	.byte	0x03, 0x5f
        /*0022*/ 	.short	0x0101


	//----- nvinfo : EIATTR_VRC_CTA_INIT_COUNT
	.align		4
        /*0024*/ 	.byte	0x02, 0x4a
	.zero		1
	.zero		1


	//----- nvinfo : EIATTR_EXIT_INSTR_OFFSETS
	.align		4
        /*0028*/ 	.byte	0x04, 0x1c
        /*002a*/ 	.short	(.L_97 - .L_96)


	//   ....[0]....
.L_96:
        /*002c*/ 	.word	0x000018a0


	//----- nvinfo : EIATTR_CBANK_PARAM_SIZE
	.align		4
.L_97:
        /*0030*/ 	.byte	0x03, 0x19
        /*0032*/ 	.short	0x0008


	//----- nvinfo : EIATTR_PARAM_CBANK
	.align		4
        /*0034*/ 	.byte	0x04, 0x0a
        /*0036*/ 	.short	(.L_99 - .L_98)
	.align		4
.L_98:
        /*0038*/ 	.word	index@(.nv.constant0._Z12fp32_smem_02Pf)
        /*003c*/ 	.short	0x0380
        /*003e*/ 	.short	0x0008


	//----- nvinfo : EIATTR_SW_WAR
	.align		4
.L_99:
        /*0040*/ 	.byte	0x04, 0x36
        /*0042*/ 	.short	(.L_101 - .L_100)
.L_100:
        /*0044*/ 	.word	0x00000008
.L_101:


//--------------------- .nv.info._Z12fp32_smem_01Pf --------------------------
	.section	.nv.info._Z12fp32_smem_01Pf,"",@"SHT_CUDA_INFO"
	.sectionflags	@""
	.align	4


	//----- nvinfo : EIATTR_CUDA_API_VERSION
	.align		4
        /*0000*/ 	.byte	0x04, 0x37
        /*0002*/ 	.short	(.L_103 - .L_102)
.L_102:
        /*0004*/ 	.word	0x00000082


	//----- nvinfo : EIATTR_KPARAM_INFO
	.align		4
.L_103:
        /*0008*/ 	.byte	0x04, 0x17
        /*000a*/ 	.short	(.L_105 - .L_104)
.L_104:
        /*000c*/ 	.word	0x00000000
        /*0010*/ 	.short	0x0000
        /*0012*/ 	.short	0x0000
        /*0014*/ 	.byte	0x00, 0xf5, 0x21, 0x00


	//----- nvinfo : EIATTR_SPARSE_MMA_MASK
	.align		4
.L_105:
        /*0018*/ 	.byte	0x03, 0x50
        /*001a*/ 	.short	0x0000


	//----- nvinfo : EIATTR_MAXREG_COUNT
	.align		4
        /*001c*/ 	.byte	0x03, 0x1b
        /*001e*/ 	.short	0x00ff


	//----- nvinfo : EIATTR_MERCURY_ISA_VERSION
	.align		4
        /*0020*/ 	.byte	0x03, 0x5f
        /*0022*/ 	.short	0x0101


	//----- nvinfo : EIATTR_VRC_CTA_INIT_COUNT
	.align		4
        /*0024*/ 	.byte	0x02, 0x4a
	.zero		1
	.zero		1


	//----- nvinfo : EIATTR_EXIT_INSTR_OFFSETS
	.align		4
        /*0028*/ 	.byte	0x04, 0x1c
        /*002a*/ 	.short	(.L_107 - .L_106)


	//   ....[0]....
.L_106:
        /*002c*/ 	.word	0x00000b80


	//----- nvinfo : EIATTR_CBANK_PARAM_SIZE
	.align		4
.L_107:
        /*0030*/ 	.byte	0x03, 0x19
        /*0032*/ 	.short	0x0008


	//----- nvinfo : EIATTR_PARAM_CBANK
	.align		4
        /*0034*/ 	.byte	0x04, 0x0a
        /*0036*/ 	.short	(.L_109 - .L_108)
	.align		4
.L_108:
        /*0038*/ 	.word	index@(.nv.constant0._Z12fp32_smem_01Pf)
        /*003c*/ 	.short	0x0380
        /*003e*/ 	.short	0x0008


	//----- nvinfo : EIATTR_SW_WAR
	.align		4
.L_109:
        /*0040*/ 	.byte	0x04, 0x36
        /*0042*/ 	.short	(.L_111 - .L_110)
.L_110:
        /*0044*/ 	.word	0x00000008
.L_111:


//--------------------- .nv.callgraph             --------------------------
	.section	.nv.callgraph,"",@"SHT_CUDA_CALLGRAPH"
	.align	4
	.sectionentsize	8
	.align		4
        /*0000*/ 	.word	0x00000000
	.align		4
        /*0004*/ 	.word	0xffffffff
	.align		4
        /*0008*/ 	.word	0x00000000
	.align		4
        /*000c*/ 	.word	0xfffffffe
	.align		4
        /*0010*/ 	.word	0x00000000
	.align		4
        /*0014*/ 	.word	0xfffffffd
	.align		4
        /*0018*/ 	.word	0x00000000
	.align		4
        /*001c*/ 	.word	0xfffffffc


//--------------------- .text._Z12fp32_smem_64Pf  --------------------------
	.section	.text._Z12fp32_smem_64Pf,"ax",@progbits
	.align	128
        .global         _Z12fp32_smem_64Pf
        .type           _Z12fp32_smem_64Pf,@function
        .size           _Z12fp32_smem_64Pf,(.L_x_63 - _Z12fp32_smem_64Pf)
        .other          _Z12fp32_smem_64Pf,@"STO_CUDA_ENTRY STV_DEFAULT"
_Z12fp32_smem_64Pf:
.text._Z12fp32_smem_64Pf:
[----:B------:R-:W-:Y:S08]  /*0000*/  LDC R1, c[0x0][0x37c] ;  /* 0x0000df00ff017b82 */ /* 0x000ff00000000800 */
[----:B------:R-:W0:Y:S01]  /*0010*/  S2UR UR10, SR_CTAID.X ;  /* 0x00000000000a79c3 */ /* 0x000e220000002500 */
[----:B------:R-:W1:Y:S01]  /*0020*/  S2R R0, SR_TID.X ;  /* 0x0000000000007919 */ /* 0x000e620000002100 */
[----:B------:R-:W2:Y:S01]  /*0030*/  LDCU.64 UR8, c[0x0][0x358] ;  /* 0x00006b00ff0877ac */ /* 0x000ea20008000a00 */
[----:B0-----:R-:W-:-:S09]  /*0040*/  UISETP.GT.U32.AND UP0, UPT, UR10, 0x1ff, UPT ;  /* 0x000001ff0a00788c */ /* 0x001fd2000bf04070 */
[----:B-12---:R-:W-:Y:S05]  /*0050*/  BRA.U UP0, `(.L_x_0) ;  /* 0x00000005005c7547 */ /* 0x006fea000b800000 */
[----:B------:R-:W0:Y:S02]  /*0060*/  LDC R4, c[0x0][0x360] ;  /* 0x0000d800ff047b82 */ /* 0x000e240000000800 */
[----:B0-----:R-:W0:Y:S01]  /*0070*/  I2F.U32.RP R8, R4 ;  /* 0x0000000400087306 */ /* 0x001e220000209000 */
[C---:B------:R-:W-:Y:S02]  /*0080*/  IADD3 R5, PT, PT, R4.reuse, UR10, RZ ;  /* 0x0000000a04057c10 */ /* 0x040fe4000fffe0ff */
[----:B------:R-:W-:Y:S02]  /*0090*/  ISETP.NE.U32.AND P2, PT, R4, RZ, PT ;  /* 0x000000ff0400720c */ /* 0x000fe40003f45070 */
[C---:B------:R-:W-:Y:S02]  /*00a0*/  ISETP.GE.U32.AND P0, PT, R5.reuse, 0x200, PT ;  /* 0x000002000500780c */ /* 0x040fe40003f06070 */
[----:B------:R-:W-:Y:S02]  /*00b0*/  VIMNMX.U32 R6, PT, PT, R5, 0x200, !PT ;  /* 0x0000020005067848 */ /* 0x000fe40007fe0000 */
[----:B------:R-:W-:-:S04]  /*00c0*/  SEL R7, RZ, 0x1, P0 ;  /* 0x00000001ff077807 */ /* 0x000fc80000000000 */
[----:B------:R-:W-:Y:S01]  /*00d0*/  IADD3 R5, PT, PT, R6, -R5, -R7 ;  /* 0x8000000506057210 */ /* 0x000fe20007ffe807 */
[----:B0-----:R-:W0:Y:S02]  /*00e0*/  MUFU.RCP R8, R8 ;  /* 0x0000000800087308 */ /* 0x001e240000001000 */
[----:B0-----:R-:W-:-:S06]  /*00f0*/  IADD3 R2, PT, PT, R8, 0xffffffe, RZ ;  /* 0x0ffffffe08027810 */ /* 0x001fcc0007ffe0ff */
[----:B------:R0:W1:Y:S02]  /*0100*/  F2I.FTZ.U32.TRUNC.NTZ R3, R2 ;  /* 0x0000000200037305 */ /* 0x000064000021f000 */
[----:B0-----:R-:W-:Y:S01]  /*0110*/  HFMA2 R2, -RZ, RZ, 0, 0 ;  /* 0x00000000ff027431 */ /* 0x001fe200000001ff */
[----:B-1----:R-:W-:-:S05]  /*0120*/  IADD3 R9, PT, PT, RZ, -R3, RZ ;  /* 0x80000003ff097210 */ /* 0x002fca0007ffe0ff */
[----:B------:R-:W-:-:S04]  /*0130*/  IMAD R9, R9, R4, RZ ;  /* 0x0000000409097224 */ /* 0x000fc800078e02ff */
[----:B------:R-:W-:-:S06]  /*0140*/  IMAD.HI.U32 R8, R3, R9, R2 ;  /* 0x0000000903087227 */ /* 0x000fcc00078e0002 */
[----:B------:R-:W-:-:S05]  /*0150*/  IMAD.HI.U32 R8, R8, R5, RZ ;  /* 0x0000000508087227 */ /* 0x000fca00078e00ff */
[----:B------:R-:W-:-:S05]  /*0160*/  IADD3 R2, PT, PT, -R8, RZ, RZ ;  /* 0x000000ff08027210 */ /* 0x000fca0007ffe1ff */
[----:B------:R-:W-:-:S05]  /*0170*/  IMAD R5, R4, R2, R5 ;  /* 0x0000000204057224 */ /* 0x000fca00078e0205 */
[----:B------:R-:W-:-:S13]  /*0180*/  ISETP.GE.U32.AND P0, PT, R5, R4, PT ;  /* 0x000000040500720c */ /* 0x000fda0003f06070 */
[-C--:B------:R-:W-:Y:S02]  /*0190*/  @P0 IADD3 R5, PT, PT, R5, -R4.reuse, RZ ;  /* 0x8000000405050210 */ /* 0x080fe40007ffe0ff */
[----:B------:R-:W-:Y:S02]  /*01a0*/  @P0 IADD3 R8, PT, PT, R8, 0x1, RZ ;  /* 0x0000000108080810 */ /* 0x000fe40007ffe0ff */
[----:B------:R-:W-:Y:S02]  /*01b0*/  ISETP.GE.U32.AND P1, PT, R5, R4, PT ;  /* 0x000000040500720c */ /* 0x000fe40003f26070 */
[----:B------:R-:W-:-:S11]  /*01c0*/  MOV R5, UR10 ;  /* 0x0000000a00057c02 */ /* 0x000fd60008000f00 */
[----:B------:R-:W-:Y:S02]  /*01d0*/  @P1 IADD3 R8, PT, PT, R8, 0x1, RZ ;  /* 0x0000000108081810 */ /* 0x000fe40007ffe0ff */
[----:B------:R-:W-:-:S04]  /*01e0*/  @!P2 LOP3.LUT R8, RZ, R4, RZ, 0x33, !PT ;  /* 0x00000004ff08a212 */ /* 0x000fc800078e33ff */
[----:B------:R-:W-:-:S04]  /*01f0*/  IADD3 R7, PT, PT, R7, R8, RZ ;  /* 0x0000000807077210 */ /* 0x000fc80007ffe0ff */
[C---:B------:R-:W-:Y:S02]  /*0200*/  LOP3.LUT R2, R7.reuse, 0x3, RZ, 0xc0, !PT ;  /* 0x0000000307027812 */ /* 0x040fe400078ec0ff */
[----:B------:R-:W-:Y:S02]  /*0210*/  ISETP.GE.U32.AND P1, PT, R7, 0x3, PT ;  /* 0x000000030700780c */ /* 0x000fe40003f26070 */
[----:B------:R-:W-:-:S13]  /*0220*/  ISETP.NE.AND P0, PT, R2, 0x3, PT ;  /* 0x000000030200780c */ /* 0x000fda0003f05270 */
[----:B------:R-:W-:Y:S05]  /*0230*/  @!P0 BRA `(.L_x_1) ;  /* 0x0000000000548947 */ /* 0x000fea0003800000 */
[----:B------:R-:W0:Y:S01]  /*0240*/  S2UR UR7, SR_CgaCtaId ;  /* 0x00000000000779c3 */ /* 0x000e220000008800 */
[----:B------:R-:W1:Y:S01]  /*0250*/  LDCU.64 UR4, c[0x0][0x380] ;  /* 0x00007000ff0477ac */ /* 0x000e620008000a00 */
[----:B------:R-:W-:Y:S01]  /*0260*/  IADD3 R7, PT, PT, R7, 0x1, RZ ;  /* 0x0000000107077810 */ /* 0x000fe20007ffe0ff */
[----:B------:R-:W-:-:S03]  /*0270*/  UMOV UR6, 0x400 ;  /* 0x0000040000067882 */ /* 0x000fc60000000000 */
[----:B------:R-:W-:-:S04]  /*0280*/  LOP3.LUT R7, R7, 0x3, RZ, 0xc0, !PT ;  /* 0x0000000307077812 */ /* 0x000fc800078ec0ff */
[C---:B------:R-:W-:Y:S01]  /*0290*/  IADD3 R6, PT, PT, -R7.reuse, RZ, RZ ;  /* 0x000000ff07067210 */ /* 0x040fe20007ffe1ff */
[----:B------:R-:W-:Y:S01]  /*02a0*/  IMAD R5, R7, R4, UR10 ;  /* 0x0000000a07057e24 */ /* 0x000fe2000f8e0204 */
[----:B-1----:R-:W-:Y:S02]  /*02b0*/  UIMAD.WIDE.U32 UR4, UR10, 0x4, UR4 ;  /* 0x000000040a0478a5 */ /* 0x002fe4000f8e0004 */
[----:B0-----:R-:W-:-:S04]  /*02c0*/  ULEA UR6, UR7, UR6, 0x18 ;  /* 0x0000000607067291 */ /* 0x001fc8000f8ec0ff */
[----:B------:R-:W-:Y:S02]  /*02d0*/  MOV R2, UR4 ;  /* 0x0000000400027c02 */ /* 0x000fe40008000f00 */
[----:B------:R-:W-:Y:S01]  /*02e0*/  MOV R3, UR5 ;  /* 0x0000000500037c02 */ /* 0x000fe20008000f00 */
[----:B------:R-:W-:-:S06]  /*02f0*/  ULEA UR6, UR10, UR6, 0x4 ;  /* 0x000000060a067291 */ /* 0x000fcc000f8e20ff */
[----:B------:R-:W-:-:S07]  /*0300*/  MOV R7, UR6 ;  /* 0x0000000600077c02 */ /* 0x000fce0008000f00 */
.L_x_2:
[----:B------:R0:W2:Y:S01]  /*0310*/  LDG.E R8, desc[UR8][R2.64] ;  /* 0x0000000802087981 */ /* 0x0000a2000c1e1900 */
[----:B------:R-:W-:-:S04]  /*0320*/  IADD3 R6, PT, PT, R6, 0x1, RZ ;  /* 0x0000000106067810 */ /* 0x000fc80007ffe0ff */
[----:B------:R-:W-:Y:S01]  /*0330*/  ISETP.NE.AND P0, PT, R6, RZ, PT ;  /* 0x000000ff0600720c */ /* 0x000fe20003f05270 */
[----:B0-----:R-:W-:-:S04]  /*0340*/  IMAD.WIDE.U32 R2, R4, 0x4, R2 ;  /* 0x0000000404027825 */ /* 0x001fc800078e0002 */
[----:B--2---:R-:W-:-:S05]  /*0350*/  FADD R9, R8, 1 ;  /* 0x3f80000008097421 */ /* 0x004fca0000000000 */
[----:B------:R0:W-:Y:S02]  /*0360*/  STS.64 [R7], R8 ;  /* 0x0000000807007388 */ /* 0x0001e40000000a00 */
[----:B0-----:R-:W-:Y:S01]  /*0370*/  LEA R7, R4, R7, 0x4 ;  /* 0x0000000704077211 */ /* 0x001fe200078e20ff */
[----:B------:R-:W-:Y:S06]  /*0380*/  @P0 BRA `(.L_x_2) ;  /* 0xfffffffc00e00947 */ /* 0x000fec000383ffff */
.L_x_1:
[----:B------:R-:W-:Y:S05]  /*0390*/  @!P1 BRA `(.L_x_0) ;  /* 0x00000000008c9947 */ /* 0x000fea0003800000 */
[----:B------:R-:W0:Y:S01]  /*03a0*/  S2R R7, SR_CgaCtaId ;  /* 0x0000000000077919 */ /* 0x000e220000008800 */
[----:B------:R-:W1:Y:S01]  /*03b0*/  LDC.64 R2, c[0x0][0x380] ;  /* 0x0000e000ff027b82 */ /* 0x000e620000000a00 */
[----:B------:R-:W-:Y:S01]  /*03c0*/  MOV R6, 0x400 ;  /* 0x0000040000067802 */ /* 0x000fe20000000f00 */
[C---:B------:R-:W-:Y:S01]  /*03d0*/  IMAD R19, R4.reuse, 0x3, R5 ;  /* 0x0000000304137824 */ /* 0x040fe200078e0205 */
[----:B------:R-:W-:Y:S02]  /*03e0*/  LEA R21, R4, R5, 0x1 ;  /* 0x0000000504157211 */ /* 0x000fe400078e08ff */
[----:B------:R-:W-:Y:S02]  /*03f0*/  IADD3 R17, PT, PT, R5, R4, RZ ;  /* 0x0000000405117210 */ /* 0x000fe40007ffe0ff */
[----:B0-----:R-:W-:-:S04]  /*0400*/  LEA R6, R7, R6, 0x18 ;  /* 0x0000000607067211 */ /* 0x001fc800078ec0ff */
[----:B------:R-:W-:-:S07]  /*0410*/  LEA R29, R5, R6, 0x4 ;  /* 0x00000006051d7211 */ /* 0x000fce00078e20ff */
.L_x_3:
[----:B-1----:R-:W-:-:S04]  /*0420*/  IMAD.WIDE.U32 R22, R5, 0x4, R2 ;  /* 0x0000000405167825 */ /* 0x002fc800078e0002 */
[--C-:B------:R-:W-:Y:S01]  /*0430*/  IMAD.WIDE.U32 R24, R17, 0x4, R2.reuse ;  /* 0x0000000411187825 */ /* 0x100fe200078e0002 */
[----:B--2---:R-:W2:Y:S03]  /*0440*/  LDG.E R8, desc[UR8][R22.64] ;  /* 0x0000000816087981 */ /* 0x004ea6000c1e1900 */
[--C-:B------:R-:W-:Y:S01]  /*0450*/  IMAD.WIDE.U32 R26, R21, 0x4, R2.reuse ;  /* 0x00000004151a7825 */ /* 0x100fe200078e0002 */
[----:B------:R-:W3:Y:S03]  /*0460*/  LDG.E R10, desc[UR8][R24.64] ;  /* 0x00000008180a7981 */ /* 0x000ee6000c1e1900 */
[----:B------:R-:W-:Y:S01]  /*0470*/  IMAD.WIDE.U32 R6, R19, 0x4, R2 ;  /* 0x0000000413067825 */ /* 0x000fe200078e0002 */
[----:B------:R-:W4:Y:S04]  /*0480*/  LDG.E R12, desc[UR8][R26.64] ;  /* 0x000000081a0c7981 */ /* 0x000f28000c1e1900 */
[----:B------:R-:W5:Y:S01]  /*0490*/  LDG.E R14, desc[UR8][R6.64] ;  /* 0x00000008060e7981 */ /* 0x000f62000c1e1900 */
[CC--:B------:R-:W-:Y:S01]  /*04a0*/  LEA R16, R4.reuse, R29.reuse, 0x4 ;  /* 0x0000001d04107211 */ /* 0x0c0fe200078e20ff */
[C---:B------:R-:W-:Y:S01]  /*04b0*/  IMAD R20, R4.reuse, 0x30, R29 ;  /* 0x0000003004147824 */ /* 0x040fe200078e021d */
[----:B------:R-:W-:-:S02]  /*04c0*/  LEA R18, R4, R29, 0x5 ;  /* 0x0000001d04127211 */ /* 0x000fc400078e28ff */
[----:B------:R-:W-:-:S04]  /*04d0*/  IADD3 R5, PT, PT, R4, R5, R4 ;  /* 0x0000000504057210 */ /* 0x000fc80007ffe004 */
[----:B------:R-:W-:-:S04]  /*04e0*/  IADD3 R5, PT, PT, R4, R5, R4 ;  /* 0x0000000504057210 */ /* 0x000fc80007ffe004 */
[----:B------:R-:W-:Y:S02]  /*04f0*/  ISETP.GE.U32.AND P0, PT, R5, 0x200, PT ;  /* 0x000002000500780c */ /* 0x000fe40003f06070 */
[C---:B------:R-:W-:Y:S02]  /*0500*/  LEA R21, R4.reuse, R21, 0x2 ;  /* 0x0000001504157211 */ /* 0x040fe400078e10ff */
[C---:B------:R-:W-:Y:S02]  /*0510*/  LEA R19, R4.reuse, R19, 0x2 ;  /* 0x0000001304137211 */ /* 0x040fe400078e10ff */
[----:B------:R-:W-:Y:S01]  /*0520*/  LEA R17, R4, R17, 0x2 ;  /* 0x0000001104117211 */ /* 0x000fe200078e10ff */
[----:B--2---:R-:W-:Y:S01]  /*0530*/  FADD R9, R8, 1 ;  /* 0x3f80000008097421 */ /* 0x004fe20000000000 */
[----:B---3--:R-:W-:-:S04]  /*0540*/  FADD R11, R10, 1 ;  /* 0x3f8000000a0b7421 */ /* 0x008fc80000000000 */
[----:B------:R0:W-:Y:S01]  /*0550*/  STS.64 [R29], R8 ;  /* 0x000000081d007388 */ /* 0x0001e20000000a00 */
[----:B----4-:R-:W-:-:S03]  /*0560*/  FADD R13, R12, 1 ;  /* 0x3f8000000c0d7421 */ /* 0x010fc60000000000 */
[----:B------:R2:W-:Y:S01]  /*0570*/  STS.64 [R16], R10 ;  /* 0x0000000a10007388 */ /* 0x0005e20000000a00 */
[----:B-----5:R-:W-:-:S03]  /*0580*/  FADD R15, R14, 1 ;  /* 0x3f8000000e0f7421 */ /* 0x020fc60000000000 */
[----:B------:R2:W-:Y:S04]  /*0590*/  STS.64 [R18], R12 ;  /* 0x0000000c12007388 */ /* 0x0005e80000000a00 */
[----:B------:R2:W-:Y:S01]  /*05a0*/  STS.64 [R20], R14 ;  /* 0x0000000e14007388 */ /* 0x0005e20000000a00 */
[----:B0-----:R-:W-:Y:S01]  /*05b0*/  LEA R29, R4, R29, 0x6 ;  /* 0x0000001d041d7211 */ /* 0x001fe200078e30ff */
[----:B------:R-:W-:Y:S06]  /*05c0*/  @!P0 BRA `(.L_x_3) ;  /* 0xfffffffc00948947 */ /* 0x000fec000383ffff */
.L_x_0:
[----:B------:R-:W0:Y:S01]  /*05d0*/  S2UR UR5, SR_CgaCtaId ;  /* 0x00000000000579c3 */ /* 0x000e220000008800 */
[----:B------:R-:W-:Y:S01]  /*05e0*/  UMOV UR4, 0x400 ;  /* 0x0000040000047882 */ /* 0x000fe20000000000 */
[----:B------:R-:W-:Y:S02]  /*05f0*/  IADD3 R2, PT, PT, R0, 0x1, RZ ;  /* 0x0000000100027810 */ /* 0x000fe40007ffe0ff */
[----:B------:R-:W-:Y:S02]  /*0600*/  I2FP.F32.U32 R3, R0 ;  /* 0x0000000000037245 */ /* 0x000fe40000201000 */
[----:B------:R-:W-:Y:S01]  /*0610*/  I2FP.F32.U32 R2, R2 ;  /* 0x0000000200027245 */ /* 0x000fe20000201000 */
[----:B0-----:R-:W-:-:S03]  /*0620*/  ULEA UR6, UR5, UR4, 0x18 ;  /* 0x0000000405067291 */ /* 0x001fc6000f8ec0ff */
[----:B------:R-:W-:-:S04]  /*0630*/  UMOV UR4, URZ ;  /* 0x000000ff00047c82 */ /* 0x000fc80008000000 */
[----:B------:R-:W-:-:S05]  /*0640*/  UMOV UR5, UR6 ;  /* 0x0000000600057c82 */ /* 0x000fca0008000000 */
.L_x_4:
[----:B------:R-:W0:Y:S01]  /*0650*/  LDS.128 R4, [UR5] ;  /* 0x00000005ff047984 */ /* 0x000e220008000c00 */
[----:B------:R-:W-:Y:S02]  /*0660*/  UIADD3 UR4, UPT, UPT, UR4, 0x1, URZ ;  /* 0x0000000104047890 */ /* 0x000fe4000fffe0ff */
[----:B------:R-:W-:Y:S02]  /*0670*/  UIADD3 UR5, UPT, UPT, UR5, 0x10, URZ ;  /* 0x0000001005057890 */ /* 0x000fe4000fffe0ff */
[----:B------:R-:W-:Y:S01]  /*0680*/  UISETP.NE.AND UP0, UPT, UR4, 0x200, UPT ;  /* 0x000002000400788c */ /* 0x000fe2000bf05270 */
[C---:B0-----:R-:W-:Y:S01]  /*0690*/  FFMA R8, R4.reuse, R6, R3 ;  /* 0x0000000604087223 */ /* 0x041fe20000000003 */
[----:B------:R-:W-:-:S03]  /*06a0*/  FFMA R2, R4, R7, R2 ;  /* 0x0000000704027223 */ /* 0x000fc60000000002 */
[C---:B------:R-:W-:Y:S01]  /*06b0*/  FFMA R3, -R5.reuse, R7, R8 ;  /* 0x0000000705037223 */ /* 0x040fe20000000108 */
[----:B------:R-:W-:-:S03]  /*06c0*/  FFMA R2, R5, R6, R2 ;  /* 0x0000000605027223 */ /* 0x000fc60000000002 */
[C---:B------:R-:W-:Y:S01]  /*06d0*/  FFMA R8, R4.reuse, R6, R3 ;  /* 0x0000000604087223 */ /* 0x040fe20000000003 */
        /* <DEDUP_REMOVED lines=250> */
[----:B------:R-:W-:Y:S01]  /*1680*/  FFMA R2, R5, R6, R9 ;  /* 0x0000000605027223 */ /* 0x000fe20000000009 */
[----:B------:R-:W-:Y:S06]  /*1690*/  BRA.U UP0, `(.L_x_4) ;  /* 0xffffffed00ec7547 */ /* 0x000fec000b83ffff */
[----:B------:R-:W-:Y:S01]  /*16a0*/  UMOV UR4, URZ ;  /* 0x000000ff00047c82 */ /* 0x000fe20008000000 */
[----:B------:R-:W-:-:S05]  /*16b0*/  UMOV UR5, UR6 ;  /* 0x0000000600057c82 */ /* 0x000fca0008000000 */
.L_x_5:
        /* <DEDUP_REMOVED lines=263> */
.L_x_6:
        /* <DEDUP_REMOVED lines=263> */
.L_x_7:
        /* <DEDUP_REMOVED lines=263> */
.L_x_8:
        /* <DEDUP_REMOVED lines=263> */
.L_x_9:
        /* <DEDUP_REMOVED lines=263> */
.L_x_10:
        /* <DEDUP_REMOVED lines=263> */
.L_x_11:
        /* <DEDUP_REMOVED lines=263> */
.L_x_12:
        /* <DEDUP_REMOVED lines=263> */
.L_x_13:
        /* <DEDUP_REMOVED lines=263> */
.L_x_14:
        /* <DEDUP_REMOVED lines=263> */
.L_x_15:
        /* <DEDUP_REMOVED lines=263> */
.L_x_16:
        /* <DEDUP_REMOVED lines=263> */
.L_x_17:
        /* <DEDUP_REMOVED lines=263> */
.L_x_18:
        /* <DEDUP_REMOVED lines=263> */
.L_x_19:
        /* <DEDUP_REMOVED lines=261> */
[----:B------:R-:W0:Y:S01]  /*10d30*/  LDC R9, c[0x0][0x360] ;  /* 0x0000d800ff097b82 */ /* 0x000e220000000800 */
[----:B------:R-:W-:-:S07]  /*10d40*/  FADD R7, R2, R3 ;  /* 0x0000000302077221 */ /* 0x000fce0000000000 */
[----:B------:R-:W1:Y:S01]  /*10d50*/  LDC.64 R4, c[0x0][0x380] ;  /* 0x0000e000ff047b82 */ /* 0x000e620000000a00 */
[----:B0-----:R-:W-:-:S04]  /*10d60*/  IMAD R9, R9, UR10, R0 ;  /* 0x0000000a09097c24 */ /* 0x001fc8000f8e0200 */
[----:B-1----:R-:W-:-:S05]  /*10d70*/  IMAD.WIDE.U32 R2, R9, 0x4, R4 ;  /* 0x0000000409027825 */ /* 0x002fca00078e0004 */
[----:B------:R-:W-:Y:S01]  /*10d80*/  STG.E desc[UR8][R2.64], R7 ;  /* 0x0000000702007986 */ /* 0x000fe2000c101908 */
[----:B------:R-:W-:Y:S05]  /*10d90*/  EXIT ;  /* 0x000000000000794d */ /* 0x000fea0003800000 */
.L_x_20:
[----:B------:R-:W-:-:S00]  /*10da0*/  BRA `(.L_x_20) ;  /* 0xfffffffc00fc7947 */ /* 0x000fc0000383ffff */
[----:B------:R-:W-:-:S00]  /*10db0*/  NOP ;  /* 0x0000000000007918 */ /* 0x000fc00000000000 */
        /* <DEDUP_REMOVED lines=12> */
.L_x_63:


//--------------------- .text._Z12fp32_smem_32Pf  --------------------------
	.section	.text._Z12fp32_smem_32Pf,"ax",@progbits
	.align	128
        .global         _Z12fp32_smem_32Pf
        .type           _Z12fp32_smem_32Pf,@function
        .size           _Z12fp32_smem_32Pf,(.L_x_64 - _Z12fp32_smem_32Pf)
        .other          _Z12fp32_smem_32Pf,@"STO_CUDA_ENTRY STV_DEFAULT"
_Z12fp32_smem_32Pf:
.text._Z12fp32_smem_32Pf:
        /* <DEDUP_REMOVED lines=27> */
[----:B------:R-:W-:-:S13]  /*01b0*/  ISETP.GE.U32.AND P1, PT, R3, R2, PT ;  /* 0x000000020300720c */ /* 0x000fda0003f26070 */
[----:B------:R-:W-:Y:S02]  /*01c0*/  @P1 IADD3 R8, PT, PT, R8, 0x1, RZ ;  /* 0x0000000108081810 */ /* 0x000fe40007ffe0ff */
[----:B------:R-:W-:-:S04]  /*01d0*/  @!P2 LOP3.LUT R8, RZ, R2, RZ, 0x33, !PT ;  /* 0x00000002ff08a212 */ /* 0x000fc800078e33ff */
[----:B------:R-:W-:-:S04]  /*01e0*/  IADD3 R8, PT, PT, R7, R8, RZ ;  /* 0x0000000807087210 */ /* 0x000fc80007ffe0ff */
[C---:B------:R-:W-:Y:S02]  /*01f0*/  LOP3.LUT R3, R8.reuse, 0x3, RZ, 0xc0, !PT ;  /* 0x0000000308037812 */ /* 0x040fe400078ec0ff */
[----:B------:R-:W-:Y:S02]  /*0200*/  ISETP.GE.U32.AND P1, PT, R8, 0x3, PT ;  /* 0x000000030800780c */ /* 0x000fe40003f26070 */
[----:B------:R-:W-:Y:S02]  /*0210*/  ISETP.NE.AND P0, PT, R3, 0x3, PT ;  /* 0x000000030300780c */ /* 0x000fe40003f05270 */
[----:B------:R-:W-:-:S11]  /*0220*/  MOV R3, UR10 ;  /* 0x0000000a00037c02 */ /* 0x000fd60008000f00 */
[----:B------:R-:W-:Y:S05]  /*0230*/  @!P0 BRA `(.L_x_22) ;  /* 0x0000000000448947 */ /* 0x000fea0003800000 */
[----:B------:R-:W0:Y:S01]  /*0240*/  S2R R12, SR_CgaCtaId ;  /* 0x00000000000c7919 */ /* 0x000e220000008800 */
[----:B------:R-:W1:Y:S01]  /*0250*/  LDC.64 R6, c[0x0][0x380] ;  /* 0x0000e000ff067b82 */ /* 0x000e620000000a00 */
[----:B------:R-:W-:Y:S01]  /*0260*/  MOV R3, 0x400 ;  /* 0x0000040000037802 */ /* 0x000fe20000000f00 */
[----:B------:R-:W-:Y:S01]  /*0270*/  UMOV UR4, URZ ;  /* 0x000000ff00047c82 */ /* 0x000fe20008000000 */
[----:B------:R-:W-:-:S04]  /*0280*/  IADD3 R8, PT, PT, R8, 0x1, RZ ;  /* 0x0000000108087810 */ /* 0x000fc80007ffe0ff */
[----:B------:R-:W-:Y:S02]  /*0290*/  LOP3.LUT R8, R8, 0x3, RZ, 0xc0, !PT ;  /* 0x0000000308087812 */ /* 0x000fe400078ec0ff */
[----:B0-----:R-:W-:Y:S02]  /*02a0*/  LEA R12, R12, R3, 0x18 ;  /* 0x000000030c0c7211 */ /* 0x001fe400078ec0ff */
[----:B------:R-:W-:-:S07]  /*02b0*/  MOV R3, UR10 ;  /* 0x0000000a00037c02 */ /* 0x000fce0008000f00 */
.L_x_23:
[----:B-1----:R-:W-:-:S05]  /*02c0*/  IMAD.WIDE.U32 R4, R3, 0x4, R6 ;  /* 0x0000000403047825 */ /* 0x002fca00078e0006 */
[----:B0-----:R-:W2:Y:S01]  /*02d0*/  LDG.E R10, desc[UR8][R4.64] ;  /* 0x00000008040a7981 */ /* 0x001ea2000c1e1900 */
[----:B------:R-:W-:Y:S01]  /*02e0*/  LEA R9, R3, R12, 0x4 ;  /* 0x0000000c03097211 */ /* 0x000fe200078e20ff */
[----:B------:R-:W-:Y:S01]  /*02f0*/  UIADD3 UR4, UPT, UPT, UR4, 0x1, URZ ;  /* 0x0000000104047890 */ /* 0x000fe2000fffe0ff */
[----:B------:R-:W-:-:S05]  /*0300*/  IADD3 R3, PT, PT, R2, R3, RZ ;  /* 0x0000000302037210 */ /* 0x000fca0007ffe0ff */
[----:B------:R-:W-:Y:S01]  /*0310*/  ISETP.NE.AND P0, PT, R8, UR4, PT ;  /* 0x0000000408007c0c */ /* 0x000fe2000bf05270 */
[----:B--2---:R-:W-:-:S05]  /*0320*/  FADD R11, R10, 1 ;  /* 0x3f8000000a0b7421 */ /* 0x004fca0000000000 */
[----:B------:R0:W-:Y:S07]  /*0330*/  STS.64 [R9], R10 ;  /* 0x0000000a09007388 */ /* 0x0001ee0000000a00 */
[----:B------:R-:W-:Y:S05]  /*0340*/  @P0 BRA `(.L_x_23) ;  /* 0xfffffffc00dc0947 */ /* 0x000fea000383ffff */
.L_x_22:
[----:B------:R-:W-:Y:S05]  /*0350*/  @!P1 BRA `(.L_x_21) ;  /* 0x0000000000789947 */ /* 0x000fea0003800000 */
[----:B------:R-:W1:Y:S01]  /*0360*/  S2R R7, SR_CgaCtaId ;  /* 0x0000000000077919 */ /* 0x000e620000008800 */
[----:B------:R-:W2:Y:S01]  /*0370*/  LDC.64 R4, c[0x0][0x380] ;  /* 0x0000e000ff047b82 */ /* 0x000ea20000000a00 */
[----:B------:R-:W-:-:S04]  /*0380*/  MOV R6, 0x400 ;  /* 0x0000040000067802 */ /* 0x000fc80000000f00 */
[----:B-1----:R-:W-:-:S07]  /*0390*/  LEA R22, R7, R6, 0x18 ;  /* 0x0000000607167211 */ /* 0x002fce00078ec0ff */
.L_x_24:
[----:B------:R-:W-:Y:S01]  /*03a0*/  IADD3 R13, PT, PT, R2, R3, RZ ;  /* 0x00000003020d7210 */ /* 0x000fe20007ffe0ff */
[----:B--2---:R-:W-:-:S03]  /*03b0*/  IMAD.WIDE.U32 R18, R3, 0x4, R4 ;  /* 0x0000000403127825 */ /* 0x004fc600078e0004 */
[CC--:B------:R-:W-:Y:S01]  /*03c0*/  IADD3 R15, PT, PT, R13.reuse, R2.reuse, RZ ;  /* 0x000000020d0f7210 */ /* 0x0c0fe20007ffe0ff */
[--C-:B------:R-:W-:Y:S01]  /*03d0*/  IMAD.WIDE.U32 R12, R13, 0x4, R4.reuse ;  /* 0x000000040d0c7825 */ /* 0x100fe200078e0004 */
[----:B-1----:R-:W2:Y:S02]  /*03e0*/  LDG.E R6, desc[UR8][R18.64] ;  /* 0x0000000812067981 */ /* 0x002ea4000c1e1900 */
[C---:B------:R-:W-:Y:S01]  /*03f0*/  IADD3 R25, PT, PT, R15.reuse, R2, RZ ;  /* 0x000000020f197210 */ /* 0x040fe20007ffe0ff */
[--C-:B------:R-:W-:Y:S01]  /*0400*/  IMAD.WIDE.U32 R14, R15, 0x4, R4.reuse ;  /* 0x000000040f0e7825 */ /* 0x100fe200078e0004 */
[----:B------:R-:W3:Y:S03]  /*0410*/  LDG.E R8, desc[UR8][R12.64] ;  /* 0x000000080c087981 */ /* 0x000ee6000c1e1900 */
[----:B------:R-:W-:Y:S01]  /*0420*/  IMAD.WIDE.U32 R16, R25, 0x4, R4 ;  /* 0x0000000419107825 */ /* 0x000fe200078e0004 */
[----:B0-----:R-:W4:Y:S04]  /*0430*/  LDG.E R10, desc[UR8][R14.64] ;  /* 0x000000080e0a7981 */ /* 0x001f28000c1e1900 */
[----:B------:R-:W5:Y:S01]  /*0440*/  LDG.E R26, desc[UR8][R16.64] ;  /* 0x00000008101a7981 */ /* 0x000f62000c1e1900 */
[----:B------:R-:W-:-:S04]  /*0450*/  LEA R29, R3, R22, 0x4 ;  /* 0x00000016031d7211 */ /* 0x000fc800078e20ff */
[----:B------:R-:W-:-:S04]  /*0460*/  LEA R21, R2, R29, 0x4 ;  /* 0x0000001d02157211 */ /* 0x000fc800078e20ff */
[----:B------:R-:W-:-:S04]  /*0470*/  LEA R23, R2, R21, 0x4 ;  /* 0x0000001502177211 */ /* 0x000fc800078e20ff */
[----:B------:R-:W-:Y:S02]  /*0480*/  LEA R20, R2, R23, 0x4 ;  /* 0x0000001702147211 */ /* 0x000fe400078e20ff */
[----:B------:R-:W-:-:S04]  /*0490*/  IADD3 R3, PT, PT, R25, R2, RZ ;  /* 0x0000000219037210 */ /* 0x000fc80007ffe0ff */
[----:B------:R-:W-:Y:S01]  /*04a0*/  ISETP.GE.U32.AND P0, PT, R3, 0x200, PT ;  /* 0x000002000300780c */ /* 0x000fe20003f06070 */
        /* <DEDUP_REMOVED lines=8> */
[----:B------:R-:W-:Y:S05]  /*0530*/  @!P0 BRA `(.L_x_24) ;  /* 0xfffffffc00988947 */ /* 0x000fea000383ffff */
.L_x_21:
[----:B------:R-:W2:Y:S01]  /*0540*/  S2UR UR5, SR_CgaCtaId ;  /* 0x00000000000579c3 */ /* 0x000ea20000008800 */
[----:B------:R-:W-:Y:S01]  /*0550*/  IADD3 R2, PT, PT, R0, 0x1, RZ ;  /* 0x0000000100027810 */ /* 0x000fe20007ffe0ff */
[----:B------:R-:W-:Y:S01]  /*0560*/  UMOV UR4, 0x400 ;  /* 0x0000040000047882 */ /* 0x000fe20000000000 */
[----:B01----:R-:W-:Y:S02]  /*0570*/  I2FP.F32.U32 R9, R0 ;  /* 0x0000000000097245 */ /* 0x003fe40000201000 */
[----:B------:R-:W-:Y:S01]  /*0580*/  I2FP.F32.U32 R8, R2 ;  /* 0x0000000200087245 */ /* 0x000fe20000201000 */
[----:B--2---:R-:W-:-:S03]  /*0590*/  ULEA UR7, UR5, UR4, 0x18 ;  /* 0x0000000405077291 */ /* 0x004fc6000f8ec0ff */
[----:B------:R-:W-:-:S09]  /*05a0*/  UMOV UR4, URZ ;  /* 0x000000ff00047c82 */ /* 0x000fd20008000000 */
.L_x_26:
[----:B------:R-:W-:Y:S01]  /*05b0*/  UIADD3 UR4, UPT, UPT, UR4, 0x1, URZ ;  /* 0x0000000104047890 */ /* 0x000fe2000fffe0ff */
[----:B------:R-:W-:Y:S01]  /*05c0*/  UMOV UR5, URZ ;  /* 0x000000ff00057c82 */ /* 0x000fe20008000000 */
[----:B------:R-:W-:Y:S02]  /*05d0*/  UMOV UR6, UR7 ;  /* 0x0000000700067c82 */ /* 0x000fe40008000000 */
[----:B------:R-:W-:-:S11]  /*05e0*/  UISETP.NE.AND UP1, UPT, UR4, 0x20, UPT ;  /* 0x000000200400788c */ /* 0x000fd6000bf25270 */
.L_x_25:
        /* <DEDUP_REMOVED lines=133> */
[----:B------:R-:W-:Y:S05]  /*0e40*/  BRA.U UP1, `(.L_x_26) ;  /* 0xfffffff501d87547 */ /* 0x000fea000b83ffff */
[----:B------:R-:W0:Y:S01]  /*0e50*/  LDC R5, c[0x0][0x360] ;  /* 0x0000d800ff057b82 */ /* 0x000e220000000800 */
[----:B------:R-:W-:-:S07]  /*0e60*/  FADD R9, R8, R9 ;  /* 0x0000000908097221 */ /* 0x000fce0000000000 */
[----:B------:R-:W1:Y:S01]  /*0e70*/  LDC.64 R2, c[0x0][0x380] ;  /* 0x0000e000ff027b82 */ /* 0x000e620000000a00 */
[----:B0-----:R-:W-:-:S04]  /*0e80*/  IMAD R5, R5, UR10, R0 ;  /* 0x0000000a05057c24 */ /* 0x001fc8000f8e0200 */
[----:B-1----:R-:W-:-:S05]  /*0e90*/  IMAD.WIDE.U32 R2, R5, 0x4, R2 ;  /* 0x0000000405027825 */ /* 0x002fca00078e0002 */
[----:B------:R-:W-:Y:S01]  /*0ea0*/  STG.E desc[UR8][R2.64], R9 ;  /* 0x0000000902007986 */ /* 0x000fe2000c101908 */
[----:B------:R-:W-:Y:S05]  /*0eb0*/  EXIT ;  /* 0x000000000000794d */ /* 0x000fea0003800000 */
.L_x_27:
        /* <DEDUP_REMOVED lines=12> */
.L_x_64:


//--------------------- .text._Z12fp32_smem_16Pf  --------------------------
	.section	.text._Z12fp32_smem_16Pf,"ax",@progbits
	.align	128
        .global         _Z12fp32_smem_16Pf
        .type           _Z12fp32_smem_16Pf,@function
        .size           _Z12fp32_smem_16Pf,(.L_x_65 - _Z12fp32_smem_16Pf)
        .other          _Z12fp32_smem_16Pf,@"STO_CUDA_ENTRY STV_DEFAULT"
_Z12fp32_smem_16Pf:
.text._Z12fp32_smem_16Pf:
        /* <DEDUP_REMOVED lines=44> */
.L_x_30:
        /* <DEDUP_REMOVED lines=9> */
.L_x_29:
[----:B------:R-:W-:Y:S05]  /*0350*/  @!P1 BRA `(.L_x_28) ;  /* 0x0000000000789947 */ /* 0x000fea0003800000 */
[----:B------:R-:W1:Y:S01]  /*0360*/  S2R R7, SR_CgaCtaId ;  /* 0x0000000000077919 */ /* 0x000e620000008800 */
[----:B------:R-:W2:Y:S01]  /*0370*/  LDC.64 R4, c[0x0][0x380] ;  /* 0x0000e000ff047b82 */ /* 0x000ea20000000a00 */
[----:B------:R-:W-:-:S04]  /*0380*/  MOV R6, 0x400 ;  /* 0x0000040000067802 */ /* 0x000fc80000000f00 */
[----:B-1----:R-:W-:-:S07]  /*0390*/  LEA R22, R7, R6, 0x18 ;  /* 0x0000000607167211 */ /* 0x002fce00078ec0ff */
.L_x_31:
        /* <DEDUP_REMOVED lines=26> */
.L_x_28:
[----:B------:R-:W2:Y:S01]  /*0540*/  S2UR UR5, SR_CgaCtaId ;  /* 0x00000000000579c3 */ /* 0x000ea20000008800 */
[----:B------:R-:W-:Y:S01]  /*0550*/  IADD3 R2, PT, PT, R0, 0x1, RZ ;  /* 0x0000000100027810 */ /* 0x000fe20007ffe0ff */
[----:B------:R-:W-:Y:S01]  /*0560*/  UMOV UR4, 0x400 ;  /* 0x0000040000047882 */ /* 0x000fe20000000000 */
[----:B01----:R-:W-:Y:S02]  /*0570*/  I2FP.F32.U32 R9, R0 ;  /* 0x0000000000097245 */ /* 0x003fe40000201000 */
[----:B------:R-:W-:Y:S01]  /*0580*/  I2FP.F32.U32 R8, R2 ;  /* 0x0000000200087245 */ /* 0x000fe20000201000 */
[----:B--2---:R-:W-:-:S03]  /*0590*/  ULEA UR7, UR5, UR4, 0x18 ;  /* 0x0000000405077291 */ /* 0x004fc6000f8ec0ff */
[----:B------:R-:W-:-:S09]  /*05a0*/  UMOV UR4, URZ ;  /* 0x000000ff00047c82 */ /* 0x000fd20008000000 */
.L_x_33:
[----:B------:R-:W-:Y:S01]  /*05b0*/  UIADD3 UR4, UPT, UPT, UR4, 0x1, URZ ;  /* 0x0000000104047890 */ /* 0x000fe2000fffe0ff */
[----:B------:R-:W-:Y:S01]  /*05c0*/  UMOV UR5, URZ ;  /* 0x000000ff00057c82 */ /* 0x000fe20008000000 */
[----:B------:R-:W-:Y:S02]  /*05d0*/  UMOV UR6, UR7 ;  /* 0x0000000700067c82 */ /* 0x000fe40008000000 */
[----:B------:R-:W-:-:S11]  /*05e0*/  UISETP.NE.AND UP1, UPT, UR4, 0x40, UPT ;  /* 0x000000400400788c */ /* 0x000fd6000bf25270 */
.L_x_32:
[----:B------:R-:W0:Y:S01]  /*05f0*/  LDS.128 R4, [UR6] ;  /* 0x00000006ff047984 */ /* 0x000e220008000c00 */
[----:B------:R-:W-:-:S04]  /*0600*/  UIADD3 UR5, UPT, UPT, UR5, 0x4, URZ ;  /* 0x0000000405057890 */ /* 0x000fc8000fffe0ff */
[----:B------:R-:W-:Y:S01]  /*0610*/  UISETP.NE.AND UP0, UPT, UR5, 0x200, UPT ;  /* 0x000002000500788c */ /* 0x000fe2000bf05270 */
[-C--:B0-----:R-:W-:Y:S01]  /*0620*/  FFMA R2, R6, R4.reuse, R9 ;  /* 0x0000000406027223 */ /* 0x081fe20000000009 */
[----:B------:R-:W-:-:S03]  /*0630*/  FFMA R8, R7, R4, R8 ;  /* 0x0000000407087223 */ /* 0x000fc60000000008 */
[-C--:B------:R-:W-:Y:S01]  /*0640*/  FFMA R3, R7, -R5.reuse, R2 ;  /* 0x8000000507037223 */ /* 0x080fe20000000002 */
[----:B------:R-:W-:-:S03]  /*0650*/  FFMA R8, R6, R5, R8 ;  /* 0x0000000506087223 */ /* 0x000fc60000000008 */
[-C--:B------:R-:W-:Y:S01]  /*0660*/  FFMA R2, R6, R4.reuse, R3 ;  /* 0x0000000406027223 */ /* 0x080fe20000000003 */
        /* <DEDUP_REMOVED lines=37> */
[CC--:B------:R-:W-:Y:S01]  /*08c0*/  FFMA R3, R7.reuse, -R5.reuse, R2 ;  /* 0x8000000507037223 */ /* 0x0c0fe20000000002 */
[C---:B------:R-:W-:Y:S02]  /*08d0*/  FFMA R2, R6.reuse, R5, R8 ;  /* 0x0000000506027223 */ /* 0x040fe40000000008 */
[----:B------:R-:W0:Y:S01]  /*08e0*/  LDS.128 R8, [UR6+0x10] ;  /* 0x00001006ff087984 */ /* 0x000e220008000c00 */
        /* <DEDUP_REMOVED lines=19> */
[----:B------:R-:W-:Y:S01]  /*0a20*/  FFMA R2, R6, R5, R2 ;  /* 0x0000000506027223 */ /* 0x000fe20000000002 */
[----:B------:R-:W1:Y:S02]  /*0a30*/  LDS.128 R12, [UR6+0x20] ;  /* 0x00002006ff0c7984 */ /* 0x000e640008000c00 */
        /* <DEDUP_REMOVED lines=64> */
[-C--:B-1----:R-:W-:Y:S01]  /*0e40*/  FFMA R4, R14, R12.reuse, R11 ;  /* 0x0000000c0e047223 */ /* 0x082fe2000000000b */
        /* <DEDUP_REMOVED lines=42> */
[C---:B------:R-:W-:Y:S01]  /*10f0*/  FFMA R2, R14.reuse, R13, R2 ;  /* 0x0000000d0e027223 */ /* 0x040fe20000000002 */
[----:B------:R-:W0:Y:S01]  /*1100*/  LDS.128 R4, [UR6+0x30] ;  /* 0x00003006ff047984 */ /* 0x000e220008000c00 */
[----:B------:R-:W-:Y:S01]  /*1110*/  UIADD3 UR6, UPT, UPT, UR6, 0x40, URZ ;  /* 0x0000004006067890 */ /* 0x000fe2000fffe0ff */
        /* <DEDUP_REMOVED lines=93> */
.L_x_34:
        /* <DEDUP_REMOVED lines=9> */
.L_x_65:


//--------------------- .text._Z12fp32_smem_08Pf  --------------------------
	.section	.text._Z12fp32_smem_08Pf,"ax",@progbits
	.align	128
        .global         _Z12fp32_smem_08Pf
        .type           _Z12fp32_smem_08Pf,@function
        .size           _Z12fp32_smem_08Pf,(.L_x_66 - _Z12fp32_smem_08Pf)
        .other          _Z12fp32_smem_08Pf,@"STO_CUDA_ENTRY STV_DEFAULT"
_Z12fp32_smem_08Pf:
.text._Z12fp32_smem_08Pf:
        /* <DEDUP_REMOVED lines=44> */
.L_x_37:
        /* <DEDUP_REMOVED lines=9> */
.L_x_36:
[----:B------:R-:W-:Y:S05]  /*0350*/  @!P1 BRA `(.L_x_35) ;  /* 0x0000000000789947 */ /* 0x000fea0003800000 */
[----:B------:R-:W1:Y:S01]  /*0360*/  S2R R7, SR_CgaCtaId ;  /* 0x0000000000077919 */ /* 0x000e620000008800 */
[----:B------:R-:W2:Y:S01]  /*0370*/  LDC.64 R4, c[0x0][0x380] ;  /* 0x0000e000ff047b82 */ /* 0x000ea20000000a00 */
[----:B------:R-:W-:-:S04]  /*0380*/  MOV R6, 0x400 ;  /* 0x0000040000067802 */ /* 0x000fc80000000f00 */
[----:B-1----:R-:W-:-:S07]  /*0390*/  LEA R22, R7, R6, 0x18 ;  /* 0x0000000607167211 */ /* 0x002fce00078ec0ff */
.L_x_38:
        /* <DEDUP_REMOVED lines=26> */
.L_x_35:
[----:B------:R-:W2:Y:S01]  /*0540*/  S2UR UR5, SR_CgaCtaId ;  /* 0x00000000000579c3 */ /* 0x000ea20000008800 */
[----:B------:R-:W-:Y:S01]  /*0550*/  IADD3 R2, PT, PT, R0, 0x1, RZ ;  /* 0x0000000100027810 */ /* 0x000fe20007ffe0ff */
[----:B------:R-:W-:Y:S01]  /*0560*/  UMOV UR4, 0x400 ;  /* 0x0000040000047882 */ /* 0x000fe20000000000 */
[----:B01----:R-:W-:Y:S02]  /*0570*/  I2FP.F32.U32 R9, R0 ;  /* 0x0000000000097245 */ /* 0x003fe40000201000 */
[----:B------:R-:W-:Y:S01]  /*0580*/  I2FP.F32.U32 R8, R2 ;  /* 0x0000000200087245 */ /* 0x000fe20000201000 */
[----:B--2---:R-:W-:-:S03]  /*0590*/  ULEA UR7, UR5, UR4, 0x18 ;  /* 0x0000000405077291 */ /* 0x004fc6000f8ec0ff */
[----:B------:R-:W-:-:S09]  /*05a0*/  UMOV UR4, URZ ;  /* 0x000000ff00047c82 */ /* 0x000fd20008000000 */
.L_x_40:
[----:B------:R-:W-:Y:S01]  /*05b0*/  UIADD3 UR4, UPT, UPT, UR4, 0x1, URZ ;  /* 0x0000000104047890 */ /* 0x000fe2000fffe0ff */
[----:B------:R-:W-:Y:S01]  /*05c0*/  UMOV UR5, URZ ;  /* 0x000000ff00057c82 */ /* 0x000fe20008000000 */
[----:B------:R-:W-:Y:S02]  /*05d0*/  UMOV UR6, UR7 ;  /* 0x0000000700067c82 */ /* 0x000fe40008000000 */
[----:B------:R-:W-:-:S11]  /*05e0*/  UISETP.NE.AND UP1, UPT, UR4, 0x80, UPT ;  /* 0x000000800400788c */ /* 0x000fd6000bf25270 */
.L_x_39:
        /* <DEDUP_REMOVED lines=48> */
[----:B------:R-:W0:Y:S02]  /*08f0*/  LDS.128 R4, [UR6+0x20] ;  /* 0x00002006ff047984 */ /* 0x000e240008000c00 */
        /* <DEDUP_REMOVED lines=227> */
.L_x_41:
        /* <DEDUP_REMOVED lines=13> */
.L_x_66:


//--------------------- .text._Z12fp32_smem_04Pf  --------------------------
	.section	.text._Z12fp32_smem_04Pf,"ax",@progbits
	.align	128
        .global         _Z12fp32_smem_04Pf
        .type           _Z12fp32_smem_04Pf,@function
        .size           _Z12fp32_smem_04Pf,(.L_x_67 - _Z12fp32_smem_04Pf)
        .other          _Z12fp32_smem_04Pf,@"STO_CUDA_ENTRY STV_DEFAULT"
_Z12fp32_smem_04Pf:
.text._Z12fp32_smem_04Pf:
        /* <DEDUP_REMOVED lines=44> */
.L_x_44:
        /* <DEDUP_REMOVED lines=9> */
.L_x_43:
[----:B------:R-:W-:Y:S05]  /*0350*/  @!P1 BRA `(.L_x_42) ;  /* 0x0000000000789947 */ /* 0x000fea0003800000 */
[----:B------:R-:W1:Y:S01]  /*0360*/  S2R R7, SR_CgaCtaId ;  /* 0x0000000000077919 */ /* 0x000e620000008800 */
[----:B------:R-:W2:Y:S01]  /*0370*/  LDC.64 R4, c[0x0][0x380] ;  /* 0x0000e000ff047b82 */ /* 0x000ea20000000a00 */
[----:B------:R-:W-:-:S04]  /*0380*/  MOV R6, 0x400 ;  /* 0x0000040000067802 */ /* 0x000fc80000000f00 */
[----:B-1----:R-:W-:-:S07]  /*0390*/  LEA R22, R7, R6, 0x18 ;  /* 0x0000000607167211 */ /* 0x002fce00078ec0ff */
.L_x_45:
        /* <DEDUP_REMOVED lines=26> */
.L_x_42:
[----:B------:R-:W2:Y:S01]  /*0540*/  S2UR UR5, SR_CgaCtaId ;  /* 0x00000000000579c3 */ /* 0x000ea20000008800 */
[----:B------:R-:W-:Y:S01]  /*0550*/  IADD3 R2, PT, PT, R0, 0x1, RZ ;  /* 0x0000000100027810 */ /* 0x000fe20007ffe0ff */
[----:B------:R-:W-:Y:S01]  /*0560*/  UMOV UR4, 0x400 ;  /* 0x0000040000047882 */ /* 0x000fe20000000000 */
[----:B------:R-:W-:Y:S02]  /*0570*/  I2FP.F32.U32 R13, R0 ;  /* 0x00000000000d7245 */ /* 0x000fe40000201000 */
[----:B------:R-:W-:Y:S01]  /*0580*/  I2FP.F32.U32 R12, R2 ;  /* 0x00000002000c7245 */ /* 0x000fe20000201000 */
[----:B--2---:R-:W-:-:S03]  /*0590*/  ULEA UR5, UR5, UR4, 0x18 ;  /* 0x0000000405057291 */ /* 0x004fc6000f8ec0ff */
[----:B------:R-:W-:-:S09]  /*05a0*/  UMOV UR4, URZ ;  /* 0x000000ff00047c82 */ /* 0x000fd20008000000 */
.L_x_47:
[----:B01----:R-:W0:Y:S01]  /*05b0*/  LDS.128 R8, [UR5] ;  /* 0x00000005ff087984 */ /* 0x003e220008000c00 */
[----:B------:R-:W-:Y:S02]  /*05c0*/  UIADD3 UR4, UPT, UPT, UR4, 0x1, URZ ;  /* 0x0000000104047890 */ /* 0x000fe4000fffe0ff */
[----:B------:R-:W-:Y:S02]  /*05d0*/  UIADD3 UR7, UPT, UPT, UR5, 0x20, URZ ;  /* 0x0000002005077890 */ /* 0x000fe4000fffe0ff */
[----:B------:R-:W1:Y:S01]  /*05e0*/  LDS.128 R4, [UR5+0x10] ;  /* 0x00001005ff047984 */ /* 0x000e620008000c00 */
[----:B------:R-:W-:Y:S01]  /*05f0*/  UISETP.NE.AND UP1, UPT, UR4, 0x100, UPT ;  /* 0x000001000400788c */ /* 0x000fe2000bf25270 */
[----:B------:R-:W-:Y:S01]  /*0600*/  UMOV UR6, 0x2 ;  /* 0x0000000200067882 */ /* 0x000fe20000000000 */
        /* <DEDUP_REMOVED lines=31> */
[----:B------:R-:W-:-:S07]  /*0800*/  FFMA R12, R6, R5, R3 ;  /* 0x00000005060c7223 */ /* 0x000fce0000000003 */
.L_x_46:
[----:B------:R-:W0:Y:S01]  /*0810*/  LDS.128 R8, [UR7] ;  /* 0x00000007ff087984 */ /* 0x000e220008000c00 */
[----:B------:R-:W-:-:S03]  /*0820*/  UIADD3 UR6, UPT, UPT, UR6, 0x11, URZ ;  /* 0x0000001106067890 */ /* 0x000fc6000fffe0ff */
[----:B------:R-:W1:Y:S01]  /*0830*/  LDS.128 R4, [UR7+0x10] ;  /* 0x00001007ff047984 */ /* 0x000e620008000c00 */
        /* <DEDUP_REMOVED lines=30> */
[----:B------:R-:W1:Y:S02]  /*0a20*/  LDS.128 R8, [UR7+0x30] ;  /* 0x00003007ff087984 */ /* 0x000e640008000c00 */
        /* <DEDUP_REMOVED lines=267> */
.L_x_48:
        /* <DEDUP_REMOVED lines=10> */
.L_x_67:


//--------------------- .text._Z12fp32_smem_02Pf  --------------------------
	.section	.text._Z12fp32_smem_02Pf,"ax",@progbits
	.align	128
        .global         _Z12fp32_smem_02Pf
        .type           _Z12fp32_smem_02Pf,@function
        .size           _Z12fp32_smem_02Pf,(.L_x_68 - _Z12fp32_smem_02Pf)
        .other          _Z12fp32_smem_02Pf,@"STO_CUDA_ENTRY STV_DEFAULT"
_Z12fp32_smem_02Pf:
.text._Z12fp32_smem_02Pf:
        /* <DEDUP_REMOVED lines=44> */
.L_x_51:
        /* <DEDUP_REMOVED lines=9> */
.L_x_50:
[----:B------:R-:W-:Y:S05]  /*0350*/  @!P1 BRA `(.L_x_49) ;  /* 0x0000000000789947 */ /* 0x000fea0003800000 */
[----:B------:R-:W1:Y:S01]  /*0360*/  S2R R7, SR_CgaCtaId ;  /* 0x0000000000077919 */ /* 0x000e620000008800 */
[----:B------:R-:W2:Y:S01]  /*0370*/  LDC.64 R4, c[0x0][0x380] ;  /* 0x0000e000ff047b82 */ /* 0x000ea20000000a00 */
[----:B------:R-:W-:-:S04]  /*0380*/  MOV R6, 0x400 ;  /* 0x0000040000067802 */ /* 0x000fc80000000f00 */
[----:B-1----:R-:W-:-:S07]  /*0390*/  LEA R22, R7, R6, 0x18 ;  /* 0x0000000607167211 */ /* 0x002fce00078ec0ff */
.L_x_52:
        /* <DEDUP_REMOVED lines=26> */
.L_x_49:
[----:B------:R-:W2:Y:S01]  /*0540*/  S2UR UR5, SR_CgaCtaId ;  /* 0x00000000000579c3 */ /* 0x000ea20000008800 */
[----:B------:R-:W-:Y:S01]  /*0550*/  IADD3 R2, PT, PT, R0, 0x1, RZ ;  /* 0x0000000100027810 */ /* 0x000fe20007ffe0ff */
[----:B------:R-:W-:Y:S01]  /*0560*/  UMOV UR4, 0x400 ;  /* 0x0000040000047882 */ /* 0x000fe20000000000 */
[----:B01----:R-:W-:Y:S02]  /*0570*/  I2FP.F32.U32 R9, R0 ;  /* 0x0000000000097245 */ /* 0x003fe40000201000 */
[----:B------:R-:W-:Y:S01]  /*0580*/  I2FP.F32.U32 R8, R2 ;  /* 0x0000000200087245 */ /* 0x000fe20000201000 */
[----:B--2---:R-:W-:-:S03]  /*0590*/  ULEA UR7, UR5, UR4, 0x18 ;  /* 0x0000000405077291 */ /* 0x004fc6000f8ec0ff */
[----:B------:R-:W-:-:S09]  /*05a0*/  UMOV UR4, URZ ;  /* 0x000000ff00047c82 */ /* 0x000fd20008000000 */
.L_x_54:
[----:B------:R-:W-:Y:S01]  /*05b0*/  UIADD3 UR4, UPT, UPT, UR4, 0x1, URZ ;  /* 0x0000000104047890 */ /* 0x000fe2000fffe0ff */
[----:B------:R-:W-:Y:S01]  /*05c0*/  UMOV UR5, URZ ;  /* 0x000000ff00057c82 */ /* 0x000fe20008000000 */
[----:B------:R-:W-:Y:S02]  /*05d0*/  UMOV UR6, UR7 ;  /* 0x0000000700067c82 */ /* 0x000fe40008000000 */
[----:B------:R-:W-:-:S11]  /*05e0*/  UISETP.NE.AND UP1, UPT, UR4, 0x200, UPT ;  /* 0x000002000400788c */ /* 0x000fd6000bf25270 */
.L_x_53:
[----:B------:R-:W0:Y:S01]  /*05f0*/  LDS.128 R12, [UR6] ;  /* 0x00000006ff0c7984 */ /* 0x000e220008000c00 */
[----:B------:R-:W-:-:S03]  /*0600*/  UIADD3 UR5, UPT, UPT, UR5, 0x20, URZ ;  /* 0x0000002005057890 */ /* 0x000fc6000fffe0ff */
[----:B------:R-:W1:Y:S01]  /*0610*/  LDS.128 R16, [UR6+0x10] ;  /* 0x00001006ff107984 */ /* 0x000e620008000c00 */
[----:B------:R-:W-:-:S03]  /*0620*/  UISETP.NE.AND UP0, UPT, UR5, 0x200, UPT ;  /* 0x000002000500788c */ /* 0x000fc6000bf05270 */
[----:B------:R-:W2:Y:S01]  /*0630*/  LDS.128 R4, [UR6+0x20] ;  /* 0x00002006ff047984 */ /* 0x000ea20008000c00 */
[-C--:B0-----:R-:W-:Y:S01]  /*0640*/  FFMA R2, R14, R12.reuse, R9 ;  /* 0x0000000c0e027223 */ /* 0x081fe20000000009 */
        /* <DEDUP_REMOVED lines=17> */
[-C--:B--2---:R-:W-:Y:S01]  /*0760*/  FFMA R16, R6, R4.reuse, R19 ;  /* 0x0000000406107223 */ /* 0x084fe20000000013 */
[----:B------:R-:W-:-:S03]  /*0770*/  FFMA R2, R7, R4, R2 ;  /* 0x0000000407027223 */ /* 0x000fc60000000002 */
[CC--:B------:R-:W-:Y:S01]  /*0780*/  FFMA R3, R7.reuse, -R5.reuse, R16 ;  /* 0x8000000507037223 */ /* 0x0c0fe20000000010 */
[C---:B------:R-:W-:Y:S01]  /*0790*/  FFMA R2, R6.reuse, R5, R2 ;  /* 0x0000000506027223 */ /* 0x040fe20000000002 */
[----:B------:R-:W2:Y:S02]  /*07a0*/  LDS.128 R16, [UR6+0x50] ;  /* 0x00005006ff107984 */ /* 0x000ea40008000c00 */
[-C--:B------:R-:W-:Y:S01]  /*07b0*/  FFMA R20, R6, R4.reuse, R3 ;  /* 0x0000000406147223 */ /* 0x080fe20000000003 */
[----:B------:R-:W-:-:S03]  /*07c0*/  FFMA R2, R7, R4, R2 ;  /* 0x0000000407027223 */ /* 0x000fc60000000002 */
[-C--:B------:R-:W-:Y:S01]  /*07d0*/  FFMA R7, R7, -R5.reuse, R20 ;  /* 0x8000000507077223 */ /* 0x080fe20000000014 */
[----:B------:R-:W-:-:S03]  /*07e0*/  FFMA R2, R6, R5, R2 ;  /* 0x0000000506027223 */ /* 0x000fc60000000002 */
[-C--:B0-----:R-:W-:Y:S01]  /*07f0*/  FFMA R4, R10, R8.reuse, R7 ;  /* 0x000000080a047223 */ /* 0x081fe20000000007 */
        /* <DEDUP_REMOVED lines=214> */
[----:B------:R-:W-:Y:S01]  /*1560*/  FFMA R2, R6, R5, R2 ;  /* 0x0000000506027223 */ /* 0x000fe20000000002 */
[----:B------:R-:W3:Y:S02]  /*1570*/  LDS.128 R20, [UR6+0x1e0] ;  /* 0x0001e006ff147984 */ /* 0x000ee40008000c00 */
        /* <DEDUP_REMOVED lines=18> */
[-C--:B--2---:R-:W-:Y:S01]  /*16a0*/  FFMA R8, R18, R16.reuse, R15 ;  /* 0x0000001012087223 */ /* 0x084fe2000000000f */
[----:B------:R-:W-:-:S03]  /*16b0*/  FFMA R2, R19, R16, R2 ;  /* 0x0000001013027223 */ /* 0x000fc60000000002 */
[-C--:B------:R-:W-:Y:S01]  /*16c0*/  FFMA R3, R19, -R17.reuse, R8 ;  /* 0x8000001113037223 */ /* 0x080fe20000000008 */
[----:B------:R-:W-:-:S03]  /*16d0*/  FFMA R2, R18, R17, R2 ;  /* 0x0000001112027223 */ /* 0x000fc60000000002 */
[-C--:B------:R-:W-:Y:S01]  /*16e0*/  FFMA R8, R18, R16.reuse, R3 ;  /* 0x0000001012087223 */ /* 0x080fe20000000003 */
[----:B------:R-:W-:-:S03]  /*16f0*/  FFMA R2, R19, R16, R2 ;  /* 0x0000001013027223 */ /* 0x000fc60000000002 */
[-C--:B------:R-:W-:Y:S01]  /*1700*/  FFMA R19, R19, -R17.reuse, R8 ;  /* 0x8000001113137223 */ /* 0x080fe20000000008 */
[----:B------:R-:W-:-:S03]  /*1710*/  FFMA R2, R18, R17, R2 ;  /* 0x0000001112027223 */ /* 0x000fc60000000002 */
[-C--:B---3--:R-:W-:Y:S01]  /*1720*/  FFMA R8, R22, R20.reuse, R19 ;  /* 0x0000001416087223 */ /* 0x088fe20000000013 */
        /* <DEDUP_REMOVED lines=24> */
.L_x_55:
        /* <DEDUP_REMOVED lines=13> */
.L_x_68:


//--------------------- .text._Z12fp32_smem_01Pf  --------------------------
	.section	.text._Z12fp32_smem_01Pf,"ax",@progbits
	.align	128
        .global         _Z12fp32_smem_01Pf
        .type           _Z12fp32_smem_01Pf,@function
        .size           _Z12fp32_smem_01Pf,(.L_x_69 - _Z12fp32_smem_01Pf)
        .other          _Z12fp32_smem_01Pf,@"STO_CUDA_ENTRY STV_DEFAULT"
_Z12fp32_smem_01Pf:
.text._Z12fp32_smem_01Pf:
        /* <DEDUP_REMOVED lines=44> */
.L_x_58:
        /* <DEDUP_REMOVED lines=9> */
.L_x_57:
[----:B------:R-:W-:Y:S05]  /*0350*/  @!P1 BRA `(.L_x_56) ;  /* 0x0000000000789947 */ /* 0x000fea0003800000 */
[----:B------:R-:W1:Y:S01]  /*0360*/  S2R R7, SR_CgaCtaId ;  /* 0x0000000000077919 */ /* 0x000e620000008800 */
[----:B------:R-:W2:Y:S01]  /*0370*/  LDC.64 R4, c[0x0][0x380] ;  /* 0x0000e000ff047b82 */ /* 0x000ea20000000a00 */
[----:B------:R-:W-:-:S04]  /*0380*/  MOV R6, 0x400 ;  /* 0x0000040000067802 */ /* 0x000fc80000000f00 */
[----:B-1----:R-:W-:-:S07]  /*0390*/  LEA R22, R7, R6, 0x18 ;  /* 0x0000000607167211 */ /* 0x002fce00078ec0ff */
.L_x_59:
        /* <DEDUP_REMOVED lines=26> */
.L_x_56:
[----:B------:R-:W2:Y:S01]  /*0540*/  S2UR UR5, SR_CgaCtaId ;  /* 0x00000000000579c3 */ /* 0x000ea20000008800 */
[----:B------:R-:W-:Y:S01]  /*0550*/  IADD3 R2, PT, PT, R0, 0x1, RZ ;  /* 0x0000000100027810 */ /* 0x000fe20007ffe0ff */
[----:B------:R-:W-:Y:S01]  /*0560*/  UMOV UR4, 0x400 ;  /* 0x0000040000047882 */ /* 0x000fe20000000000 */
[----:B-1----:R-:W-:Y:S02]  /*0570*/  I2FP.F32.U32 R27, R0 ;  /* 0x00000000001b7245 */ /* 0x002fe40000201000 */
[----:B------:R-:W-:Y:S01]  /*0580*/  I2FP.F32.U32 R26, R2 ;  /* 0x00000002001a7245 */ /* 0x000fe20000201000 */
[----:B--2---:R-:W-:-:S03]  /*0590*/  ULEA UR5, UR5, UR4, 0x18 ;  /* 0x0000000405057291 */ /* 0x004fc6000f8ec0ff */
[----:B------:R-:W-:-:S09]  /*05a0*/  UMOV UR4, URZ ;  /* 0x000000ff00047c82 */ /* 0x000fd20008000000 */
.L_x_61:
[----:B------:R-:W-:Y:S01]  /*05b0*/  HFMA2 R2, -RZ, RZ, 0, 7.62939453125e-06 ;  /* 0x00000080ff027431 */ /* 0x000fe200000001ff */
[----:B------:R-:W-:-:S04]  /*05c0*/  UIADD3 UR4, UPT, UPT, UR4, 0x1, URZ ;  /* 0x0000000104047890 */ /* 0x000fc8000fffe0ff */
[----:B------:R-:W-:-:S11]  /*05d0*/  UISETP.NE.AND UP0, UPT, UR4, 0x400, UPT ;  /* 0x000004000400788c */ /* 0x000fd6000bf05270 */
.L_x_60:
[----:B------:R-:W1:Y:S04]  /*05e0*/  LDS.128 R20, [R2+UR5+-0x80] ;  /* 0xffff800502147984 */ /* 0x000e680008000c00 */
[----:B------:R-:W2:Y:S04]  /*05f0*/  LDS.128 R16, [R2+UR5+-0x70] ;  /* 0xffff900502107984 */ /* 0x000ea80008000c00 */
[----:B------:R-:W3:Y:S04]  /*0600*/  LDS.128 R12, [R2+UR5+-0x60] ;  /* 0xffffa005020c7984 */ /* 0x000ee80008000c00 */
[----:B0-----:R-:W0:Y:S04]  /*0610*/  LDS.128 R8, [R2+UR5+-0x50] ;  /* 0xffffb00502087984 */ /* 0x001e280008000c00 */
[----:B------:R-:W4:Y:S01]  /*0620*/  LDS.128 R4, [R2+UR5+-0x40] ;  /* 0xffffc00502047984 */ /* 0x000f220008000c00 */
[C---:B-1----:R-:W-:Y:S01]  /*0630*/  FFMA R24, R20.reuse, R22, R27 ;  /* 0x0000001614187223 */ /* 0x042fe2000000001b */
[----:B------:R-:W-:-:S03]  /*0640*/  FFMA R20, R20, R23, R26 ;  /* 0x0000001714147223 */ /* 0x000fc6000000001a */
[C---:B------:R-:W-:Y:S01]  /*0650*/  FFMA R3, -R21.reuse, R23, R24 ;  /* 0x0000001715037223 */ /* 0x040fe20000000118 */
[----:B------:R-:W-:Y:S02]  /*0660*/  FFMA R24, R21, R22, R20 ;  /* 0x0000001615187223 */ /* 0x000fe40000000014 */
[----:B------:R-:W1:Y:S01]  /*0670*/  LDS.128 R20, [R2+UR5+-0x30] ;  /* 0xffffd00502147984 */ /* 0x000e620008000c00 */
[C---:B--2---:R-:W-:Y:S01]  /*0680*/  FFMA R26, R16.reuse, R18, R3 ;  /* 0x00000012101a7223 */ /* 0x044fe20000000003 */
[----:B------:R-:W-:-:S03]  /*0690*/  FFMA R24, R16, R19, R24 ;  /* 0x0000001310187223 */ /* 0x000fc60000000018 */
[C---:B------:R-:W-:Y:S01]  /*06a0*/  FFMA R19, -R17.reuse, R19, R26 ;  /* 0x0000001311137223 */ /* 0x040fe2000000011a */
[----:B------:R-:W-:Y:S02]  /*06b0*/  FFMA R18, R17, R18, R24 ;  /* 0x0000001211127223 */ /* 0x000fe40000000018 */
[----:B------:R-:W2:Y:S01]  /*06c0*/  LDS.128 R24, [R2+UR5+-0x20] ;  /* 0xffffe00502187984 */ /* 0x000ea20008000c00 */
[C---:B---3--:R-:W-:Y:S01]  /*06d0*/  FFMA R16, R12.reuse, R14, R19 ;  /* 0x0000000e0c107223 */ /* 0x048fe20000000013 */
[----:B------:R-:W-:-:S03]  /*06e0*/  FFMA R18, R12, R15, R18 ;  /* 0x0000000f0c127223 */ /* 0x000fc60000000012 */
[C---:B------:R-:W-:Y:S01]  /*06f0*/  FFMA R15, -R13.reuse, R15, R16 ;  /* 0x0000000f0d0f7223 */ /* 0x040fe20000000110 */
[----:B------:R-:W-:Y:S02]  /*0700*/  FFMA R14, R13, R14, R18 ;  /* 0x0000000e0d0e7223 */ /* 0x000fe40000000012 */
[----:B------:R-:W3:Y:S01]  /*0710*/  LDS.128 R16, [R2+UR5+-0x10] ;  /* 0xfffff00502107984 */ /* 0x000ee20008000c00 */
[C---:B0-----:R-:W-:Y:S01]  /*0720*/  FFMA R12, R8.reuse, R10, R15 ;  /* 0x0000000a080c7223 */ /* 0x041fe2000000000f */
[----:B------:R-:W-:-:S03]  /*0730*/  FFMA R14, R8, R11, R14 ;  /* 0x0000000b080e7223 */ /* 0x000fc6000000000e */
[C---:B------:R-:W-:Y:S01]  /*0740*/  FFMA R11, -R9.reuse, R11, R12 ;  /* 0x0000000b090b7223 */ /* 0x040fe2000000010c */
[----:B------:R-:W-:Y:S02]  /*0750*/  FFMA R10, R9, R10, R14 ;  /* 0x0000000a090a7223 */ /* 0x000fe4000000000e */
[----:B------:R-:W0:Y:S01]  /*0760*/  LDS.128 R12, [R2+UR5] ;  /* 0x00000005020c7984 */ /* 0x000e220008000c00 */
[C---:B----4-:R-:W-:Y:S01]  /*0770*/  FFMA R8, R4.reuse, R6, R11 ;  /* 0x0000000604087223 */ /* 0x050fe2000000000b */
[----:B------:R-:W-:-:S03]  /*0780*/  FFMA R10, R4, R7, R10 ;  /* 0x00000007040a7223 */ /* 0x000fc6000000000a */
[C---:B------:R-:W-:Y:S01]  /*0790*/  FFMA R7, -R5.reuse, R7, R8 ;  /* 0x0000000705077223 */ /* 0x040fe20000000108 */
[----:B------:R-:W-:Y:S02]  /*07a0*/  FFMA R6, R5, R6, R10 ;  /* 0x0000000605067223 */ /* 0x000fe4000000000a */
[----:B------:R-:W4:Y:S01]  /*07b0*/  LDS.128 R8, [R2+UR5+0x10] ;  /* 0x0000100502087984 */ /* 0x000f220008000c00 */
[C---:B-1----:R-:W-:Y:S01]  /*07c0*/  FFMA R4, R20.reuse, R22, R7 ;  /* 0x0000001614047223 */ /* 0x042fe20000000007 */
[----:B------:R-:W-:-:S03]  /*07d0*/  FFMA R3, R20, R23, R6 ;  /* 0x0000001714037223 */ /* 0x000fc60000000006 */
[C---:B------:R-:W-:Y:S01]  /*07e0*/  FFMA R23, -R21.reuse, R23, R4 ;  /* 0x0000001715177223 */ /* 0x040fe20000000104 */
[----:B------:R-:W-:Y:S01]  /*07f0*/  FFMA R22, R21, R22, R3 ;  /* 0x0000001615167223 */ /* 0x000fe20000000003 */
[----:B------:R-:W1:Y:S02]  /*0800*/  LDS.128 R4, [R2+UR5+0x20] ;  /* 0x0000200502047984 */ /* 0x000e640008000c00 */
[C---:B--2---:R-:W-:Y:S01]  /*0810*/  FFMA R20, R24.reuse, R26, R23 ;  /* 0x0000001a18147223 */ /* 0x044fe20000000017 */
[----:B------:R-:W-:-:S03]  /*0820*/  FFMA R22, R24, R27, R22 ;  /* 0x0000001b18167223 */ /* 0x000fc60000000016 */
[C---:B------:R-:W-:Y:S01]  /*0830*/  FFMA R27, -R25.reuse, R27, R20 ;  /* 0x0000001b191b7223 */ /* 0x040fe20000000114 */
[----:B------:R-:W-:Y:S02]  /*0840*/  FFMA R26, R25, R26, R22 ;  /* 0x0000001a191a7223 */ /* 0x000fe40000000016 */
[----:B------:R-:W2:Y:S01]  /*0850*/  LDS.128 R20, [R2+UR5+0x30] ;  /* 0x0000300502147984 */ /* 0x000ea20008000c00 */
[C---:B---3--:R-:W-:Y:S01]  /*0860*/  FFMA R24, R16.reuse, R18, R27 ;  /* 0x0000001210187223 */ /* 0x048fe2000000001b */
[----:B------:R-:W-:-:S03]  /*0870*/  FFMA R26, R16, R19, R26 ;  /* 0x00000013101a7223 */ /* 0x000fc6000000001a */
[C---:B------:R-:W-:Y:S01]  /*0880*/  FFMA R3, -R17.reuse, R19, R24 ;  /* 0x0000001311037223 */ /* 0x040fe20000000118 */
[----:B------:R-:W-:Y:S02]  /*0890*/  FFMA R26, R17, R18, R26 ;  /* 0x00000012111a7223 */ /* 0x000fe4000000001a */
[----:B------:R-:W3:Y:S01]  /*08a0*/  LDS.128 R16, [R2+UR5+0x40] ;  /* 0x0000400502107984 */ /* 0x000ee20008000c00 */
[C---:B0-----:R-:W-:Y:S01]  /*08b0*/  FFMA R24, R12.reuse, R14, R3 ;  /* 0x0000000e0c187223 */ /* 0x041fe20000000003 */
[----:B------:R-:W-:-:S03]  /*08c0*/  FFMA R26, R12, R15, R26 ;  /* 0x0000000f0c1a7223 */ /* 0x000fc6000000001a */
[C---:B------:R-:W-:Y:S01]  /*08d0*/  FFMA R3, -R13.reuse, R15, R24 ;  /* 0x0000000f0d037223 */ /* 0x040fe20000000118 */
[----:B------:R-:W-:Y:S02]  /*08e0*/  FFMA R26, R13, R14, R26 ;  /* 0x0000000e0d1a7223 */ /* 0x000fe4000000001a */
[----:B------:R-:W0:Y:S01]  /*08f0*/  LDS.128 R12, [R2+UR5+0x50] ;  /* 0x00005005020c7984 */ /* 0x000e220008000c00 */
        /* <DEDUP_REMOVED lines=9> */
[----:B------:R1:W5:Y:S02]  /*0990*/  LDS.128 R24, [R2+UR5+0x70] ;  /* 0x0000700502187984 */ /* 0x0003640008000c00 */
[C---:B--2---:R-:W-:Y:S01]  /*09a0*/  FFMA R4, R20.reuse, R22, R7 ;  /* 0x0000001614047223 */ /* 0x044fe20000000007 */
[----:B------:R-:W-:-:S03]  /*09b0*/  FFMA R6, R20, R23, R6 ;  /* 0x0000001714067223 */ /* 0x000fc60000000006 */
[C---:B------:R-:W-:Y:S01]  /*09c0*/  FFMA R23, -R21.reuse, R23, R4 ;  /* 0x0000001715177223 */ /* 0x040fe20000000104 */
[----:B------:R-:W-:Y:S01]  /*09d0*/  FFMA R6, R21, R22, R6 ;  /* 0x0000001615067223 */ /* 0x000fe20000000006 */
[----:B-1----:R-:W-:Y:S02]  /*09e0*/  IADD3 R2, PT, PT, R2, 0x100, RZ ;  /* 0x0000010002027810 */ /* 0x002fe40007ffe0ff */
[CC--:B---3--:R-:W-:Y:S01]  /*09f0*/  FFMA R4, R16.reuse, R18.reuse, R23 ;  /* 0x0000001210047223 */ /* 0x0c8fe20000000017 */
[-C--:B------:R-:W-:Y:S01]  /*0a00*/  FFMA R6, R16, R19.reuse, R6 ;  /* 0x0000001310067223 */ /* 0x080fe20000000006 */
[----:B------:R-:W-:Y:S02]  /*0a10*/  ISETP.NE.AND P0, PT, R2, 0x2080, PT ;  /* 0x000020800200780c */ /* 0x000fe40003f05270 */
[C---:B------:R-:W-:Y:S01]  /*0a20*/  FFMA R19, -R17.reuse, R19, R4 ;  /* 0x0000001311137223 */ /* 0x040fe20000000104 */
[----:B------:R-:W-:-:S03]  /*0a30*/  FFMA R6, R17, R18, R6 ;  /* 0x0000001211067223 */ /* 0x000fc60000000006 */
[C---:B0-----:R-:W-:Y:S01]  /*0a40*/  FFMA R4, R12.reuse, R14, R19 ;  /* 0x0000000e0c047223 */ /* 0x041fe20000000013 */
[----:B------:R-:W-:-:S03]  /*0a50*/  FFMA R6, R12, R15, R6 ;  /* 0x0000000f0c067223 */ /* 0x000fc60000000006 */
[C---:B------:R-:W-:Y:S01]  /*0a60*/  FFMA R15, -R13.reuse, R15, R4 ;  /* 0x0000000f0d0f7223 */ /* 0x040fe20000000104 */
[----:B------:R-:W-:-:S03]  /*0a70*/  FFMA R6, R13, R14, R6 ;  /* 0x0000000e0d067223 */ /* 0x000fc60000000006 */
[C---:B----4-:R-:W-:Y:S01]  /*0a80*/  FFMA R4, R8.reuse, R10, R15 ;  /* 0x0000000a08047223 */ /* 0x050fe2000000000f */
[----:B------:R-:W-:-:S03]  /*0a90*/  FFMA R3, R8, R11, R6 ;  /* 0x0000000b08037223 */ /* 0x000fc60000000006 */
[C---:B------:R-:W-:Y:S01]  /*0aa0*/  FFMA R11, -R9.reuse, R11, R4 ;  /* 0x0000000b090b7223 */ /* 0x040fe20000000104 */
[----:B------:R-:W-:-:S03]  /*0ab0*/  FFMA R10, R9, R10, R3 ;  /* 0x0000000a090a7223 */ /* 0x000fc60000000003 */
[C---:B-----5:R-:W-:Y:S01]  /*0ac0*/  FFMA R4, R24.reuse, R26, R11 ;  /* 0x0000001a18047223 */ /* 0x060fe2000000000b */
[----:B------:R-:W-:-:S03]  /*0ad0*/  FFMA R10, R24, R27, R10 ;  /* 0x0000001b180a7223 */ /* 0x000fc6000000000a */
[C---:B------:R-:W-:Y:S01]  /*0ae0*/  FFMA R27, -R25.reuse, R27, R4 ;  /* 0x0000001b191b7223 */ /* 0x040fe20000000104 */
[----:B------:R-:W-:Y:S01]  /*0af0*/  FFMA R26, R25, R26, R10 ;  /* 0x0000001a191a7223 */ /* 0x000fe2000000000a */
[----:B------:R-:W-:Y:S06]  /*0b00*/  @P0 BRA `(.L_x_60) ;  /* 0xfffffff800b40947 */ /* 0x000fec000383ffff */
        /* <DEDUP_REMOVED lines=8> */
.L_x_62:
        /* <DEDUP_REMOVED lines=15> */
.L_x_69:


//--------------------- .nv.shared._Z12fp32_smem_64Pf --------------------------
	.section	.nv.shared._Z12fp32_smem_64Pf,"aw",@nobits
	.sectionflags	@""
	.align	16
.nv.shared._Z12fp32_smem_64Pf:
	.zero		9216


//--------------------- .nv.shared.reserved.0     --------------------------
	.section	.nv.shared.reserved.0,"aw",@nobits
	.weak		__nv_reservedSMEM_offset_0_alias
	.size		__nv_reservedSMEM_offset_0_alias, 0, 64
	.other		__nv_reservedSMEM_offset_0_alias,@"STO_CUDA_RESERVED_SHARED STV_DEFAULT"
__nv_reservedSMEM_offset_0_alias:
	.zero		0
	.zero		64


//--------------------- .nv.shared._Z12fp32_smem_32Pf --------------------------
	.section	.nv.shared._Z12fp32_smem_32Pf,"aw",@nobits
	.sectionflags	@""
	.align	16
.nv.shared._Z12fp32_smem_32Pf:
	.zero		9216


//--------------------- .nv.shared._Z12fp32_smem_16Pf --------------------------
	.section	.nv.shared._Z12fp32_smem_16Pf,"aw",@nobits
	.sectionflags	@""
	.align	16
.nv.shared._Z12fp32_smem_16Pf:
	.zero		9216


//--------------------- .nv.shared._Z12fp32_smem_08Pf --------------------------
	.section	.nv.shared._Z12fp32_smem_08Pf,"aw",@nobits
	.sectionflags	@""
	.align	16
.nv.shared._Z12fp32_smem_08Pf:
	.zero		9216


//--------------------- .nv.shared._Z12fp32_smem_04Pf --------------------------
	.section	.nv.shared._Z12fp32_smem_04Pf,"aw",@nobits
	.sectionflags	@""
	.align	16
.nv.shared._Z12fp32_smem_04Pf:
	.zero		9216


//--------------------- .nv.shared._Z12fp32_smem_02Pf --------------------------
	.section	.nv.shared._Z12fp32_smem_02Pf,"aw",@nobits
	.sectionflags	@""
	.align	16
.nv.shared._Z12fp32_smem_02Pf:
	.zero		9216


//--------------------- .nv.shared._Z12fp32_smem_01Pf --------------------------
	.section	.nv.shared._Z12fp32_smem_01Pf,"aw",@nobits
	.sectionflags	@""
	.align	16
.nv.shared._Z12fp32_smem_01Pf:
	.zero		9216


//--------------------- .nv.constant0._Z12fp32_smem_64Pf --------------------------
	.section	.nv.constant0._Z12fp32_smem_64Pf,"a",@progbits
	.sectionflags	@""
	.align	4
.nv.constant0._Z12fp32_smem_64Pf:
	.zero		904


//--------------------- .nv.constant0._Z12fp32_smem_32Pf --------------------------
	.section	.nv.constant0._Z12fp32_smem_32Pf,"a",@progbits
	.sectionflags	@""
	.align	4
.nv.constant0._Z12fp32_smem_32Pf:
	.zero		904


//--------------------- .nv.constant0._Z12fp32_smem_16Pf --------------------------
	.section	.nv.constant0._Z12fp32_smem_16Pf,"a",@progbits
	.sectionflags	@""
	.align	4
.nv.constant0._Z12fp32_smem_16Pf:
	.zero		904


//--------------------- .nv.constant0._Z12fp32_smem_08Pf --------------------------
	.section	.nv.constant0._Z12fp32_smem_08Pf,"a",@progbits
	.sectionflags	@""
	.align	4
.nv.constant0._Z12fp32_smem_08Pf:
	.zero		904


//--------------------- .nv.constant0._Z12fp32_smem_04Pf --------------------------
	.section	.nv.constant0._Z12fp32_smem_04Pf,"a",@progbits
	.sectionflags	@""
	.align	4
.nv.constant0._Z12fp32_smem_04Pf:
	.zero		904


//--------------------- .nv.constant0._Z12fp32_smem_02Pf --------------------------
	.section	.nv.constant0._Z12fp32_smem_02Pf,"a",@progbits
	.sectionflags	@""
	.align	4
.nv.constant0._Z12fp32_smem_02Pf:
	.zero		904


//--------------------- .nv.constant0._Z12fp32_smem_01Pf --------------------------
	.section	.nv.constant0._Z12fp32_smem_01Pf,"a",@progbits
	.sectionflags	@""
	.align	4
.nv.constant0._Z12fp32_smem_01Pf:
	.zero		904


//--------------------- SYMBOLS --------------------------

	.type		.nv.reservedSmem.offset0,@object
	.size		.nv.reservedSmem.offset0,0x4
	.type		.nv.reservedSmem.cap,@object
	.size		.nv.reservedSmem.cap,0x4
